//
// Generated by NVIDIA NVVM Compiler
//
// Compiler Build ID: CL-36424714
// Cuda compilation tools, release 13.0, V13.0.88
// Based on NVVM 20.0.0
//

.version 9.0
.target sm_100
.address_size 64

	// .globl	int8_attention_fused_kernel
.extern .shared .align 16 .b8 shmem[];

.visible .entry int8_attention_fused_kernel(
	.param .u64 .ptr .align 1 int8_attention_fused_kernel_param_0,
	.param .u64 .ptr .align 1 int8_attention_fused_kernel_param_1,
	.param .u64 .ptr .align 1 int8_attention_fused_kernel_param_2,
	.param .u64 .ptr .align 1 int8_attention_fused_kernel_param_3,
	.param .u64 .ptr .align 1 int8_attention_fused_kernel_param_4,
	.param .u32 int8_attention_fused_kernel_param_5,
	.param .u32 int8_attention_fused_kernel_param_6,
	.param .u32 int8_attention_fused_kernel_param_7,
	.param .u32 int8_attention_fused_kernel_param_8,
	.param .u32 int8_attention_fused_kernel_param_9
)
{
	.local .align 16 .b8 	__local_depot0[512];
	.reg .b64 	%SP;
	.reg .b64 	%SPL;
	.reg .pred 	%p<428>;
	.reg .b16 	%rs<1047>;
	.reg .b32 	%r<2091>;
	.reg .b32 	%f<3025>;
	.reg .b64 	%rd<111>;

	mov.u64 	%SPL, __local_depot0;
	ld.param.u64 	%rd21, [int8_attention_fused_kernel_param_0];
	ld.param.u64 	%rd22, [int8_attention_fused_kernel_param_1];
	ld.param.u64 	%rd23, [int8_attention_fused_kernel_param_2];
	ld.param.u64 	%rd24, [int8_attention_fused_kernel_param_3];
	ld.param.u64 	%rd20, [int8_attention_fused_kernel_param_4];
	ld.param.u32 	%r431, [int8_attention_fused_kernel_param_5];
	ld.param.u32 	%r432, [int8_attention_fused_kernel_param_6];
	ld.param.u32 	%r433, [int8_attention_fused_kernel_param_7];
	ld.param.u32 	%r434, [int8_attention_fused_kernel_param_8];
	ld.param.u32 	%r435, [int8_attention_fused_kernel_param_9];
	cvta.to.global.u64 	%rd25, %rd21;
	cvta.to.global.u64 	%rd1, %rd22;
	cvta.to.global.u64 	%rd2, %rd23;
	cvta.to.global.u64 	%rd3, %rd24;
	add.u64 	%rd4, %SPL, 0;
	mov.u32 	%r436, %ctaid.x;
	mov.u32 	%r2089, %tid.x;
	mul.lo.s32 	%r2, %r434, %r433;
	mul.lo.s32 	%r3, %r432, %r436;
	mul.lo.s32 	%r437, %r3, %r433;
	cvt.s64.s32 	%rd5, %r437;
	mul.wide.s32 	%rd27, %r437, 2;
	add.s64 	%rd6, %rd25, %rd27;
	setp.ge.s32 	%p2, %r2089, %r2;
	mov.f32 	%f2746, 0f00000000;
	@%p2 bra 	$L__BB0_6;
	not.b32 	%r438, %r2089;
	add.s32 	%r4, %r2, %r438;
	and.b32  	%r439, %r4, 768;
	setp.eq.s32 	%p3, %r439, 768;
	mov.f32 	%f2746, 0f00000000;
	mov.u32 	%r1904, %r2089;
	@%p3 bra 	$L__BB0_4;
	shr.u32 	%r441, %r4, 8;
	add.s32 	%r442, %r441, 1;
	and.b32  	%r5, %r442, 3;
	mov.b32 	%r1903, 0;
	mov.f32 	%f2746, 0f00000000;
	mov.u32 	%r1904, %r2089;
$L__BB0_3:
	.pragma "nounroll";
	mul.wide.u32 	%rd28, %r1904, 2;
	add.s64 	%rd29, %rd6, %rd28;
	ld.global.u16 	%rs10, [%rd29];
	// begin inline asm
	{  cvt.f32.f16 %f468, %rs10;}

	// end inline asm
	abs.f32 	%f469, %f468;
	max.f32 	%f2746, %f2746, %f469;
	add.s32 	%r1904, %r1904, 256;
	add.s32 	%r1903, %r1903, 1;
	setp.ne.s32 	%p4, %r1903, %r5;
	@%p4 bra 	$L__BB0_3;
$L__BB0_4:
	setp.lt.u32 	%p5, %r4, 768;
	@%p5 bra 	$L__BB0_6;
$L__BB0_5:
	.pragma "nounroll";
	mul.wide.u32 	%rd30, %r1904, 2;
	add.s64 	%rd31, %rd6, %rd30;
	ld.global.u16 	%rs11, [%rd31];
	// begin inline asm
	{  cvt.f32.f16 %f470, %rs11;}

	// end inline asm
	abs.f32 	%f474, %f470;
	max.f32 	%f475, %f2746, %f474;
	ld.global.u16 	%rs12, [%rd31+512];
	// begin inline asm
	{  cvt.f32.f16 %f471, %rs12;}

	// end inline asm
	abs.f32 	%f476, %f471;
	max.f32 	%f477, %f475, %f476;
	ld.global.u16 	%rs13, [%rd31+1024];
	// begin inline asm
	{  cvt.f32.f16 %f472, %rs13;}

	// end inline asm
	abs.f32 	%f478, %f472;
	max.f32 	%f479, %f477, %f478;
	ld.global.u16 	%rs14, [%rd31+1536];
	// begin inline asm
	{  cvt.f32.f16 %f473, %rs14;}

	// end inline asm
	abs.f32 	%f480, %f473;
	max.f32 	%f2746, %f479, %f480;
	add.s32 	%r1904, %r1904, 1024;
	setp.lt.s32 	%p6, %r1904, %r2;
	@%p6 bra 	$L__BB0_5;
$L__BB0_6:
	mov.u32 	%r443, shmem;
	add.s32 	%r13, %r443, %r2;
	mul.lo.s32 	%r444, %r435, %r433;
	add.s32 	%r14, %r13, %r444;
	shl.b32 	%r445, %r444, 1;
	add.s32 	%r15, %r14, %r445;
	mul.lo.s32 	%r446, %r435, %r434;
	shl.b32 	%r447, %r446, 2;
	add.s32 	%r16, %r15, %r447;
	mul.lo.s32 	%r448, %r434, %r432;
	shl.b32 	%r449, %r448, 1;
	add.s32 	%r17, %r16, %r449;
	and.b32  	%r18, %r2089, 31;
	mov.b32 	%r450, %f2746;
	shfl.sync.bfly.b32	%r451|%p7, %r450, 16, 31, -1;
	mov.b32 	%f481, %r451;
	max.f32 	%f482, %f2746, %f481;
	mov.b32 	%r452, %f482;
	shfl.sync.bfly.b32	%r453|%p8, %r452, 8, 31, -1;
	mov.b32 	%f483, %r453;
	max.f32 	%f484, %f482, %f483;
	mov.b32 	%r454, %f484;
	shfl.sync.bfly.b32	%r455|%p9, %r454, 4, 31, -1;
	mov.b32 	%f485, %r455;
	max.f32 	%f486, %f484, %f485;
	mov.b32 	%r456, %f486;
	shfl.sync.bfly.b32	%r457|%p10, %r456, 2, 31, -1;
	mov.b32 	%f487, %r457;
	max.f32 	%f488, %f486, %f487;
	mov.b32 	%r458, %f488;
	shfl.sync.bfly.b32	%r459|%p11, %r458, 1, 31, -1;
	mov.b32 	%f489, %r459;
	max.f32 	%f8, %f488, %f489;
	setp.ne.s32 	%p12, %r18, 0;
	shr.u32 	%r460, %r2089, 3;
	add.s32 	%r19, %r17, %r460;
	@%p12 bra 	$L__BB0_8;
	st.shared.f32 	[%r19], %f8;
$L__BB0_8:
	bar.sync 	0;
	mov.u32 	%r461, %ntid.x;
	add.s32 	%r462, %r461, 31;
	shr.u32 	%r20, %r462, 5;
	setp.ge.u32 	%p13, %r2089, %r20;
	shl.b32 	%r463, %r18, 2;
	add.s32 	%r21, %r17, %r463;
	mov.f32 	%f2747, 0fCE6E6B28;
	@%p13 bra 	$L__BB0_10;
	ld.shared.f32 	%f2747, [%r21];
$L__BB0_10:
	mov.b32 	%r464, %f2747;
	shfl.sync.bfly.b32	%r465|%p14, %r464, 16, 31, -1;
	mov.b32 	%f492, %r465;
	max.f32 	%f493, %f2747, %f492;
	mov.b32 	%r466, %f493;
	shfl.sync.bfly.b32	%r467|%p15, %r466, 8, 31, -1;
	mov.b32 	%f494, %r467;
	max.f32 	%f495, %f493, %f494;
	mov.b32 	%r468, %f495;
	shfl.sync.bfly.b32	%r469|%p16, %r468, 4, 31, -1;
	mov.b32 	%f496, %r469;
	max.f32 	%f497, %f495, %f496;
	mov.b32 	%r470, %f497;
	shfl.sync.bfly.b32	%r471|%p17, %r470, 2, 31, -1;
	mov.b32 	%f498, %r471;
	max.f32 	%f499, %f497, %f498;
	mov.b32 	%r472, %f499;
	shfl.sync.bfly.b32	%r473|%p18, %r472, 1, 31, -1;
	mov.b32 	%f500, %r473;
	max.f32 	%f11, %f499, %f500;
	bar.sync 	0;
	setp.ne.s32 	%p19, %r2089, 0;
	@%p19 bra 	$L__BB0_12;
	max.f32 	%f501, %f11, 0f358637BD;
	div.rn.f32 	%f2749, %f501, 0f42FE0000;
$L__BB0_12:
	setp.eq.s32 	%p20, %r2089, 0;
	bar.sync 	0;
	setp.ne.s64 	%p21, %rd20, 0;
	setp.lt.s32 	%p22, %r431, 1000;
	and.pred  	%p23, %p21, %p22;
	and.pred  	%p1, %p20, %p23;
	cvta.to.global.u64 	%rd32, %rd20;
	mul.wide.s32 	%rd33, %r431, 4;
	add.s64 	%rd7, %rd32, %rd33;
	not.pred 	%p24, %p1;
	@%p24 bra 	$L__BB0_14;
	ld.global.f32 	%f502, [%rd7];
	mul.f32 	%f2749, %f2749, %f502;
$L__BB0_14:
	setp.ge.s32 	%p25, %r2089, %r2;
	bar.sync 	0;
	@%p25 bra 	$L__BB0_20;
	not.b32 	%r474, %r2089;
	add.s32 	%r22, %r2, %r474;
	and.b32  	%r475, %r22, 768;
	setp.eq.s32 	%p26, %r475, 768;
	mov.u32 	%r1908, %r2089;
	@%p26 bra 	$L__BB0_18;
	shr.u32 	%r477, %r22, 8;
	add.s32 	%r478, %r477, 1;
	and.b32  	%r23, %r478, 3;
	mov.b32 	%r1907, 0;
	mov.u32 	%r1908, %r2089;
$L__BB0_17:
	.pragma "nounroll";
	mul.wide.s32 	%rd34, %r1908, 2;
	add.s64 	%rd35, %rd6, %rd34;
	ld.global.u16 	%rs15, [%rd35];
	// begin inline asm
	{  cvt.f32.f16 %f503, %rs15;}

	// end inline asm
	div.approx.f32 	%f504, %f503, %f2749;
	mov.f32 	%f505, 0f3F000000;
	copysign.f32 	%f506, %f504, %f505;
	add.rz.f32 	%f507, %f504, %f506;
	cvt.rzi.f32.f32 	%f508, %f507;
	min.f32 	%f509, %f508, 0f42FE0000;
	max.f32 	%f510, %f509, 0fC3000000;
	cvt.rzi.s32.f32 	%r479, %f510;
	add.s32 	%r481, %r443, %r1908;
	st.shared.u8 	[%r481], %r479;
	add.s32 	%r1908, %r1908, 256;
	add.s32 	%r1907, %r1907, 1;
	setp.ne.s32 	%p27, %r1907, %r23;
	@%p27 bra 	$L__BB0_17;
$L__BB0_18:
	setp.lt.u32 	%p28, %r22, 768;
	@%p28 bra 	$L__BB0_20;
$L__BB0_19:
	.pragma "nounroll";
	mul.wide.s32 	%rd36, %r1908, 2;
	add.s64 	%rd37, %rd6, %rd36;
	ld.global.u16 	%rs16, [%rd37];
	// begin inline asm
	{  cvt.f32.f16 %f511, %rs16;}

	// end inline asm
	div.approx.f32 	%f515, %f511, %f2749;
	mov.f32 	%f516, 0f3F000000;
	copysign.f32 	%f517, %f515, %f516;
	add.rz.f32 	%f518, %f515, %f517;
	cvt.rzi.f32.f32 	%f519, %f518;
	min.f32 	%f520, %f519, 0f42FE0000;
	max.f32 	%f521, %f520, 0fC3000000;
	cvt.rzi.s32.f32 	%r482, %f521;
	add.s32 	%r484, %r443, %r1908;
	st.shared.u8 	[%r484], %r482;
	ld.global.u16 	%rs17, [%rd37+512];
	// begin inline asm
	{  cvt.f32.f16 %f512, %rs17;}

	// end inline asm
	div.approx.f32 	%f522, %f512, %f2749;
	copysign.f32 	%f523, %f522, %f516;
	add.rz.f32 	%f524, %f522, %f523;
	cvt.rzi.f32.f32 	%f525, %f524;
	min.f32 	%f526, %f525, 0f42FE0000;
	max.f32 	%f527, %f526, 0fC3000000;
	cvt.rzi.s32.f32 	%r485, %f527;
	st.shared.u8 	[%r484+256], %r485;
	ld.global.u16 	%rs18, [%rd37+1024];
	// begin inline asm
	{  cvt.f32.f16 %f513, %rs18;}

	// end inline asm
	div.approx.f32 	%f528, %f513, %f2749;
	copysign.f32 	%f529, %f528, %f516;
	add.rz.f32 	%f530, %f528, %f529;
	cvt.rzi.f32.f32 	%f531, %f530;
	min.f32 	%f532, %f531, 0f42FE0000;
	max.f32 	%f533, %f532, 0fC3000000;
	cvt.rzi.s32.f32 	%r486, %f533;
	st.shared.u8 	[%r484+512], %r486;
	ld.global.u16 	%rs19, [%rd37+1536];
	// begin inline asm
	{  cvt.f32.f16 %f514, %rs19;}

	// end inline asm
	div.approx.f32 	%f534, %f514, %f2749;
	copysign.f32 	%f535, %f534, %f516;
	add.rz.f32 	%f536, %f534, %f535;
	cvt.rzi.f32.f32 	%f537, %f536;
	min.f32 	%f538, %f537, 0f42FE0000;
	max.f32 	%f539, %f538, 0fC3000000;
	cvt.rzi.s32.f32 	%r487, %f539;
	st.shared.u8 	[%r484+768], %r487;
	add.s32 	%r1908, %r1908, 1024;
	setp.lt.s32 	%p29, %r1908, %r2;
	@%p29 bra 	$L__BB0_19;
$L__BB0_20:
	bar.sync 	0;
	setp.lt.s32 	%p30, %r433, 1;
	@%p30 bra 	$L__BB0_33;
	add.s32 	%r489, %r433, -1;
	and.b32  	%r31, %r433, 15;
	setp.lt.u32 	%p31, %r489, 15;
	mov.b32 	%r1910, 0;
	@%p31 bra 	$L__BB0_24;
	and.b32  	%r1910, %r433, 2147483632;
	mov.b32 	%r1915, 0;
$L__BB0_23:
	.pragma "nounroll";
	mul.wide.u32 	%rd38, %r1915, 4;
	add.s64 	%rd39, %rd4, %rd38;
	mov.f32 	%f540, 0f00000000;
	st.local.v4.f32 	[%rd39], {%f540, %f540, %f540, %f540};
	st.local.v4.f32 	[%rd39+16], {%f540, %f540, %f540, %f540};
	st.local.v4.f32 	[%rd39+32], {%f540, %f540, %f540, %f540};
	st.local.v4.f32 	[%rd39+48], {%f540, %f540, %f540, %f540};
	add.s32 	%r1915, %r1915, 16;
	setp.eq.s32 	%p32, %r1915, %r1910;
	@%p32 bra 	$L__BB0_24;
	bra.uni 	$L__BB0_23;
$L__BB0_24:
	setp.eq.s32 	%p33, %r31, 0;
	@%p33 bra 	$L__BB0_33;
	and.b32  	%r34, %r433, 7;
	setp.lt.u32 	%p34, %r31, 8;
	@%p34 bra 	$L__BB0_27;
	mul.wide.u32 	%rd40, %r1910, 4;
	add.s64 	%rd41, %rd4, %rd40;
	mov.b32 	%r491, 0;
	st.local.u32 	[%rd41], %r491;
	st.local.u32 	[%rd41+4], %r491;
	st.local.u32 	[%rd41+8], %r491;
	st.local.u32 	[%rd41+12], %r491;
	st.local.u32 	[%rd41+16], %r491;
	st.local.u32 	[%rd41+20], %r491;
	st.local.u32 	[%rd41+24], %r491;
	st.local.u32 	[%rd41+28], %r491;
	add.s32 	%r1910, %r1910, 8;
$L__BB0_27:
	setp.eq.s32 	%p35, %r34, 0;
	@%p35 bra 	$L__BB0_33;
	and.b32  	%r37, %r433, 3;
	setp.lt.u32 	%p36, %r34, 4;
	@%p36 bra 	$L__BB0_30;
	mul.wide.u32 	%rd42, %r1910, 4;
	add.s64 	%rd43, %rd4, %rd42;
	mov.b32 	%r492, 0;
	st.local.u32 	[%rd43], %r492;
	st.local.u32 	[%rd43+4], %r492;
	st.local.u32 	[%rd43+8], %r492;
	st.local.u32 	[%rd43+12], %r492;
	add.s32 	%r1910, %r1910, 4;
$L__BB0_30:
	setp.eq.s32 	%p37, %r37, 0;
	@%p37 bra 	$L__BB0_33;
	mov.b32 	%r1914, 0;
$L__BB0_32:
	.pragma "nounroll";
	mul.wide.u32 	%rd44, %r1910, 4;
	add.s64 	%rd45, %rd4, %rd44;
	mov.b32 	%r494, 0;
	st.local.u32 	[%rd45], %r494;
	add.s32 	%r1910, %r1910, 1;
	add.s32 	%r1914, %r1914, 1;
	setp.ne.s32 	%p38, %r1914, %r37;
	@%p38 bra 	$L__BB0_32;
$L__BB0_33:
	add.s32 	%r495, %r432, %r435;
	add.s32 	%r496, %r495, -1;
	div.s32 	%r44, %r496, %r435;
	setp.lt.s32 	%p39, %r44, 1;
	mov.f32 	%f3024, 0f358637BD;
	@%p39 bra 	$L__BB0_538;
	cvt.rn.f32.s32 	%f16, %r433;
	not.b32 	%r45, %r2089;
	cvt.u16.u32 	%rs1, %r435;
	add.s32 	%r46, %r433, -1;
	add.s32 	%r47, %r434, %r45;
	shr.u32 	%r498, %r47, 8;
	add.s32 	%r499, %r498, 1;
	add.s32 	%r48, %r2089, 256;
	add.s32 	%r49, %r2089, 512;
	add.s32 	%r50, %r2089, 768;
	add.s32 	%r51, %r13, %r2089;
	shl.b32 	%r500, %r2089, 1;
	add.s32 	%r52, %r14, %r500;
	and.b32  	%r53, %r433, 3;
	and.b32  	%r54, %r433, 2147483644;
	and.b32  	%r55, %r499, 3;
	mov.f32 	%f3023, 0f00000000;
	mov.b32 	%r1916, 0;
	mov.b16 	%rs1044, 0;
	mul.wide.u32 	%rd47, %r2089, 2;
	sqrt.rn.f32 	%f639, %f16;
	mov.u16 	%rs1045, %rs1044;
	mov.u16 	%rs1046, %rs1044;
$L__BB0_35:
	mul.lo.s16 	%rs23, %rs1044, %rs1;
	mul.lo.s32 	%r59, %r435, %r1916;
	add.s32 	%r501, %r435, %r59;
	min.s32 	%r502, %r432, %r501;
	cvt.u16.u32 	%rs24, %r502;
	sub.s16 	%rs25, %rs24, %rs23;
	cvt.u32.u16 	%r503, %rs25;
	and.b32  	%r60, %r503, 3;
	add.s32 	%r61, %r60, -1;
	mul.lo.s16 	%rs26, %rs1045, %rs1;
	sub.s16 	%rs27, %rs24, %rs26;
	cvt.u32.u16 	%r504, %rs27;
	and.b32  	%r62, %r504, 7;
	add.s32 	%r63, %r62, -1;
	sub.s32 	%r64, %r502, %r59;
	not.b32 	%r505, %r59;
	add.s32 	%r65, %r502, %r505;
	mul.lo.s16 	%rs28, %rs1046, %rs1;
	sub.s16 	%rs29, %rs24, %rs28;
	cvt.u32.u16 	%r506, %rs29;
	and.b32  	%r66, %r506, 15;
	add.s32 	%r67, %r66, -1;
	mul.lo.s32 	%r68, %r434, %r64;
	add.s32 	%r69, %r68, %r45;
	mul.lo.s32 	%r70, %r433, %r64;
	add.s32 	%r71, %r70, %r45;
	add.s32 	%r507, %r59, %r3;
	mul.lo.s32 	%r508, %r507, %r433;
	cvt.s64.s32 	%rd8, %r508;
	mul.wide.s32 	%rd46, %r508, 2;
	add.s64 	%rd9, %rd1, %rd46;
	setp.ge.s32 	%p40, %r2089, %r70;
	add.s64 	%rd10, %rd9, %rd47;
	mov.f32 	%f2755, 0f00000000;
	@%p40 bra 	$L__BB0_43;
	and.b32  	%r72, %r71, 768;
	setp.eq.s32 	%p41, %r72, 768;
	mov.f32 	%f2755, 0f00000000;
	mov.u32 	%r1917, %r2089;
	@%p41 bra 	$L__BB0_40;
	ld.global.u16 	%rs30, [%rd10];
	// begin inline asm
	{  cvt.f32.f16 %f547, %rs30;}

	// end inline asm
	abs.f32 	%f548, %f547;
	max.f32 	%f2755, %f548, 0f00000000;
	setp.eq.s32 	%p42, %r72, 0;
	mov.u32 	%r1917, %r48;
	@%p42 bra 	$L__BB0_40;
	ld.global.u16 	%rs31, [%rd10+512];
	// begin inline asm
	{  cvt.f32.f16 %f549, %rs31;}

	// end inline asm
	abs.f32 	%f550, %f549;
	max.f32 	%f2755, %f2755, %f550;
	setp.eq.s32 	%p43, %r72, 256;
	mov.u32 	%r1917, %r49;
	@%p43 bra 	$L__BB0_40;
	ld.global.u16 	%rs32, [%rd10+1024];
	// begin inline asm
	{  cvt.f32.f16 %f551, %rs32;}

	// end inline asm
	abs.f32 	%f552, %f551;
	max.f32 	%f2755, %f2755, %f552;
	mov.u32 	%r1917, %r50;
$L__BB0_40:
	setp.lt.u32 	%p44, %r71, 768;
	@%p44 bra 	$L__BB0_43;
	shl.b64 	%rd48, %rd8, 1;
	mul.wide.u32 	%rd49, %r1917, 2;
	add.s64 	%rd50, %rd48, %rd49;
	add.s64 	%rd51, %rd1, %rd50;
	add.s64 	%rd110, %rd51, 1024;
$L__BB0_42:
	.pragma "nounroll";
	ld.global.u16 	%rs33, [%rd110+-1024];
	// begin inline asm
	{  cvt.f32.f16 %f553, %rs33;}

	// end inline asm
	abs.f32 	%f557, %f553;
	max.f32 	%f558, %f2755, %f557;
	ld.global.u16 	%rs34, [%rd110+-512];
	// begin inline asm
	{  cvt.f32.f16 %f554, %rs34;}

	// end inline asm
	abs.f32 	%f559, %f554;
	max.f32 	%f560, %f558, %f559;
	ld.global.u16 	%rs35, [%rd110];
	// begin inline asm
	{  cvt.f32.f16 %f555, %rs35;}

	// end inline asm
	abs.f32 	%f561, %f555;
	max.f32 	%f562, %f560, %f561;
	ld.global.u16 	%rs36, [%rd110+512];
	// begin inline asm
	{  cvt.f32.f16 %f556, %rs36;}

	// end inline asm
	abs.f32 	%f563, %f556;
	max.f32 	%f2755, %f562, %f563;
	add.s32 	%r1917, %r1917, 1024;
	add.s64 	%rd110, %rd110, 2048;
	setp.lt.s32 	%p45, %r1917, %r70;
	@%p45 bra 	$L__BB0_42;
$L__BB0_43:
	setp.ne.s32 	%p46, %r18, 0;
	mov.b32 	%r509, %f2755;
	shfl.sync.bfly.b32	%r510|%p47, %r509, 16, 31, -1;
	mov.b32 	%f564, %r510;
	max.f32 	%f565, %f2755, %f564;
	mov.b32 	%r511, %f565;
	shfl.sync.bfly.b32	%r512|%p48, %r511, 8, 31, -1;
	mov.b32 	%f566, %r512;
	max.f32 	%f567, %f565, %f566;
	mov.b32 	%r513, %f567;
	shfl.sync.bfly.b32	%r514|%p49, %r513, 4, 31, -1;
	mov.b32 	%f568, %r514;
	max.f32 	%f569, %f567, %f568;
	mov.b32 	%r515, %f569;
	shfl.sync.bfly.b32	%r516|%p50, %r515, 2, 31, -1;
	mov.b32 	%f570, %r516;
	max.f32 	%f571, %f569, %f570;
	mov.b32 	%r517, %f571;
	shfl.sync.bfly.b32	%r518|%p51, %r517, 1, 31, -1;
	mov.b32 	%f572, %r518;
	max.f32 	%f27, %f571, %f572;
	@%p46 bra 	$L__BB0_45;
	st.shared.f32 	[%r19], %f27;
$L__BB0_45:
	setp.ge.u32 	%p52, %r2089, %r20;
	bar.sync 	0;
	mov.f32 	%f2756, 0fCE6E6B28;
	@%p52 bra 	$L__BB0_47;
	ld.shared.f32 	%f2756, [%r21];
$L__BB0_47:
	setp.ne.s32 	%p53, %r2089, 0;
	mov.b32 	%r519, %f2756;
	shfl.sync.bfly.b32	%r520|%p54, %r519, 16, 31, -1;
	mov.b32 	%f574, %r520;
	max.f32 	%f575, %f2756, %f574;
	mov.b32 	%r521, %f575;
	shfl.sync.bfly.b32	%r522|%p55, %r521, 8, 31, -1;
	mov.b32 	%f576, %r522;
	max.f32 	%f577, %f575, %f576;
	mov.b32 	%r523, %f577;
	shfl.sync.bfly.b32	%r524|%p56, %r523, 4, 31, -1;
	mov.b32 	%f578, %r524;
	max.f32 	%f579, %f577, %f578;
	mov.b32 	%r525, %f579;
	shfl.sync.bfly.b32	%r526|%p57, %r525, 2, 31, -1;
	mov.b32 	%f580, %r526;
	max.f32 	%f581, %f579, %f580;
	mov.b32 	%r527, %f581;
	shfl.sync.bfly.b32	%r528|%p58, %r527, 1, 31, -1;
	mov.b32 	%f582, %r528;
	max.f32 	%f30, %f581, %f582;
	bar.sync 	0;
	@%p53 bra 	$L__BB0_49;
	max.f32 	%f583, %f30, 0f358637BD;
	div.rn.f32 	%f2757, %f583, 0f42FE0000;
$L__BB0_49:
	bar.sync 	0;
	@%p24 bra 	$L__BB0_51;
	ld.global.f32 	%f584, [%rd7];
	mul.f32 	%f2757, %f2757, %f584;
$L__BB0_51:
	setp.ge.s32 	%p60, %r2089, %r70;
	bar.sync 	0;
	@%p60 bra 	$L__BB0_58;
	and.b32  	%r76, %r71, 768;
	setp.eq.s32 	%p61, %r76, 768;
	mov.u32 	%r1919, %r2089;
	@%p61 bra 	$L__BB0_56;
	ld.global.u16 	%rs37, [%rd10];
	// begin inline asm
	{  cvt.f32.f16 %f585, %rs37;}

	// end inline asm
	div.approx.f32 	%f586, %f585, %f2757;
	mov.f32 	%f587, 0f3F000000;
	copysign.f32 	%f588, %f586, %f587;
	add.rz.f32 	%f589, %f586, %f588;
	cvt.rzi.f32.f32 	%f590, %f589;
	min.f32 	%f591, %f590, 0f42FE0000;
	max.f32 	%f592, %f591, 0fC3000000;
	cvt.rzi.s32.f32 	%r529, %f592;
	st.shared.u8 	[%r51], %r529;
	setp.eq.s32 	%p62, %r76, 0;
	mov.u32 	%r1919, %r48;
	@%p62 bra 	$L__BB0_56;
	ld.global.u16 	%rs38, [%rd10+512];
	// begin inline asm
	{  cvt.f32.f16 %f593, %rs38;}

	// end inline asm
	div.approx.f32 	%f594, %f593, %f2757;
	mov.f32 	%f595, 0f3F000000;
	copysign.f32 	%f596, %f594, %f595;
	add.rz.f32 	%f597, %f594, %f596;
	cvt.rzi.f32.f32 	%f598, %f597;
	min.f32 	%f599, %f598, 0f42FE0000;
	max.f32 	%f600, %f599, 0fC3000000;
	cvt.rzi.s32.f32 	%r530, %f600;
	st.shared.u8 	[%r51+256], %r530;
	setp.eq.s32 	%p63, %r76, 256;
	mov.u32 	%r1919, %r49;
	@%p63 bra 	$L__BB0_56;
	ld.global.u16 	%rs39, [%rd10+1024];
	// begin inline asm
	{  cvt.f32.f16 %f601, %rs39;}

	// end inline asm
	div.approx.f32 	%f602, %f601, %f2757;
	mov.f32 	%f603, 0f3F000000;
	copysign.f32 	%f604, %f602, %f603;
	add.rz.f32 	%f605, %f602, %f604;
	cvt.rzi.f32.f32 	%f606, %f605;
	min.f32 	%f607, %f606, 0f42FE0000;
	max.f32 	%f608, %f607, 0fC3000000;
	cvt.rzi.s32.f32 	%r531, %f608;
	st.shared.u8 	[%r51+512], %r531;
	mov.u32 	%r1919, %r50;
$L__BB0_56:
	setp.lt.u32 	%p64, %r71, 768;
	@%p64 bra 	$L__BB0_58;
$L__BB0_57:
	.pragma "nounroll";
	mul.wide.s32 	%rd52, %r1919, 2;
	add.s64 	%rd53, %rd9, %rd52;
	ld.global.u16 	%rs40, [%rd53];
	// begin inline asm
	{  cvt.f32.f16 %f609, %rs40;}

	// end inline asm
	div.approx.f32 	%f613, %f609, %f2757;
	mov.f32 	%f614, 0f3F000000;
	copysign.f32 	%f615, %f613, %f614;
	add.rz.f32 	%f616, %f613, %f615;
	cvt.rzi.f32.f32 	%f617, %f616;
	min.f32 	%f618, %f617, 0f42FE0000;
	max.f32 	%f619, %f618, 0fC3000000;
	cvt.rzi.s32.f32 	%r532, %f619;
	add.s32 	%r533, %r13, %r1919;
	st.shared.u8 	[%r533], %r532;
	ld.global.u16 	%rs41, [%rd53+512];
	// begin inline asm
	{  cvt.f32.f16 %f610, %rs41;}

	// end inline asm
	div.approx.f32 	%f620, %f610, %f2757;
	copysign.f32 	%f621, %f620, %f614;
	add.rz.f32 	%f622, %f620, %f621;
	cvt.rzi.f32.f32 	%f623, %f622;
	min.f32 	%f624, %f623, 0f42FE0000;
	max.f32 	%f625, %f624, 0fC3000000;
	cvt.rzi.s32.f32 	%r534, %f625;
	st.shared.u8 	[%r533+256], %r534;
	ld.global.u16 	%rs42, [%rd53+1024];
	// begin inline asm
	{  cvt.f32.f16 %f611, %rs42;}

	// end inline asm
	div.approx.f32 	%f626, %f611, %f2757;
	copysign.f32 	%f627, %f626, %f614;
	add.rz.f32 	%f628, %f626, %f627;
	cvt.rzi.f32.f32 	%f629, %f628;
	min.f32 	%f630, %f629, 0f42FE0000;
	max.f32 	%f631, %f630, 0fC3000000;
	cvt.rzi.s32.f32 	%r535, %f631;
	st.shared.u8 	[%r533+512], %r535;
	ld.global.u16 	%rs43, [%rd53+1536];
	// begin inline asm
	{  cvt.f32.f16 %f612, %rs43;}

	// end inline asm
	div.approx.f32 	%f632, %f612, %f2757;
	copysign.f32 	%f633, %f632, %f614;
	add.rz.f32 	%f634, %f632, %f633;
	cvt.rzi.f32.f32 	%f635, %f634;
	min.f32 	%f636, %f635, 0f42FE0000;
	max.f32 	%f637, %f636, 0fC3000000;
	cvt.rzi.s32.f32 	%r536, %f637;
	st.shared.u8 	[%r533+768], %r536;
	add.s32 	%r1919, %r1919, 1024;
	setp.lt.s32 	%p65, %r1919, %r70;
	@%p65 bra 	$L__BB0_57;
$L__BB0_58:
	bar.sync 	0;
	@%p60 bra 	$L__BB0_65;
	and.b32  	%r80, %r71, 768;
	setp.eq.s32 	%p67, %r80, 768;
	mov.u32 	%r1921, %r2089;
	@%p67 bra 	$L__BB0_63;
	cvt.u64.u32 	%rd54, %r2089;
	add.s64 	%rd55, %rd54, %rd8;
	shl.b64 	%rd56, %rd55, 1;
	add.s64 	%rd14, %rd2, %rd56;
	ld.global.u16 	%rs44, [%rd14];
	st.shared.u16 	[%r52], %rs44;
	setp.eq.s32 	%p68, %r80, 0;
	mov.u32 	%r1921, %r48;
	@%p68 bra 	$L__BB0_63;
	ld.global.u16 	%rs45, [%rd14+512];
	st.shared.u16 	[%r52+512], %rs45;
	setp.eq.s32 	%p69, %r80, 256;
	mov.u32 	%r1921, %r49;
	@%p69 bra 	$L__BB0_63;
	ld.global.u16 	%rs46, [%rd14+1024];
	st.shared.u16 	[%r52+1024], %rs46;
	mov.u32 	%r1921, %r50;
$L__BB0_63:
	setp.lt.u32 	%p70, %r71, 768;
	@%p70 bra 	$L__BB0_65;
$L__BB0_64:
	.pragma "nounroll";
	shl.b32 	%r537, %r1921, 1;
	add.s32 	%r538, %r14, %r537;
	cvt.s64.s32 	%rd57, %r1921;
	add.s64 	%rd58, %rd57, %rd8;
	shl.b64 	%rd59, %rd58, 1;
	add.s64 	%rd60, %rd2, %rd59;
	ld.global.u16 	%rs47, [%rd60];
	st.shared.u16 	[%r538], %rs47;
	ld.global.u16 	%rs48, [%rd60+512];
	st.shared.u16 	[%r538+512], %rs48;
	add.s32 	%r539, %r1921, 512;
	cvt.s64.s32 	%rd61, %r539;
	add.s64 	%rd62, %rd61, %rd8;
	shl.b64 	%rd63, %rd62, 1;
	add.s64 	%rd64, %rd2, %rd63;
	ld.global.u16 	%rs49, [%rd64];
	st.shared.u16 	[%r538+1024], %rs49;
	add.s32 	%r540, %r1921, 768;
	cvt.s64.s32 	%rd65, %r540;
	add.s64 	%rd66, %rd65, %rd8;
	shl.b64 	%rd67, %rd66, 1;
	add.s64 	%rd68, %rd2, %rd67;
	ld.global.u16 	%rs50, [%rd68];
	st.shared.u16 	[%r538+1536], %rs50;
	add.s32 	%r1921, %r1921, 1024;
	setp.lt.s32 	%p71, %r1921, %r70;
	@%p71 bra 	$L__BB0_64;
$L__BB0_65:
	bar.sync 	0;
	setp.ge.s32 	%p72, %r2089, %r68;
	@%p72 bra 	$L__BB0_77;
	setp.gt.s32 	%p73, %r433, 0;
	mov.u32 	%r1930, %r2089;
	@%p73 bra 	$L__BB0_67;
	bra.uni 	$L__BB0_76;
$L__BB0_67:
	mov.u32 	%r1923, %r2089;
$L__BB0_68:
	.pragma "nounroll";
	setp.lt.u32 	%p75, %r46, 3;
	div.s32 	%r85, %r1923, %r64;
	mul.lo.s32 	%r546, %r85, %r64;
	sub.s32 	%r86, %r1923, %r546;
	mul.lo.s32 	%r87, %r85, %r433;
	mul.lo.s32 	%r88, %r86, %r433;
	mov.b32 	%r1927, 0;
	mov.u32 	%r1929, %r1927;
	@%p75 bra 	$L__BB0_71;
	mov.b32 	%r1924, 0;
	mov.u32 	%r1929, %r1924;
$L__BB0_70:
	.pragma "nounroll";
	add.s32 	%r548, %r1924, %r87;
	mov.u32 	%r549, shmem;
	add.s32 	%r550, %r549, %r548;
	add.s32 	%r551, %r1924, %r88;
	add.s32 	%r552, %r13, %r551;
	ld.shared.u8 	%r553, [%r552+3];
	ld.shared.u8 	%r554, [%r552+2];
	prmt.b32 	%r555, %r554, %r553, 0x3340U;
	ld.shared.u8 	%r556, [%r552+1];
	ld.shared.u8 	%r557, [%r552];
	prmt.b32 	%r558, %r557, %r556, 0x3340U;
	prmt.b32 	%r559, %r558, %r555, 0x5410U;
	ld.shared.u8 	%r560, [%r550+3];
	ld.shared.u8 	%r561, [%r550+2];
	prmt.b32 	%r562, %r561, %r560, 0x3340U;
	ld.shared.u8 	%r563, [%r550+1];
	ld.shared.u8 	%r564, [%r550];
	prmt.b32 	%r565, %r564, %r563, 0x3340U;
	prmt.b32 	%r566, %r565, %r562, 0x5410U;
	dp4a.s32.s32 	%r1929, %r559, %r566, %r1929;
	add.s32 	%r1924, %r1924, 4;
	setp.ne.s32 	%p76, %r1924, %r54;
	mov.u32 	%r1927, %r54;
	@%p76 bra 	$L__BB0_70;
$L__BB0_71:
	setp.eq.s32 	%p77, %r53, 0;
	@%p77 bra 	$L__BB0_75;
	setp.eq.s32 	%p78, %r53, 1;
	add.s32 	%r567, %r1927, %r87;
	mov.u32 	%r568, shmem;
	add.s32 	%r96, %r568, %r567;
	ld.shared.s8 	%rs51, [%r96];
	add.s32 	%r569, %r1927, %r88;
	add.s32 	%r97, %r13, %r569;
	ld.shared.s8 	%rs52, [%r97];
	mul.wide.s16 	%r570, %rs52, %rs51;
	add.s32 	%r1929, %r570, %r1929;
	@%p78 bra 	$L__BB0_75;
	setp.eq.s32 	%p79, %r53, 2;
	ld.shared.s8 	%rs53, [%r96+1];
	ld.shared.s8 	%rs54, [%r97+1];
	mul.wide.s16 	%r571, %rs54, %rs53;
	add.s32 	%r1929, %r571, %r1929;
	@%p79 bra 	$L__BB0_75;
	ld.shared.s8 	%rs55, [%r96+2];
	ld.shared.s8 	%rs56, [%r97+2];
	mul.wide.s16 	%r572, %rs56, %rs55;
	add.s32 	%r1929, %r572, %r1929;
$L__BB0_75:
	mad.lo.s32 	%r573, %r85, %r64, %r86;
	shl.b32 	%r574, %r573, 2;
	add.s32 	%r575, %r15, %r574;
	st.shared.u32 	[%r575], %r1929;
	add.s32 	%r1923, %r1923, 256;
	setp.lt.s32 	%p80, %r1923, %r68;
	@%p80 bra 	$L__BB0_68;
	bra.uni 	$L__BB0_77;
$L__BB0_76:
	.pragma "nounroll";
	shl.b32 	%r541, %r1930, 2;
	add.s32 	%r542, %r15, %r541;
	mov.b32 	%r543, 0;
	st.shared.u32 	[%r542], %r543;
	add.s32 	%r1930, %r1930, 256;
	setp.lt.s32 	%p74, %r1930, %r68;
	@%p74 bra 	$L__BB0_76;
$L__BB0_77:
	bar.sync 	0;
	mul.f32 	%f638, %f2749, %f2757;
	mul.f32 	%f640, %f638, %f639;
	mov.f32 	%f641, 0f3F800000;
	div.approx.f32 	%f35, %f641, %f640;
	@%p72 bra 	$L__BB0_84;
	and.b32  	%r105, %r69, 768;
	setp.eq.s32 	%p82, %r105, 768;
	mov.u32 	%r1931, %r2089;
	@%p82 bra 	$L__BB0_82;
	div.s32 	%r576, %r2089, %r64;
	mul.lo.s32 	%r577, %r576, %r64;
	sub.s32 	%r578, %r2089, %r577;
	shl.b32 	%r579, %r2089, 2;
	add.s32 	%r580, %r15, %r579;
	ld.shared.u32 	%r581, [%r580];
	cvt.rn.f32.s32 	%f643, %r581;
	mul.f32 	%f642, %f35, %f643;
	// begin inline asm
	{  cvt.rn.f16.f32 %rs57, %f642;}

	// end inline asm
	mad.lo.s32 	%r582, %r576, %r432, %r59;
	add.s32 	%r583, %r582, %r578;
	shl.b32 	%r584, %r583, 1;
	add.s32 	%r585, %r16, %r584;
	st.shared.u16 	[%r585], %rs57;
	setp.eq.s32 	%p83, %r105, 0;
	mov.u32 	%r1931, %r48;
	@%p83 bra 	$L__BB0_82;
	div.s32 	%r586, %r48, %r64;
	mul.lo.s32 	%r587, %r586, %r64;
	sub.s32 	%r588, %r48, %r587;
	shl.b32 	%r589, %r48, 2;
	add.s32 	%r590, %r15, %r589;
	ld.shared.u32 	%r591, [%r590];
	cvt.rn.f32.s32 	%f645, %r591;
	mul.f32 	%f644, %f35, %f645;
	// begin inline asm
	{  cvt.rn.f16.f32 %rs58, %f644;}

	// end inline asm
	mad.lo.s32 	%r592, %r586, %r432, %r59;
	add.s32 	%r593, %r592, %r588;
	shl.b32 	%r594, %r593, 1;
	add.s32 	%r595, %r16, %r594;
	st.shared.u16 	[%r595], %rs58;
	setp.eq.s32 	%p84, %r105, 256;
	mov.u32 	%r1931, %r49;
	@%p84 bra 	$L__BB0_82;
	div.s32 	%r596, %r49, %r64;
	mul.lo.s32 	%r597, %r596, %r64;
	sub.s32 	%r598, %r49, %r597;
	shl.b32 	%r599, %r49, 2;
	add.s32 	%r600, %r15, %r599;
	ld.shared.u32 	%r601, [%r600];
	cvt.rn.f32.s32 	%f647, %r601;
	mul.f32 	%f646, %f35, %f647;
	// begin inline asm
	{  cvt.rn.f16.f32 %rs59, %f646;}

	// end inline asm
	mad.lo.s32 	%r602, %r596, %r432, %r59;
	add.s32 	%r603, %r602, %r598;
	shl.b32 	%r604, %r603, 1;
	add.s32 	%r605, %r16, %r604;
	st.shared.u16 	[%r605], %rs59;
	mov.u32 	%r1931, %r50;
$L__BB0_82:
	setp.lt.u32 	%p85, %r69, 768;
	@%p85 bra 	$L__BB0_84;
$L__BB0_83:
	.pragma "nounroll";
	div.s32 	%r606, %r1931, %r64;
	mul.lo.s32 	%r607, %r606, %r64;
	sub.s32 	%r608, %r1931, %r607;
	shl.b32 	%r609, %r1931, 2;
	add.s32 	%r610, %r15, %r609;
	ld.shared.u32 	%r611, [%r610];
	cvt.rn.f32.s32 	%f652, %r611;
	mul.f32 	%f648, %f35, %f652;
	// begin inline asm
	{  cvt.rn.f16.f32 %rs60, %f648;}

	// end inline asm
	mad.lo.s32 	%r612, %r606, %r432, %r59;
	add.s32 	%r613, %r612, %r608;
	shl.b32 	%r614, %r613, 1;
	add.s32 	%r615, %r16, %r614;
	st.shared.u16 	[%r615], %rs60;
	add.s32 	%r616, %r1931, 256;
	div.s32 	%r617, %r616, %r64;
	mul.lo.s32 	%r618, %r617, %r64;
	sub.s32 	%r619, %r616, %r618;
	shl.b32 	%r620, %r616, 2;
	add.s32 	%r621, %r15, %r620;
	ld.shared.u32 	%r622, [%r621];
	cvt.rn.f32.s32 	%f653, %r622;
	mul.f32 	%f649, %f35, %f653;
	// begin inline asm
	{  cvt.rn.f16.f32 %rs61, %f649;}

	// end inline asm
	mad.lo.s32 	%r623, %r617, %r432, %r59;
	add.s32 	%r624, %r623, %r619;
	shl.b32 	%r625, %r624, 1;
	add.s32 	%r626, %r16, %r625;
	st.shared.u16 	[%r626], %rs61;
	add.s32 	%r627, %r1931, 512;
	div.s32 	%r628, %r627, %r64;
	mul.lo.s32 	%r629, %r628, %r64;
	sub.s32 	%r630, %r627, %r629;
	shl.b32 	%r631, %r627, 2;
	add.s32 	%r632, %r15, %r631;
	ld.shared.u32 	%r633, [%r632];
	cvt.rn.f32.s32 	%f654, %r633;
	mul.f32 	%f650, %f35, %f654;
	// begin inline asm
	{  cvt.rn.f16.f32 %rs62, %f650;}

	// end inline asm
	mad.lo.s32 	%r634, %r628, %r432, %r59;
	add.s32 	%r635, %r634, %r630;
	shl.b32 	%r636, %r635, 1;
	add.s32 	%r637, %r16, %r636;
	st.shared.u16 	[%r637], %rs62;
	add.s32 	%r638, %r1931, 768;
	div.s32 	%r639, %r638, %r64;
	mul.lo.s32 	%r640, %r639, %r64;
	sub.s32 	%r641, %r638, %r640;
	shl.b32 	%r642, %r638, 2;
	add.s32 	%r643, %r15, %r642;
	ld.shared.u32 	%r644, [%r643];
	cvt.rn.f32.s32 	%f655, %r644;
	mul.f32 	%f651, %f35, %f655;
	// begin inline asm
	{  cvt.rn.f16.f32 %rs63, %f651;}

	// end inline asm
	mad.lo.s32 	%r645, %r639, %r432, %r59;
	add.s32 	%r646, %r645, %r641;
	shl.b32 	%r647, %r646, 1;
	add.s32 	%r648, %r16, %r647;
	st.shared.u16 	[%r648], %rs63;
	add.s32 	%r1931, %r1931, 1024;
	setp.lt.s32 	%p86, %r1931, %r68;
	@%p86 bra 	$L__BB0_83;
$L__BB0_84:
	setp.ge.s32 	%p87, %r2089, %r434;
	bar.sync 	0;
	@%p87 bra 	$L__BB0_536;
	and.b32  	%r649, %r47, 768;
	setp.eq.s32 	%p88, %r649, 768;
	mov.u32 	%r1965, %r2089;
	@%p88 bra 	$L__BB0_177;
	and.b32  	%r109, %r64, -16;
	and.b32  	%r110, %r62, 3;
	and.b32  	%r111, %r64, 3;
	and.b32  	%r112, %r64, -4;
	and.b32  	%r113, %r64, 7;
	and.b32  	%r114, %r64, -8;
	and.b32  	%r115, %r60, 1;
	mov.b32 	%r1934, 0;
	mov.u32 	%r1965, %r2089;
$L__BB0_87:
	.pragma "nounroll";
	setp.lt.s32 	%p89, %r64, 1;
	mov.f32 	%f2767, 0fCE6E6B28;
	@%p89 bra 	$L__BB0_101;
	setp.lt.u32 	%p90, %r65, 15;
	mad.lo.s32 	%r118, %r1965, %r432, %r59;
	mov.f32 	%f2767, 0fCE6E6B28;
	mov.b32 	%r1937, 0;
	@%p90 bra 	$L__BB0_91;
	mov.f32 	%f2767, 0fCE6E6B28;
	mov.b32 	%r1935, 0;
$L__BB0_90:
	.pragma "nounroll";
	add.s32 	%r653, %r118, %r1935;
	shl.b32 	%r654, %r653, 1;
	add.s32 	%r655, %r16, %r654;
	ld.shared.u16 	%rs64, [%r655];
	// begin inline asm
	{  cvt.f32.f16 %f661, %rs64;}

	// end inline asm
	max.f32 	%f677, %f2767, %f661;
	ld.shared.u16 	%rs65, [%r655+2];
	// begin inline asm
	{  cvt.f32.f16 %f662, %rs65;}

	// end inline asm
	max.f32 	%f678, %f677, %f662;
	ld.shared.u16 	%rs66, [%r655+4];
	// begin inline asm
	{  cvt.f32.f16 %f663, %rs66;}

	// end inline asm
	max.f32 	%f679, %f678, %f663;
	ld.shared.u16 	%rs67, [%r655+6];
	// begin inline asm
	{  cvt.f32.f16 %f664, %rs67;}

	// end inline asm
	max.f32 	%f680, %f679, %f664;
	ld.shared.u16 	%rs68, [%r655+8];
	// begin inline asm
	{  cvt.f32.f16 %f665, %rs68;}

	// end inline asm
	max.f32 	%f681, %f680, %f665;
	ld.shared.u16 	%rs69, [%r655+10];
	// begin inline asm
	{  cvt.f32.f16 %f666, %rs69;}

	// end inline asm
	max.f32 	%f682, %f681, %f666;
	ld.shared.u16 	%rs70, [%r655+12];
	// begin inline asm
	{  cvt.f32.f16 %f667, %rs70;}

	// end inline asm
	max.f32 	%f683, %f682, %f667;
	ld.shared.u16 	%rs71, [%r655+14];
	// begin inline asm
	{  cvt.f32.f16 %f668, %rs71;}

	// end inline asm
	max.f32 	%f684, %f683, %f668;
	ld.shared.u16 	%rs72, [%r655+16];
	// begin inline asm
	{  cvt.f32.f16 %f669, %rs72;}

	// end inline asm
	max.f32 	%f685, %f684, %f669;
	ld.shared.u16 	%rs73, [%r655+18];
	// begin inline asm
	{  cvt.f32.f16 %f670, %rs73;}

	// end inline asm
	max.f32 	%f686, %f685, %f670;
	ld.shared.u16 	%rs74, [%r655+20];
	// begin inline asm
	{  cvt.f32.f16 %f671, %rs74;}

	// end inline asm
	max.f32 	%f687, %f686, %f671;
	ld.shared.u16 	%rs75, [%r655+22];
	// begin inline asm
	{  cvt.f32.f16 %f672, %rs75;}

	// end inline asm
	max.f32 	%f688, %f687, %f672;
	ld.shared.u16 	%rs76, [%r655+24];
	// begin inline asm
	{  cvt.f32.f16 %f673, %rs76;}

	// end inline asm
	max.f32 	%f689, %f688, %f673;
	ld.shared.u16 	%rs77, [%r655+26];
	// begin inline asm
	{  cvt.f32.f16 %f674, %rs77;}

	// end inline asm
	max.f32 	%f690, %f689, %f674;
	ld.shared.u16 	%rs78, [%r655+28];
	// begin inline asm
	{  cvt.f32.f16 %f675, %rs78;}

	// end inline asm
	max.f32 	%f691, %f690, %f675;
	ld.shared.u16 	%rs79, [%r655+30];
	// begin inline asm
	{  cvt.f32.f16 %f676, %rs79;}

	// end inline asm
	max.f32 	%f2767, %f691, %f676;
	add.s32 	%r1935, %r1935, 16;
	setp.ne.s32 	%p91, %r1935, %r109;
	mov.u32 	%r1937, %r109;
	@%p91 bra 	$L__BB0_90;
$L__BB0_91:
	and.b32  	%r656, %r64, 15;
	setp.eq.s32 	%p92, %r656, 0;
	@%p92 bra 	$L__BB0_101;
	setp.lt.u32 	%p93, %r67, 7;
	@%p93 bra 	$L__BB0_94;
	add.s32 	%r657, %r118, %r1937;
	shl.b32 	%r658, %r657, 1;
	add.s32 	%r659, %r16, %r658;
	ld.shared.u16 	%rs80, [%r659];
	// begin inline asm
	{  cvt.f32.f16 %f693, %rs80;}

	// end inline asm
	max.f32 	%f701, %f2767, %f693;
	ld.shared.u16 	%rs81, [%r659+2];
	// begin inline asm
	{  cvt.f32.f16 %f694, %rs81;}

	// end inline asm
	max.f32 	%f702, %f701, %f694;
	ld.shared.u16 	%rs82, [%r659+4];
	// begin inline asm
	{  cvt.f32.f16 %f695, %rs82;}

	// end inline asm
	max.f32 	%f703, %f702, %f695;
	ld.shared.u16 	%rs83, [%r659+6];
	// begin inline asm
	{  cvt.f32.f16 %f696, %rs83;}

	// end inline asm
	max.f32 	%f704, %f703, %f696;
	ld.shared.u16 	%rs84, [%r659+8];
	// begin inline asm
	{  cvt.f32.f16 %f697, %rs84;}

	// end inline asm
	max.f32 	%f705, %f704, %f697;
	ld.shared.u16 	%rs85, [%r659+10];
	// begin inline asm
	{  cvt.f32.f16 %f698, %rs85;}

	// end inline asm
	max.f32 	%f706, %f705, %f698;
	ld.shared.u16 	%rs86, [%r659+12];
	// begin inline asm
	{  cvt.f32.f16 %f699, %rs86;}

	// end inline asm
	max.f32 	%f707, %f706, %f699;
	ld.shared.u16 	%rs87, [%r659+14];
	// begin inline asm
	{  cvt.f32.f16 %f700, %rs87;}

	// end inline asm
	max.f32 	%f2767, %f707, %f700;
	add.s32 	%r1937, %r1937, 8;
$L__BB0_94:
	and.b32  	%r660, %r66, 7;
	setp.eq.s32 	%p94, %r660, 0;
	@%p94 bra 	$L__BB0_101;
	setp.lt.u32 	%p95, %r63, 3;
	@%p95 bra 	$L__BB0_97;
	add.s32 	%r661, %r118, %r1937;
	shl.b32 	%r662, %r661, 1;
	add.s32 	%r663, %r16, %r662;
	ld.shared.u16 	%rs88, [%r663];
	// begin inline asm
	{  cvt.f32.f16 %f709, %rs88;}

	// end inline asm
	max.f32 	%f713, %f2767, %f709;
	ld.shared.u16 	%rs89, [%r663+2];
	// begin inline asm
	{  cvt.f32.f16 %f710, %rs89;}

	// end inline asm
	max.f32 	%f714, %f713, %f710;
	ld.shared.u16 	%rs90, [%r663+4];
	// begin inline asm
	{  cvt.f32.f16 %f711, %rs90;}

	// end inline asm
	max.f32 	%f715, %f714, %f711;
	ld.shared.u16 	%rs91, [%r663+6];
	// begin inline asm
	{  cvt.f32.f16 %f712, %rs91;}

	// end inline asm
	max.f32 	%f2767, %f715, %f712;
	add.s32 	%r1937, %r1937, 4;
$L__BB0_97:
	setp.eq.s32 	%p96, %r110, 0;
	@%p96 bra 	$L__BB0_101;
	setp.eq.s32 	%p97, %r110, 1;
	add.s32 	%r664, %r118, %r1937;
	shl.b32 	%r665, %r664, 1;
	add.s32 	%r126, %r16, %r665;
	ld.shared.u16 	%rs92, [%r126];
	// begin inline asm
	{  cvt.f32.f16 %f716, %rs92;}

	// end inline asm
	max.f32 	%f2767, %f2767, %f716;
	@%p97 bra 	$L__BB0_101;
	setp.eq.s32 	%p98, %r110, 2;
	ld.shared.u16 	%rs93, [%r126+2];
	// begin inline asm
	{  cvt.f32.f16 %f717, %rs93;}

	// end inline asm
	max.f32 	%f2767, %f2767, %f717;
	@%p98 bra 	$L__BB0_101;
	ld.shared.u16 	%rs94, [%r126+4];
	// begin inline asm
	{  cvt.f32.f16 %f718, %rs94;}

	// end inline asm
	max.f32 	%f2767, %f2767, %f718;
$L__BB0_101:
	setp.lt.s32 	%p99, %r64, 1;
	mov.b32 	%r666, %f2767;
	shfl.sync.bfly.b32	%r667|%p100, %r666, 16, 31, -1;
	mov.b32 	%f720, %r667;
	max.f32 	%f721, %f2767, %f720;
	mov.b32 	%r668, %f721;
	shfl.sync.bfly.b32	%r669|%p101, %r668, 8, 31, -1;
	mov.b32 	%f722, %r669;
	max.f32 	%f723, %f721, %f722;
	mov.b32 	%r670, %f723;
	shfl.sync.bfly.b32	%r671|%p102, %r670, 4, 31, -1;
	mov.b32 	%f724, %r671;
	max.f32 	%f725, %f723, %f724;
	mov.b32 	%r672, %f725;
	shfl.sync.bfly.b32	%r673|%p103, %r672, 2, 31, -1;
	mov.b32 	%f726, %r673;
	max.f32 	%f727, %f725, %f726;
	mov.b32 	%r674, %f727;
	shfl.sync.bfly.b32	%r675|%p104, %r674, 1, 31, -1;
	mov.b32 	%f728, %r675;
	max.f32 	%f51, %f727, %f728;
	mov.f32 	%f2771, 0f00000000;
	@%p99 bra 	$L__BB0_109;
	setp.lt.u32 	%p105, %r65, 3;
	mad.lo.s32 	%r127, %r1965, %r432, %r59;
	mov.f32 	%f2771, 0f00000000;
	mov.b32 	%r1940, 0;
	@%p105 bra 	$L__BB0_105;
	mov.f32 	%f2771, 0f00000000;
	mov.b32 	%r1939, 0;
$L__BB0_104:
	.pragma "nounroll";
	add.s32 	%r678, %r127, %r1939;
	shl.b32 	%r679, %r678, 1;
	add.s32 	%r680, %r16, %r679;
	ld.shared.u16 	%rs95, [%r680];
	// begin inline asm
	{  cvt.f32.f16 %f732, %rs95;}

	// end inline asm
	sub.f32 	%f740, %f732, %f51;
	fma.rn.f32 	%f741, %f740, 0f3BBB989D, 0f3F000000;
	cvt.sat.f32.f32 	%f742, %f741;
	mov.f32 	%f743, 0f4B400001;
	mov.f32 	%f744, 0f437C0000;
	fma.rm.f32 	%f745, %f742, %f744, %f743;
	add.f32 	%f746, %f745, 0fCB40007F;
	neg.f32 	%f747, %f746;
	fma.rn.f32 	%f748, %f740, 0f3FB8AA3B, %f747;
	fma.rn.f32 	%f749, %f740, 0f32A57060, %f748;
	mov.b32 	%r681, %f745;
	shl.b32 	%r682, %r681, 23;
	mov.b32 	%f750, %r682;
	ex2.approx.ftz.f32 	%f751, %f749;
	mul.f32 	%f733, %f751, %f750;
	// begin inline asm
	{  cvt.rn.f16.f32 %rs96, %f733;}

	// end inline asm
	st.shared.u16 	[%r680], %rs96;
	add.f32 	%f752, %f2771, %f733;
	ld.shared.u16 	%rs97, [%r680+2];
	// begin inline asm
	{  cvt.f32.f16 %f734, %rs97;}

	// end inline asm
	sub.f32 	%f753, %f734, %f51;
	fma.rn.f32 	%f754, %f753, 0f3BBB989D, 0f3F000000;
	cvt.sat.f32.f32 	%f755, %f754;
	fma.rm.f32 	%f756, %f755, %f744, %f743;
	add.f32 	%f757, %f756, 0fCB40007F;
	neg.f32 	%f758, %f757;
	fma.rn.f32 	%f759, %f753, 0f3FB8AA3B, %f758;
	fma.rn.f32 	%f760, %f753, 0f32A57060, %f759;
	mov.b32 	%r683, %f756;
	shl.b32 	%r684, %r683, 23;
	mov.b32 	%f761, %r684;
	ex2.approx.ftz.f32 	%f762, %f760;
	mul.f32 	%f735, %f762, %f761;
	// begin inline asm
	{  cvt.rn.f16.f32 %rs98, %f735;}

	// end inline asm
	st.shared.u16 	[%r680+2], %rs98;
	add.f32 	%f763, %f752, %f735;
	ld.shared.u16 	%rs99, [%r680+4];
	// begin inline asm
	{  cvt.f32.f16 %f736, %rs99;}

	// end inline asm
	sub.f32 	%f764, %f736, %f51;
	fma.rn.f32 	%f765, %f764, 0f3BBB989D, 0f3F000000;
	cvt.sat.f32.f32 	%f766, %f765;
	fma.rm.f32 	%f767, %f766, %f744, %f743;
	add.f32 	%f768, %f767, 0fCB40007F;
	neg.f32 	%f769, %f768;
	fma.rn.f32 	%f770, %f764, 0f3FB8AA3B, %f769;
	fma.rn.f32 	%f771, %f764, 0f32A57060, %f770;
	mov.b32 	%r685, %f767;
	shl.b32 	%r686, %r685, 23;
	mov.b32 	%f772, %r686;
	ex2.approx.ftz.f32 	%f773, %f771;
	mul.f32 	%f737, %f773, %f772;
	// begin inline asm
	{  cvt.rn.f16.f32 %rs100, %f737;}

	// end inline asm
	st.shared.u16 	[%r680+4], %rs100;
	add.f32 	%f774, %f763, %f737;
	ld.shared.u16 	%rs101, [%r680+6];
	// begin inline asm
	{  cvt.f32.f16 %f738, %rs101;}

	// end inline asm
	sub.f32 	%f775, %f738, %f51;
	fma.rn.f32 	%f776, %f775, 0f3BBB989D, 0f3F000000;
	cvt.sat.f32.f32 	%f777, %f776;
	fma.rm.f32 	%f778, %f777, %f744, %f743;
	add.f32 	%f779, %f778, 0fCB40007F;
	neg.f32 	%f780, %f779;
	fma.rn.f32 	%f781, %f775, 0f3FB8AA3B, %f780;
	fma.rn.f32 	%f782, %f775, 0f32A57060, %f781;
	mov.b32 	%r687, %f778;
	shl.b32 	%r688, %r687, 23;
	mov.b32 	%f783, %r688;
	ex2.approx.ftz.f32 	%f784, %f782;
	mul.f32 	%f739, %f784, %f783;
	// begin inline asm
	{  cvt.rn.f16.f32 %rs102, %f739;}

	// end inline asm
	st.shared.u16 	[%r680+6], %rs102;
	add.f32 	%f2771, %f774, %f739;
	add.s32 	%r1939, %r1939, 4;
	setp.ne.s32 	%p106, %r1939, %r112;
	mov.u32 	%r1940, %r112;
	@%p106 bra 	$L__BB0_104;
$L__BB0_105:
	setp.eq.s32 	%p107, %r111, 0;
	@%p107 bra 	$L__BB0_109;
	setp.eq.s32 	%p108, %r111, 1;
	add.s32 	%r689, %r127, %r1940;
	shl.b32 	%r690, %r689, 1;
	add.s32 	%r131, %r16, %r690;
	ld.shared.u16 	%rs103, [%r131];
	// begin inline asm
	{  cvt.f32.f16 %f785, %rs103;}

	// end inline asm
	sub.f32 	%f787, %f785, %f51;
	fma.rn.f32 	%f788, %f787, 0f3BBB989D, 0f3F000000;
	cvt.sat.f32.f32 	%f789, %f788;
	mov.f32 	%f790, 0f4B400001;
	mov.f32 	%f791, 0f437C0000;
	fma.rm.f32 	%f792, %f789, %f791, %f790;
	add.f32 	%f793, %f792, 0fCB40007F;
	neg.f32 	%f794, %f793;
	fma.rn.f32 	%f795, %f787, 0f3FB8AA3B, %f794;
	fma.rn.f32 	%f796, %f787, 0f32A57060, %f795;
	mov.b32 	%r691, %f792;
	shl.b32 	%r692, %r691, 23;
	mov.b32 	%f797, %r692;
	ex2.approx.ftz.f32 	%f798, %f796;
	mul.f32 	%f786, %f798, %f797;
	// begin inline asm
	{  cvt.rn.f16.f32 %rs104, %f786;}

	// end inline asm
	st.shared.u16 	[%r131], %rs104;
	add.f32 	%f2771, %f2771, %f786;
	@%p108 bra 	$L__BB0_109;
	setp.eq.s32 	%p109, %r111, 2;
	ld.shared.u16 	%rs105, [%r131+2];
	// begin inline asm
	{  cvt.f32.f16 %f799, %rs105;}

	// end inline asm
	sub.f32 	%f801, %f799, %f51;
	fma.rn.f32 	%f802, %f801, 0f3BBB989D, 0f3F000000;
	cvt.sat.f32.f32 	%f803, %f802;
	mov.f32 	%f804, 0f4B400001;
	mov.f32 	%f805, 0f437C0000;
	fma.rm.f32 	%f806, %f803, %f805, %f804;
	add.f32 	%f807, %f806, 0fCB40007F;
	neg.f32 	%f808, %f807;
	fma.rn.f32 	%f809, %f801, 0f3FB8AA3B, %f808;
	fma.rn.f32 	%f810, %f801, 0f32A57060, %f809;
	mov.b32 	%r693, %f806;
	shl.b32 	%r694, %r693, 23;
	mov.b32 	%f811, %r694;
	ex2.approx.ftz.f32 	%f812, %f810;
	mul.f32 	%f800, %f812, %f811;
	// begin inline asm
	{  cvt.rn.f16.f32 %rs106, %f800;}

	// end inline asm
	st.shared.u16 	[%r131+2], %rs106;
	add.f32 	%f2771, %f2771, %f800;
	@%p109 bra 	$L__BB0_109;
	ld.shared.u16 	%rs107, [%r131+4];
	// begin inline asm
	{  cvt.f32.f16 %f813, %rs107;}

	// end inline asm
	sub.f32 	%f815, %f813, %f51;
	fma.rn.f32 	%f816, %f815, 0f3BBB989D, 0f3F000000;
	cvt.sat.f32.f32 	%f817, %f816;
	mov.f32 	%f818, 0f4B400001;
	mov.f32 	%f819, 0f437C0000;
	fma.rm.f32 	%f820, %f817, %f819, %f818;
	add.f32 	%f821, %f820, 0fCB40007F;
	neg.f32 	%f822, %f821;
	fma.rn.f32 	%f823, %f815, 0f3FB8AA3B, %f822;
	fma.rn.f32 	%f824, %f815, 0f32A57060, %f823;
	mov.b32 	%r695, %f820;
	shl.b32 	%r696, %r695, 23;
	mov.b32 	%f825, %r696;
	ex2.approx.ftz.f32 	%f826, %f824;
	mul.f32 	%f814, %f826, %f825;
	// begin inline asm
	{  cvt.rn.f16.f32 %rs108, %f814;}

	// end inline asm
	st.shared.u16 	[%r131+4], %rs108;
	add.f32 	%f2771, %f2771, %f814;
$L__BB0_109:
	setp.lt.s32 	%p110, %r433, 1;
	add.f32 	%f3023, %f3023, %f2771;
	@%p110 bra 	$L__BB0_176;
	setp.lt.u32 	%p111, %r46, 3;
	mad.lo.s32 	%r132, %r1965, %r432, %r59;
	mov.b32 	%r1959, 0;
	@%p111 bra 	$L__BB0_161;
	mov.b32 	%r1941, 0;
$L__BB0_112:
	.pragma "nounroll";
	mov.f32 	%f2779, 0f00000000;
	@%p99 bra 	$L__BB0_124;
	setp.lt.u32 	%p113, %r65, 7;
	mov.f32 	%f2779, 0f00000000;
	mov.b32 	%r1944, 0;
	@%p113 bra 	$L__BB0_116;
	mov.f32 	%f2779, 0f00000000;
	mov.b32 	%r1942, 0;
$L__BB0_115:
	.pragma "nounroll";
	add.s32 	%r701, %r132, %r1942;
	shl.b32 	%r702, %r701, 1;
	add.s32 	%r703, %r16, %r702;
	ld.shared.u16 	%rs109, [%r703];
	// begin inline asm
	{  cvt.f32.f16 %f831, %rs109;}

	// end inline asm
	mad.lo.s32 	%r704, %r1942, %r433, %r1941;
	shl.b32 	%r705, %r704, 1;
	add.s32 	%r706, %r14, %r705;
	ld.shared.u16 	%rs110, [%r706];
	// begin inline asm
	{  cvt.f32.f16 %f832, %rs110;}

	// end inline asm
	fma.rn.f32 	%f847, %f831, %f832, %f2779;
	ld.shared.u16 	%rs111, [%r703+2];
	// begin inline asm
	{  cvt.f32.f16 %f833, %rs111;}

	// end inline asm
	shl.b32 	%r707, %r433, 1;
	add.s32 	%r708, %r706, %r707;
	ld.shared.u16 	%rs112, [%r708];
	// begin inline asm
	{  cvt.f32.f16 %f834, %rs112;}

	// end inline asm
	fma.rn.f32 	%f848, %f833, %f834, %f847;
	ld.shared.u16 	%rs113, [%r703+4];
	// begin inline asm
	{  cvt.f32.f16 %f835, %rs113;}

	// end inline asm
	add.s32 	%r709, %r708, %r707;
	ld.shared.u16 	%rs114, [%r709];
	// begin inline asm
	{  cvt.f32.f16 %f836, %rs114;}

	// end inline asm
	fma.rn.f32 	%f849, %f835, %f836, %f848;
	ld.shared.u16 	%rs115, [%r703+6];
	// begin inline asm
	{  cvt.f32.f16 %f837, %rs115;}

	// end inline asm
	add.s32 	%r710, %r709, %r707;
	ld.shared.u16 	%rs116, [%r710];
	// begin inline asm
	{  cvt.f32.f16 %f838, %rs116;}

	// end inline asm
	fma.rn.f32 	%f850, %f837, %f838, %f849;
	ld.shared.u16 	%rs117, [%r703+8];
	// begin inline asm
	{  cvt.f32.f16 %f839, %rs117;}

	// end inline asm
	add.s32 	%r711, %r710, %r707;
	ld.shared.u16 	%rs118, [%r711];
	// begin inline asm
	{  cvt.f32.f16 %f840, %rs118;}

	// end inline asm
	fma.rn.f32 	%f851, %f839, %f840, %f850;
	ld.shared.u16 	%rs119, [%r703+10];
	// begin inline asm
	{  cvt.f32.f16 %f841, %rs119;}

	// end inline asm
	add.s32 	%r712, %r711, %r707;
	ld.shared.u16 	%rs120, [%r712];
	// begin inline asm
	{  cvt.f32.f16 %f842, %rs120;}

	// end inline asm
	fma.rn.f32 	%f852, %f841, %f842, %f851;
	ld.shared.u16 	%rs121, [%r703+12];
	// begin inline asm
	{  cvt.f32.f16 %f843, %rs121;}

	// end inline asm
	add.s32 	%r713, %r712, %r707;
	ld.shared.u16 	%rs122, [%r713];
	// begin inline asm
	{  cvt.f32.f16 %f844, %rs122;}

	// end inline asm
	fma.rn.f32 	%f853, %f843, %f844, %f852;
	ld.shared.u16 	%rs123, [%r703+14];
	// begin inline asm
	{  cvt.f32.f16 %f845, %rs123;}

	// end inline asm
	add.s32 	%r714, %r713, %r707;
	ld.shared.u16 	%rs124, [%r714];
	// begin inline asm
	{  cvt.f32.f16 %f846, %rs124;}

	// end inline asm
	fma.rn.f32 	%f2779, %f845, %f846, %f853;
	add.s32 	%r1942, %r1942, 8;
	setp.ne.s32 	%p114, %r1942, %r114;
	mov.u32 	%r1944, %r114;
	@%p114 bra 	$L__BB0_115;
$L__BB0_116:
	setp.eq.s32 	%p115, %r113, 0;
	@%p115 bra 	$L__BB0_124;
	setp.lt.u32 	%p116, %r63, 3;
	@%p116 bra 	$L__BB0_119;
	add.s32 	%r715, %r132, %r1944;
	shl.b32 	%r716, %r715, 1;
	add.s32 	%r717, %r16, %r716;
	ld.shared.u16 	%rs125, [%r717];
	// begin inline asm
	{  cvt.f32.f16 %f855, %rs125;}

	// end inline asm
	mad.lo.s32 	%r718, %r1944, %r433, %r1941;
	shl.b32 	%r719, %r718, 1;
	add.s32 	%r720, %r14, %r719;
	ld.shared.u16 	%rs126, [%r720];
	// begin inline asm
	{  cvt.f32.f16 %f856, %rs126;}

	// end inline asm
	fma.rn.f32 	%f863, %f855, %f856, %f2779;
	ld.shared.u16 	%rs127, [%r717+2];
	// begin inline asm
	{  cvt.f32.f16 %f857, %rs127;}

	// end inline asm
	shl.b32 	%r721, %r433, 1;
	add.s32 	%r722, %r720, %r721;
	ld.shared.u16 	%rs128, [%r722];
	// begin inline asm
	{  cvt.f32.f16 %f858, %rs128;}

	// end inline asm
	fma.rn.f32 	%f864, %f857, %f858, %f863;
	ld.shared.u16 	%rs129, [%r717+4];
	// begin inline asm
	{  cvt.f32.f16 %f859, %rs129;}

	// end inline asm
	add.s32 	%r723, %r722, %r721;
	ld.shared.u16 	%rs130, [%r723];
	// begin inline asm
	{  cvt.f32.f16 %f860, %rs130;}

	// end inline asm
	fma.rn.f32 	%f865, %f859, %f860, %f864;
	ld.shared.u16 	%rs131, [%r717+6];
	// begin inline asm
	{  cvt.f32.f16 %f861, %rs131;}

	// end inline asm
	add.s32 	%r724, %r723, %r721;
	ld.shared.u16 	%rs132, [%r724];
	// begin inline asm
	{  cvt.f32.f16 %f862, %rs132;}

	// end inline asm
	fma.rn.f32 	%f2779, %f861, %f862, %f865;
	add.s32 	%r1944, %r1944, 4;
$L__BB0_119:
	setp.eq.s32 	%p117, %r110, 0;
	@%p117 bra 	$L__BB0_124;
	setp.eq.s32 	%p118, %r61, 0;
	@%p118 bra 	$L__BB0_122;
	add.s32 	%r725, %r132, %r1944;
	shl.b32 	%r726, %r725, 1;
	add.s32 	%r727, %r16, %r726;
	ld.shared.u16 	%rs133, [%r727];
	// begin inline asm
	{  cvt.f32.f16 %f867, %rs133;}

	// end inline asm
	mad.lo.s32 	%r728, %r1944, %r433, %r1941;
	shl.b32 	%r729, %r728, 1;
	add.s32 	%r730, %r14, %r729;
	ld.shared.u16 	%rs134, [%r730];
	// begin inline asm
	{  cvt.f32.f16 %f868, %rs134;}

	// end inline asm
	fma.rn.f32 	%f871, %f867, %f868, %f2779;
	ld.shared.u16 	%rs135, [%r727+2];
	// begin inline asm
	{  cvt.f32.f16 %f869, %rs135;}

	// end inline asm
	shl.b32 	%r731, %r433, 1;
	add.s32 	%r732, %r730, %r731;
	ld.shared.u16 	%rs136, [%r732];
	// begin inline asm
	{  cvt.f32.f16 %f870, %rs136;}

	// end inline asm
	fma.rn.f32 	%f2779, %f869, %f870, %f871;
	add.s32 	%r1944, %r1944, 2;
$L__BB0_122:
	setp.eq.s32 	%p119, %r115, 0;
	@%p119 bra 	$L__BB0_124;
	add.s32 	%r733, %r132, %r1944;
	shl.b32 	%r734, %r733, 1;
	add.s32 	%r735, %r16, %r734;
	ld.shared.u16 	%rs137, [%r735];
	// begin inline asm
	{  cvt.f32.f16 %f872, %rs137;}

	// end inline asm
	mad.lo.s32 	%r736, %r1944, %r433, %r1941;
	shl.b32 	%r737, %r736, 1;
	add.s32 	%r738, %r14, %r737;
	ld.shared.u16 	%rs138, [%r738];
	// begin inline asm
	{  cvt.f32.f16 %f873, %rs138;}

	// end inline asm
	fma.rn.f32 	%f2779, %f872, %f873, %f2779;
$L__BB0_124:
	mul.wide.u32 	%rd69, %r1941, 4;
	add.s64 	%rd15, %rd4, %rd69;
	ld.local.f32 	%f875, [%rd15];
	add.f32 	%f876, %f2779, %f875;
	st.local.f32 	[%rd15], %f876;
	mov.f32 	%f2787, 0f00000000;
	@%p99 bra 	$L__BB0_136;
	setp.lt.u32 	%p121, %r65, 7;
	mov.f32 	%f2787, 0f00000000;
	mov.b32 	%r1948, 0;
	@%p121 bra 	$L__BB0_128;
	mov.f32 	%f2787, 0f00000000;
	mov.b32 	%r1946, 0;
$L__BB0_127:
	.pragma "nounroll";
	add.s32 	%r741, %r132, %r1946;
	shl.b32 	%r742, %r741, 1;
	add.s32 	%r743, %r16, %r742;
	ld.shared.u16 	%rs139, [%r743];
	// begin inline asm
	{  cvt.f32.f16 %f880, %rs139;}

	// end inline asm
	mad.lo.s32 	%r744, %r1946, %r433, %r1941;
	shl.b32 	%r745, %r744, 1;
	add.s32 	%r746, %r14, %r745;
	ld.shared.u16 	%rs140, [%r746+2];
	// begin inline asm
	{  cvt.f32.f16 %f881, %rs140;}

	// end inline asm
	fma.rn.f32 	%f896, %f880, %f881, %f2787;
	ld.shared.u16 	%rs141, [%r743+2];
	// begin inline asm
	{  cvt.f32.f16 %f882, %rs141;}

	// end inline asm
	shl.b32 	%r747, %r433, 1;
	add.s32 	%r748, %r746, %r747;
	ld.shared.u16 	%rs142, [%r748+2];
	// begin inline asm
	{  cvt.f32.f16 %f883, %rs142;}

	// end inline asm
	fma.rn.f32 	%f897, %f882, %f883, %f896;
	ld.shared.u16 	%rs143, [%r743+4];
	// begin inline asm
	{  cvt.f32.f16 %f884, %rs143;}

	// end inline asm
	add.s32 	%r749, %r748, %r747;
	ld.shared.u16 	%rs144, [%r749+2];
	// begin inline asm
	{  cvt.f32.f16 %f885, %rs144;}

	// end inline asm
	fma.rn.f32 	%f898, %f884, %f885, %f897;
	ld.shared.u16 	%rs145, [%r743+6];
	// begin inline asm
	{  cvt.f32.f16 %f886, %rs145;}

	// end inline asm
	add.s32 	%r750, %r749, %r747;
	ld.shared.u16 	%rs146, [%r750+2];
	// begin inline asm
	{  cvt.f32.f16 %f887, %rs146;}

	// end inline asm
	fma.rn.f32 	%f899, %f886, %f887, %f898;
	ld.shared.u16 	%rs147, [%r743+8];
	// begin inline asm
	{  cvt.f32.f16 %f888, %rs147;}

	// end inline asm
	add.s32 	%r751, %r750, %r747;
	ld.shared.u16 	%rs148, [%r751+2];
	// begin inline asm
	{  cvt.f32.f16 %f889, %rs148;}

	// end inline asm
	fma.rn.f32 	%f900, %f888, %f889, %f899;
	ld.shared.u16 	%rs149, [%r743+10];
	// begin inline asm
	{  cvt.f32.f16 %f890, %rs149;}

	// end inline asm
	add.s32 	%r752, %r751, %r747;
	ld.shared.u16 	%rs150, [%r752+2];
	// begin inline asm
	{  cvt.f32.f16 %f891, %rs150;}

	// end inline asm
	fma.rn.f32 	%f901, %f890, %f891, %f900;
	ld.shared.u16 	%rs151, [%r743+12];
	// begin inline asm
	{  cvt.f32.f16 %f892, %rs151;}

	// end inline asm
	add.s32 	%r753, %r752, %r747;
	ld.shared.u16 	%rs152, [%r753+2];
	// begin inline asm
	{  cvt.f32.f16 %f893, %rs152;}

	// end inline asm
	fma.rn.f32 	%f902, %f892, %f893, %f901;
	ld.shared.u16 	%rs153, [%r743+14];
	// begin inline asm
	{  cvt.f32.f16 %f894, %rs153;}

	// end inline asm
	add.s32 	%r754, %r753, %r747;
	ld.shared.u16 	%rs154, [%r754+2];
	// begin inline asm
	{  cvt.f32.f16 %f895, %rs154;}

	// end inline asm
	fma.rn.f32 	%f2787, %f894, %f895, %f902;
	add.s32 	%r1946, %r1946, 8;
	setp.ne.s32 	%p122, %r1946, %r114;
	mov.u32 	%r1948, %r114;
	@%p122 bra 	$L__BB0_127;
$L__BB0_128:
	setp.eq.s32 	%p123, %r113, 0;
	@%p123 bra 	$L__BB0_136;
	setp.lt.u32 	%p124, %r63, 3;
	@%p124 bra 	$L__BB0_131;
	add.s32 	%r755, %r132, %r1948;
	shl.b32 	%r756, %r755, 1;
	add.s32 	%r757, %r16, %r756;
	ld.shared.u16 	%rs155, [%r757];
	// begin inline asm
	{  cvt.f32.f16 %f904, %rs155;}

	// end inline asm
	mad.lo.s32 	%r758, %r1948, %r433, %r1941;
	shl.b32 	%r759, %r758, 1;
	add.s32 	%r760, %r14, %r759;
	ld.shared.u16 	%rs156, [%r760+2];
	// begin inline asm
	{  cvt.f32.f16 %f905, %rs156;}

	// end inline asm
	fma.rn.f32 	%f912, %f904, %f905, %f2787;
	ld.shared.u16 	%rs157, [%r757+2];
	// begin inline asm
	{  cvt.f32.f16 %f906, %rs157;}

	// end inline asm
	shl.b32 	%r761, %r433, 1;
	add.s32 	%r762, %r760, %r761;
	ld.shared.u16 	%rs158, [%r762+2];
	// begin inline asm
	{  cvt.f32.f16 %f907, %rs158;}

	// end inline asm
	fma.rn.f32 	%f913, %f906, %f907, %f912;
	ld.shared.u16 	%rs159, [%r757+4];
	// begin inline asm
	{  cvt.f32.f16 %f908, %rs159;}

	// end inline asm
	add.s32 	%r763, %r762, %r761;
	ld.shared.u16 	%rs160, [%r763+2];
	// begin inline asm
	{  cvt.f32.f16 %f909, %rs160;}

	// end inline asm
	fma.rn.f32 	%f914, %f908, %f909, %f913;
	ld.shared.u16 	%rs161, [%r757+6];
	// begin inline asm
	{  cvt.f32.f16 %f910, %rs161;}

	// end inline asm
	add.s32 	%r764, %r763, %r761;
	ld.shared.u16 	%rs162, [%r764+2];
	// begin inline asm
	{  cvt.f32.f16 %f911, %rs162;}

	// end inline asm
	fma.rn.f32 	%f2787, %f910, %f911, %f914;
	add.s32 	%r1948, %r1948, 4;
$L__BB0_131:
	setp.eq.s32 	%p125, %r110, 0;
	@%p125 bra 	$L__BB0_136;
	setp.eq.s32 	%p126, %r61, 0;
	@%p126 bra 	$L__BB0_134;
	add.s32 	%r765, %r132, %r1948;
	shl.b32 	%r766, %r765, 1;
	add.s32 	%r767, %r16, %r766;
	ld.shared.u16 	%rs163, [%r767];
	// begin inline asm
	{  cvt.f32.f16 %f916, %rs163;}

	// end inline asm
	mad.lo.s32 	%r768, %r1948, %r433, %r1941;
	shl.b32 	%r769, %r768, 1;
	add.s32 	%r770, %r14, %r769;
	ld.shared.u16 	%rs164, [%r770+2];
	// begin inline asm
	{  cvt.f32.f16 %f917, %rs164;}

	// end inline asm
	fma.rn.f32 	%f920, %f916, %f917, %f2787;
	ld.shared.u16 	%rs165, [%r767+2];
	// begin inline asm
	{  cvt.f32.f16 %f918, %rs165;}

	// end inline asm
	shl.b32 	%r771, %r433, 1;
	add.s32 	%r772, %r770, %r771;
	ld.shared.u16 	%rs166, [%r772+2];
	// begin inline asm
	{  cvt.f32.f16 %f919, %rs166;}

	// end inline asm
	fma.rn.f32 	%f2787, %f918, %f919, %f920;
	add.s32 	%r1948, %r1948, 2;
$L__BB0_134:
	setp.eq.s32 	%p127, %r115, 0;
	@%p127 bra 	$L__BB0_136;
	add.s32 	%r773, %r132, %r1948;
	shl.b32 	%r774, %r773, 1;
	add.s32 	%r775, %r16, %r774;
	ld.shared.u16 	%rs167, [%r775];
	// begin inline asm
	{  cvt.f32.f16 %f921, %rs167;}

	// end inline asm
	mad.lo.s32 	%r776, %r1948, %r433, %r1941;
	shl.b32 	%r777, %r776, 1;
	add.s32 	%r778, %r14, %r777;
	ld.shared.u16 	%rs168, [%r778+2];
	// begin inline asm
	{  cvt.f32.f16 %f922, %rs168;}

	// end inline asm
	fma.rn.f32 	%f2787, %f921, %f922, %f2787;
$L__BB0_136:
	ld.local.f32 	%f924, [%rd15+4];
	add.f32 	%f925, %f2787, %f924;
	st.local.f32 	[%rd15+4], %f925;
	mov.f32 	%f2795, 0f00000000;
	@%p99 bra 	$L__BB0_148;
	setp.lt.u32 	%p129, %r65, 7;
	mov.f32 	%f2795, 0f00000000;
	mov.b32 	%r1952, 0;
	@%p129 bra 	$L__BB0_140;
	mov.f32 	%f2795, 0f00000000;
	mov.b32 	%r1950, 0;
$L__BB0_139:
	.pragma "nounroll";
	add.s32 	%r781, %r132, %r1950;
	shl.b32 	%r782, %r781, 1;
	add.s32 	%r783, %r16, %r782;
	ld.shared.u16 	%rs169, [%r783];
	// begin inline asm
	{  cvt.f32.f16 %f929, %rs169;}

	// end inline asm
	mad.lo.s32 	%r784, %r1950, %r433, %r1941;
	shl.b32 	%r785, %r784, 1;
	add.s32 	%r786, %r14, %r785;
	ld.shared.u16 	%rs170, [%r786+4];
	// begin inline asm
	{  cvt.f32.f16 %f930, %rs170;}

	// end inline asm
	fma.rn.f32 	%f945, %f929, %f930, %f2795;
	ld.shared.u16 	%rs171, [%r783+2];
	// begin inline asm
	{  cvt.f32.f16 %f931, %rs171;}

	// end inline asm
	shl.b32 	%r787, %r433, 1;
	add.s32 	%r788, %r786, %r787;
	ld.shared.u16 	%rs172, [%r788+4];
	// begin inline asm
	{  cvt.f32.f16 %f932, %rs172;}

	// end inline asm
	fma.rn.f32 	%f946, %f931, %f932, %f945;
	ld.shared.u16 	%rs173, [%r783+4];
	// begin inline asm
	{  cvt.f32.f16 %f933, %rs173;}

	// end inline asm
	add.s32 	%r789, %r788, %r787;
	ld.shared.u16 	%rs174, [%r789+4];
	// begin inline asm
	{  cvt.f32.f16 %f934, %rs174;}

	// end inline asm
	fma.rn.f32 	%f947, %f933, %f934, %f946;
	ld.shared.u16 	%rs175, [%r783+6];
	// begin inline asm
	{  cvt.f32.f16 %f935, %rs175;}

	// end inline asm
	add.s32 	%r790, %r789, %r787;
	ld.shared.u16 	%rs176, [%r790+4];
	// begin inline asm
	{  cvt.f32.f16 %f936, %rs176;}

	// end inline asm
	fma.rn.f32 	%f948, %f935, %f936, %f947;
	ld.shared.u16 	%rs177, [%r783+8];
	// begin inline asm
	{  cvt.f32.f16 %f937, %rs177;}

	// end inline asm
	add.s32 	%r791, %r790, %r787;
	ld.shared.u16 	%rs178, [%r791+4];
	// begin inline asm
	{  cvt.f32.f16 %f938, %rs178;}

	// end inline asm
	fma.rn.f32 	%f949, %f937, %f938, %f948;
	ld.shared.u16 	%rs179, [%r783+10];
	// begin inline asm
	{  cvt.f32.f16 %f939, %rs179;}

	// end inline asm
	add.s32 	%r792, %r791, %r787;
	ld.shared.u16 	%rs180, [%r792+4];
	// begin inline asm
	{  cvt.f32.f16 %f940, %rs180;}

	// end inline asm
	fma.rn.f32 	%f950, %f939, %f940, %f949;
	ld.shared.u16 	%rs181, [%r783+12];
	// begin inline asm
	{  cvt.f32.f16 %f941, %rs181;}

	// end inline asm
	add.s32 	%r793, %r792, %r787;
	ld.shared.u16 	%rs182, [%r793+4];
	// begin inline asm
	{  cvt.f32.f16 %f942, %rs182;}

	// end inline asm
	fma.rn.f32 	%f951, %f941, %f942, %f950;
	ld.shared.u16 	%rs183, [%r783+14];
	// begin inline asm
	{  cvt.f32.f16 %f943, %rs183;}

	// end inline asm
	add.s32 	%r794, %r793, %r787;
	ld.shared.u16 	%rs184, [%r794+4];
	// begin inline asm
	{  cvt.f32.f16 %f944, %rs184;}

	// end inline asm
	fma.rn.f32 	%f2795, %f943, %f944, %f951;
	add.s32 	%r1950, %r1950, 8;
	setp.ne.s32 	%p130, %r1950, %r114;
	mov.u32 	%r1952, %r114;
	@%p130 bra 	$L__BB0_139;
$L__BB0_140:
	setp.eq.s32 	%p131, %r113, 0;
	@%p131 bra 	$L__BB0_148;
	setp.lt.u32 	%p132, %r63, 3;
	@%p132 bra 	$L__BB0_143;
	add.s32 	%r795, %r132, %r1952;
	shl.b32 	%r796, %r795, 1;
	add.s32 	%r797, %r16, %r796;
	ld.shared.u16 	%rs185, [%r797];
	// begin inline asm
	{  cvt.f32.f16 %f953, %rs185;}

	// end inline asm
	mad.lo.s32 	%r798, %r1952, %r433, %r1941;
	shl.b32 	%r799, %r798, 1;
	add.s32 	%r800, %r14, %r799;
	ld.shared.u16 	%rs186, [%r800+4];
	// begin inline asm
	{  cvt.f32.f16 %f954, %rs186;}

	// end inline asm
	fma.rn.f32 	%f961, %f953, %f954, %f2795;
	ld.shared.u16 	%rs187, [%r797+2];
	// begin inline asm
	{  cvt.f32.f16 %f955, %rs187;}

	// end inline asm
	shl.b32 	%r801, %r433, 1;
	add.s32 	%r802, %r800, %r801;
	ld.shared.u16 	%rs188, [%r802+4];
	// begin inline asm
	{  cvt.f32.f16 %f956, %rs188;}

	// end inline asm
	fma.rn.f32 	%f962, %f955, %f956, %f961;
	ld.shared.u16 	%rs189, [%r797+4];
	// begin inline asm
	{  cvt.f32.f16 %f957, %rs189;}

	// end inline asm
	add.s32 	%r803, %r802, %r801;
	ld.shared.u16 	%rs190, [%r803+4];
	// begin inline asm
	{  cvt.f32.f16 %f958, %rs190;}

	// end inline asm
	fma.rn.f32 	%f963, %f957, %f958, %f962;
	ld.shared.u16 	%rs191, [%r797+6];
	// begin inline asm
	{  cvt.f32.f16 %f959, %rs191;}

	// end inline asm
	add.s32 	%r804, %r803, %r801;
	ld.shared.u16 	%rs192, [%r804+4];
	// begin inline asm
	{  cvt.f32.f16 %f960, %rs192;}

	// end inline asm
	fma.rn.f32 	%f2795, %f959, %f960, %f963;
	add.s32 	%r1952, %r1952, 4;
$L__BB0_143:
	setp.eq.s32 	%p133, %r110, 0;
	@%p133 bra 	$L__BB0_148;
	setp.eq.s32 	%p134, %r61, 0;
	@%p134 bra 	$L__BB0_146;
	add.s32 	%r805, %r132, %r1952;
	shl.b32 	%r806, %r805, 1;
	add.s32 	%r807, %r16, %r806;
	ld.shared.u16 	%rs193, [%r807];
	// begin inline asm
	{  cvt.f32.f16 %f965, %rs193;}

	// end inline asm
	mad.lo.s32 	%r808, %r1952, %r433, %r1941;
	shl.b32 	%r809, %r808, 1;
	add.s32 	%r810, %r14, %r809;
	ld.shared.u16 	%rs194, [%r810+4];
	// begin inline asm
	{  cvt.f32.f16 %f966, %rs194;}

	// end inline asm
	fma.rn.f32 	%f969, %f965, %f966, %f2795;
	ld.shared.u16 	%rs195, [%r807+2];
	// begin inline asm
	{  cvt.f32.f16 %f967, %rs195;}

	// end inline asm
	shl.b32 	%r811, %r433, 1;
	add.s32 	%r812, %r810, %r811;
	ld.shared.u16 	%rs196, [%r812+4];
	// begin inline asm
	{  cvt.f32.f16 %f968, %rs196;}

	// end inline asm
	fma.rn.f32 	%f2795, %f967, %f968, %f969;
	add.s32 	%r1952, %r1952, 2;
$L__BB0_146:
	setp.eq.s32 	%p135, %r115, 0;
	@%p135 bra 	$L__BB0_148;
	add.s32 	%r813, %r132, %r1952;
	shl.b32 	%r814, %r813, 1;
	add.s32 	%r815, %r16, %r814;
	ld.shared.u16 	%rs197, [%r815];
	// begin inline asm
	{  cvt.f32.f16 %f970, %rs197;}

	// end inline asm
	mad.lo.s32 	%r816, %r1952, %r433, %r1941;
	shl.b32 	%r817, %r816, 1;
	add.s32 	%r818, %r14, %r817;
	ld.shared.u16 	%rs198, [%r818+4];
	// begin inline asm
	{  cvt.f32.f16 %f971, %rs198;}

	// end inline asm
	fma.rn.f32 	%f2795, %f970, %f971, %f2795;
$L__BB0_148:
	ld.local.f32 	%f973, [%rd15+8];
	add.f32 	%f974, %f2795, %f973;
	st.local.f32 	[%rd15+8], %f974;
	mov.f32 	%f2803, 0f00000000;
	@%p99 bra 	$L__BB0_160;
	setp.lt.u32 	%p137, %r65, 7;
	mov.f32 	%f2803, 0f00000000;
	mov.b32 	%r1956, 0;
	@%p137 bra 	$L__BB0_152;
	mov.f32 	%f2803, 0f00000000;
	mov.b32 	%r1954, 0;
$L__BB0_151:
	.pragma "nounroll";
	add.s32 	%r821, %r132, %r1954;
	shl.b32 	%r822, %r821, 1;
	add.s32 	%r823, %r16, %r822;
	ld.shared.u16 	%rs199, [%r823];
	// begin inline asm
	{  cvt.f32.f16 %f978, %rs199;}

	// end inline asm
	mad.lo.s32 	%r824, %r1954, %r433, %r1941;
	shl.b32 	%r825, %r824, 1;
	add.s32 	%r826, %r14, %r825;
	ld.shared.u16 	%rs200, [%r826+6];
	// begin inline asm
	{  cvt.f32.f16 %f979, %rs200;}

	// end inline asm
	fma.rn.f32 	%f994, %f978, %f979, %f2803;
	ld.shared.u16 	%rs201, [%r823+2];
	// begin inline asm
	{  cvt.f32.f16 %f980, %rs201;}

	// end inline asm
	shl.b32 	%r827, %r433, 1;
	add.s32 	%r828, %r826, %r827;
	ld.shared.u16 	%rs202, [%r828+6];
	// begin inline asm
	{  cvt.f32.f16 %f981, %rs202;}

	// end inline asm
	fma.rn.f32 	%f995, %f980, %f981, %f994;
	ld.shared.u16 	%rs203, [%r823+4];
	// begin inline asm
	{  cvt.f32.f16 %f982, %rs203;}

	// end inline asm
	add.s32 	%r829, %r828, %r827;
	ld.shared.u16 	%rs204, [%r829+6];
	// begin inline asm
	{  cvt.f32.f16 %f983, %rs204;}

	// end inline asm
	fma.rn.f32 	%f996, %f982, %f983, %f995;
	ld.shared.u16 	%rs205, [%r823+6];
	// begin inline asm
	{  cvt.f32.f16 %f984, %rs205;}

	// end inline asm
	add.s32 	%r830, %r829, %r827;
	ld.shared.u16 	%rs206, [%r830+6];
	// begin inline asm
	{  cvt.f32.f16 %f985, %rs206;}

	// end inline asm
	fma.rn.f32 	%f997, %f984, %f985, %f996;
	ld.shared.u16 	%rs207, [%r823+8];
	// begin inline asm
	{  cvt.f32.f16 %f986, %rs207;}

	// end inline asm
	add.s32 	%r831, %r830, %r827;
	ld.shared.u16 	%rs208, [%r831+6];
	// begin inline asm
	{  cvt.f32.f16 %f987, %rs208;}

	// end inline asm
	fma.rn.f32 	%f998, %f986, %f987, %f997;
	ld.shared.u16 	%rs209, [%r823+10];
	// begin inline asm
	{  cvt.f32.f16 %f988, %rs209;}

	// end inline asm
	add.s32 	%r832, %r831, %r827;
	ld.shared.u16 	%rs210, [%r832+6];
	// begin inline asm
	{  cvt.f32.f16 %f989, %rs210;}

	// end inline asm
	fma.rn.f32 	%f999, %f988, %f989, %f998;
	ld.shared.u16 	%rs211, [%r823+12];
	// begin inline asm
	{  cvt.f32.f16 %f990, %rs211;}

	// end inline asm
	add.s32 	%r833, %r832, %r827;
	ld.shared.u16 	%rs212, [%r833+6];
	// begin inline asm
	{  cvt.f32.f16 %f991, %rs212;}

	// end inline asm
	fma.rn.f32 	%f1000, %f990, %f991, %f999;
	ld.shared.u16 	%rs213, [%r823+14];
	// begin inline asm
	{  cvt.f32.f16 %f992, %rs213;}

	// end inline asm
	add.s32 	%r834, %r833, %r827;
	ld.shared.u16 	%rs214, [%r834+6];
	// begin inline asm
	{  cvt.f32.f16 %f993, %rs214;}

	// end inline asm
	fma.rn.f32 	%f2803, %f992, %f993, %f1000;
	add.s32 	%r1954, %r1954, 8;
	setp.ne.s32 	%p138, %r1954, %r114;
	mov.u32 	%r1956, %r114;
	@%p138 bra 	$L__BB0_151;
$L__BB0_152:
	setp.eq.s32 	%p139, %r113, 0;
	@%p139 bra 	$L__BB0_160;
	setp.lt.u32 	%p140, %r63, 3;
	@%p140 bra 	$L__BB0_155;
	add.s32 	%r835, %r132, %r1956;
	shl.b32 	%r836, %r835, 1;
	add.s32 	%r837, %r16, %r836;
	ld.shared.u16 	%rs215, [%r837];
	// begin inline asm
	{  cvt.f32.f16 %f1002, %rs215;}

	// end inline asm
	mad.lo.s32 	%r838, %r1956, %r433, %r1941;
	shl.b32 	%r839, %r838, 1;
	add.s32 	%r840, %r14, %r839;
	ld.shared.u16 	%rs216, [%r840+6];
	// begin inline asm
	{  cvt.f32.f16 %f1003, %rs216;}

	// end inline asm
	fma.rn.f32 	%f1010, %f1002, %f1003, %f2803;
	ld.shared.u16 	%rs217, [%r837+2];
	// begin inline asm
	{  cvt.f32.f16 %f1004, %rs217;}

	// end inline asm
	shl.b32 	%r841, %r433, 1;
	add.s32 	%r842, %r840, %r841;
	ld.shared.u16 	%rs218, [%r842+6];
	// begin inline asm
	{  cvt.f32.f16 %f1005, %rs218;}

	// end inline asm
	fma.rn.f32 	%f1011, %f1004, %f1005, %f1010;
	ld.shared.u16 	%rs219, [%r837+4];
	// begin inline asm
	{  cvt.f32.f16 %f1006, %rs219;}

	// end inline asm
	add.s32 	%r843, %r842, %r841;
	ld.shared.u16 	%rs220, [%r843+6];
	// begin inline asm
	{  cvt.f32.f16 %f1007, %rs220;}

	// end inline asm
	fma.rn.f32 	%f1012, %f1006, %f1007, %f1011;
	ld.shared.u16 	%rs221, [%r837+6];
	// begin inline asm
	{  cvt.f32.f16 %f1008, %rs221;}

	// end inline asm
	add.s32 	%r844, %r843, %r841;
	ld.shared.u16 	%rs222, [%r844+6];
	// begin inline asm
	{  cvt.f32.f16 %f1009, %rs222;}

	// end inline asm
	fma.rn.f32 	%f2803, %f1008, %f1009, %f1012;
	add.s32 	%r1956, %r1956, 4;
$L__BB0_155:
	setp.eq.s32 	%p141, %r110, 0;
	@%p141 bra 	$L__BB0_160;
	setp.eq.s32 	%p142, %r61, 0;
	@%p142 bra 	$L__BB0_158;
	add.s32 	%r845, %r132, %r1956;
	shl.b32 	%r846, %r845, 1;
	add.s32 	%r847, %r16, %r846;
	ld.shared.u16 	%rs223, [%r847];
	// begin inline asm
	{  cvt.f32.f16 %f1014, %rs223;}

	// end inline asm
	mad.lo.s32 	%r848, %r1956, %r433, %r1941;
	shl.b32 	%r849, %r848, 1;
	add.s32 	%r850, %r14, %r849;
	ld.shared.u16 	%rs224, [%r850+6];
	// begin inline asm
	{  cvt.f32.f16 %f1015, %rs224;}

	// end inline asm
	fma.rn.f32 	%f1018, %f1014, %f1015, %f2803;
	ld.shared.u16 	%rs225, [%r847+2];
	// begin inline asm
	{  cvt.f32.f16 %f1016, %rs225;}

	// end inline asm
	shl.b32 	%r851, %r433, 1;
	add.s32 	%r852, %r850, %r851;
	ld.shared.u16 	%rs226, [%r852+6];
	// begin inline asm
	{  cvt.f32.f16 %f1017, %rs226;}

	// end inline asm
	fma.rn.f32 	%f2803, %f1016, %f1017, %f1018;
	add.s32 	%r1956, %r1956, 2;
$L__BB0_158:
	setp.eq.s32 	%p143, %r115, 0;
	@%p143 bra 	$L__BB0_160;
	add.s32 	%r853, %r132, %r1956;
	shl.b32 	%r854, %r853, 1;
	add.s32 	%r855, %r16, %r854;
	ld.shared.u16 	%rs227, [%r855];
	// begin inline asm
	{  cvt.f32.f16 %f1019, %rs227;}

	// end inline asm
	mad.lo.s32 	%r856, %r1956, %r433, %r1941;
	shl.b32 	%r857, %r856, 1;
	add.s32 	%r858, %r14, %r857;
	ld.shared.u16 	%rs228, [%r858+6];
	// begin inline asm
	{  cvt.f32.f16 %f1020, %rs228;}

	// end inline asm
	fma.rn.f32 	%f2803, %f1019, %f1020, %f2803;
$L__BB0_160:
	ld.local.f32 	%f1021, [%rd15+12];
	add.f32 	%f1022, %f2803, %f1021;
	st.local.f32 	[%rd15+12], %f1022;
	add.s32 	%r1941, %r1941, 4;
	setp.ne.s32 	%p144, %r1941, %r54;
	mov.u32 	%r1959, %r54;
	@%p144 bra 	$L__BB0_112;
$L__BB0_161:
	setp.eq.s32 	%p145, %r53, 0;
	@%p145 bra 	$L__BB0_176;
	mov.b32 	%r1960, 0;
$L__BB0_163:
	.pragma "nounroll";
	mov.f32 	%f2811, 0f00000000;
	@%p99 bra 	$L__BB0_175;
	setp.lt.u32 	%p147, %r65, 7;
	mov.f32 	%f2811, 0f00000000;
	mov.b32 	%r1963, 0;
	@%p147 bra 	$L__BB0_167;
	mov.f32 	%f2811, 0f00000000;
	mov.b32 	%r1961, 0;
$L__BB0_166:
	.pragma "nounroll";
	add.s32 	%r862, %r132, %r1961;
	shl.b32 	%r863, %r862, 1;
	add.s32 	%r864, %r16, %r863;
	ld.shared.u16 	%rs229, [%r864];
	// begin inline asm
	{  cvt.f32.f16 %f1027, %rs229;}

	// end inline asm
	mad.lo.s32 	%r865, %r1961, %r433, %r1959;
	shl.b32 	%r866, %r865, 1;
	add.s32 	%r867, %r14, %r866;
	ld.shared.u16 	%rs230, [%r867];
	// begin inline asm
	{  cvt.f32.f16 %f1028, %rs230;}

	// end inline asm
	fma.rn.f32 	%f1043, %f1027, %f1028, %f2811;
	ld.shared.u16 	%rs231, [%r864+2];
	// begin inline asm
	{  cvt.f32.f16 %f1029, %rs231;}

	// end inline asm
	shl.b32 	%r868, %r433, 1;
	add.s32 	%r869, %r867, %r868;
	ld.shared.u16 	%rs232, [%r869];
	// begin inline asm
	{  cvt.f32.f16 %f1030, %rs232;}

	// end inline asm
	fma.rn.f32 	%f1044, %f1029, %f1030, %f1043;
	ld.shared.u16 	%rs233, [%r864+4];
	// begin inline asm
	{  cvt.f32.f16 %f1031, %rs233;}

	// end inline asm
	add.s32 	%r870, %r869, %r868;
	ld.shared.u16 	%rs234, [%r870];
	// begin inline asm
	{  cvt.f32.f16 %f1032, %rs234;}

	// end inline asm
	fma.rn.f32 	%f1045, %f1031, %f1032, %f1044;
	ld.shared.u16 	%rs235, [%r864+6];
	// begin inline asm
	{  cvt.f32.f16 %f1033, %rs235;}

	// end inline asm
	add.s32 	%r871, %r870, %r868;
	ld.shared.u16 	%rs236, [%r871];
	// begin inline asm
	{  cvt.f32.f16 %f1034, %rs236;}

	// end inline asm
	fma.rn.f32 	%f1046, %f1033, %f1034, %f1045;
	ld.shared.u16 	%rs237, [%r864+8];
	// begin inline asm
	{  cvt.f32.f16 %f1035, %rs237;}

	// end inline asm
	add.s32 	%r872, %r871, %r868;
	ld.shared.u16 	%rs238, [%r872];
	// begin inline asm
	{  cvt.f32.f16 %f1036, %rs238;}

	// end inline asm
	fma.rn.f32 	%f1047, %f1035, %f1036, %f1046;
	ld.shared.u16 	%rs239, [%r864+10];
	// begin inline asm
	{  cvt.f32.f16 %f1037, %rs239;}

	// end inline asm
	add.s32 	%r873, %r872, %r868;
	ld.shared.u16 	%rs240, [%r873];
	// begin inline asm
	{  cvt.f32.f16 %f1038, %rs240;}

	// end inline asm
	fma.rn.f32 	%f1048, %f1037, %f1038, %f1047;
	ld.shared.u16 	%rs241, [%r864+12];
	// begin inline asm
	{  cvt.f32.f16 %f1039, %rs241;}

	// end inline asm
	add.s32 	%r874, %r873, %r868;
	ld.shared.u16 	%rs242, [%r874];
	// begin inline asm
	{  cvt.f32.f16 %f1040, %rs242;}

	// end inline asm
	fma.rn.f32 	%f1049, %f1039, %f1040, %f1048;
	ld.shared.u16 	%rs243, [%r864+14];
	// begin inline asm
	{  cvt.f32.f16 %f1041, %rs243;}

	// end inline asm
	add.s32 	%r875, %r874, %r868;
	ld.shared.u16 	%rs244, [%r875];
	// begin inline asm
	{  cvt.f32.f16 %f1042, %rs244;}

	// end inline asm
	fma.rn.f32 	%f2811, %f1041, %f1042, %f1049;
	add.s32 	%r1961, %r1961, 8;
	setp.ne.s32 	%p148, %r1961, %r114;
	mov.u32 	%r1963, %r114;
	@%p148 bra 	$L__BB0_166;
$L__BB0_167:
	setp.eq.s32 	%p149, %r113, 0;
	@%p149 bra 	$L__BB0_175;
	setp.lt.u32 	%p150, %r63, 3;
	@%p150 bra 	$L__BB0_170;
	add.s32 	%r876, %r132, %r1963;
	shl.b32 	%r877, %r876, 1;
	add.s32 	%r878, %r16, %r877;
	ld.shared.u16 	%rs245, [%r878];
	// begin inline asm
	{  cvt.f32.f16 %f1051, %rs245;}

	// end inline asm
	mad.lo.s32 	%r879, %r1963, %r433, %r1959;
	shl.b32 	%r880, %r879, 1;
	add.s32 	%r881, %r14, %r880;
	ld.shared.u16 	%rs246, [%r881];
	// begin inline asm
	{  cvt.f32.f16 %f1052, %rs246;}

	// end inline asm
	fma.rn.f32 	%f1059, %f1051, %f1052, %f2811;
	ld.shared.u16 	%rs247, [%r878+2];
	// begin inline asm
	{  cvt.f32.f16 %f1053, %rs247;}

	// end inline asm
	shl.b32 	%r882, %r433, 1;
	add.s32 	%r883, %r881, %r882;
	ld.shared.u16 	%rs248, [%r883];
	// begin inline asm
	{  cvt.f32.f16 %f1054, %rs248;}

	// end inline asm
	fma.rn.f32 	%f1060, %f1053, %f1054, %f1059;
	ld.shared.u16 	%rs249, [%r878+4];
	// begin inline asm
	{  cvt.f32.f16 %f1055, %rs249;}

	// end inline asm
	add.s32 	%r884, %r883, %r882;
	ld.shared.u16 	%rs250, [%r884];
	// begin inline asm
	{  cvt.f32.f16 %f1056, %rs250;}

	// end inline asm
	fma.rn.f32 	%f1061, %f1055, %f1056, %f1060;
	ld.shared.u16 	%rs251, [%r878+6];
	// begin inline asm
	{  cvt.f32.f16 %f1057, %rs251;}

	// end inline asm
	add.s32 	%r885, %r884, %r882;
	ld.shared.u16 	%rs252, [%r885];
	// begin inline asm
	{  cvt.f32.f16 %f1058, %rs252;}

	// end inline asm
	fma.rn.f32 	%f2811, %f1057, %f1058, %f1061;
	add.s32 	%r1963, %r1963, 4;
$L__BB0_170:
	setp.eq.s32 	%p151, %r110, 0;
	@%p151 bra 	$L__BB0_175;
	setp.eq.s32 	%p152, %r61, 0;
	@%p152 bra 	$L__BB0_173;
	add.s32 	%r886, %r132, %r1963;
	shl.b32 	%r887, %r886, 1;
	add.s32 	%r888, %r16, %r887;
	ld.shared.u16 	%rs253, [%r888];
	// begin inline asm
	{  cvt.f32.f16 %f1063, %rs253;}

	// end inline asm
	mad.lo.s32 	%r889, %r1963, %r433, %r1959;
	shl.b32 	%r890, %r889, 1;
	add.s32 	%r891, %r14, %r890;
	ld.shared.u16 	%rs254, [%r891];
	// begin inline asm
	{  cvt.f32.f16 %f1064, %rs254;}

	// end inline asm
	fma.rn.f32 	%f1067, %f1063, %f1064, %f2811;
	ld.shared.u16 	%rs255, [%r888+2];
	// begin inline asm
	{  cvt.f32.f16 %f1065, %rs255;}

	// end inline asm
	shl.b32 	%r892, %r433, 1;
	add.s32 	%r893, %r891, %r892;
	ld.shared.u16 	%rs256, [%r893];
	// begin inline asm
	{  cvt.f32.f16 %f1066, %rs256;}

	// end inline asm
	fma.rn.f32 	%f2811, %f1065, %f1066, %f1067;
	add.s32 	%r1963, %r1963, 2;
$L__BB0_173:
	setp.eq.s32 	%p153, %r115, 0;
	@%p153 bra 	$L__BB0_175;
	add.s32 	%r894, %r132, %r1963;
	shl.b32 	%r895, %r894, 1;
	add.s32 	%r896, %r16, %r895;
	ld.shared.u16 	%rs257, [%r896];
	// begin inline asm
	{  cvt.f32.f16 %f1068, %rs257;}

	// end inline asm
	mad.lo.s32 	%r897, %r1963, %r433, %r1959;
	shl.b32 	%r898, %r897, 1;
	add.s32 	%r899, %r14, %r898;
	ld.shared.u16 	%rs258, [%r899];
	// begin inline asm
	{  cvt.f32.f16 %f1069, %rs258;}

	// end inline asm
	fma.rn.f32 	%f2811, %f1068, %f1069, %f2811;
$L__BB0_175:
	mul.wide.u32 	%rd70, %r1959, 4;
	add.s64 	%rd71, %rd4, %rd70;
	ld.local.f32 	%f1070, [%rd71];
	add.f32 	%f1071, %f2811, %f1070;
	st.local.f32 	[%rd71], %f1071;
	add.s32 	%r1959, %r1959, 1;
	add.s32 	%r1960, %r1960, 1;
	setp.ne.s32 	%p154, %r1960, %r53;
	@%p154 bra 	$L__BB0_163;
$L__BB0_176:
	add.s32 	%r1965, %r1965, 256;
	add.s32 	%r1934, %r1934, 1;
	setp.ne.s32 	%p155, %r1934, %r55;
	@%p155 bra 	$L__BB0_87;
$L__BB0_177:
	setp.lt.u32 	%p156, %r47, 768;
	@%p156 bra 	$L__BB0_536;
	and.b32  	%r178, %r64, 15;
	and.b32  	%r179, %r64, -16;
	and.b32  	%r180, %r66, 7;
	and.b32  	%r181, %r62, 3;
	and.b32  	%r182, %r64, 3;
	and.b32  	%r183, %r64, -4;
	and.b32  	%r184, %r64, 7;
	and.b32  	%r185, %r64, -8;
	and.b32  	%r186, %r60, 1;
$L__BB0_179:
	.pragma "nounroll";
	setp.lt.s32 	%p157, %r64, 1;
	mov.f32 	%f2822, 0fCE6E6B28;
	@%p157 bra 	$L__BB0_193;
	setp.lt.u32 	%p158, %r65, 15;
	mad.lo.s32 	%r188, %r1965, %r432, %r59;
	mov.f32 	%f2822, 0fCE6E6B28;
	mov.b32 	%r1968, 0;
	@%p158 bra 	$L__BB0_183;
	mov.f32 	%f2822, 0fCE6E6B28;
	mov.b32 	%r1970, 0;
$L__BB0_182:
	.pragma "nounroll";
	add.s32 	%r902, %r188, %r1970;
	shl.b32 	%r903, %r902, 1;
	add.s32 	%r904, %r16, %r903;
	ld.shared.u16 	%rs259, [%r904];
	// begin inline asm
	{  cvt.f32.f16 %f1076, %rs259;}

	// end inline asm
	max.f32 	%f1092, %f2822, %f1076;
	ld.shared.u16 	%rs260, [%r904+2];
	// begin inline asm
	{  cvt.f32.f16 %f1077, %rs260;}

	// end inline asm
	max.f32 	%f1093, %f1092, %f1077;
	ld.shared.u16 	%rs261, [%r904+4];
	// begin inline asm
	{  cvt.f32.f16 %f1078, %rs261;}

	// end inline asm
	max.f32 	%f1094, %f1093, %f1078;
	ld.shared.u16 	%rs262, [%r904+6];
	// begin inline asm
	{  cvt.f32.f16 %f1079, %rs262;}

	// end inline asm
	max.f32 	%f1095, %f1094, %f1079;
	ld.shared.u16 	%rs263, [%r904+8];
	// begin inline asm
	{  cvt.f32.f16 %f1080, %rs263;}

	// end inline asm
	max.f32 	%f1096, %f1095, %f1080;
	ld.shared.u16 	%rs264, [%r904+10];
	// begin inline asm
	{  cvt.f32.f16 %f1081, %rs264;}

	// end inline asm
	max.f32 	%f1097, %f1096, %f1081;
	ld.shared.u16 	%rs265, [%r904+12];
	// begin inline asm
	{  cvt.f32.f16 %f1082, %rs265;}

	// end inline asm
	max.f32 	%f1098, %f1097, %f1082;
	ld.shared.u16 	%rs266, [%r904+14];
	// begin inline asm
	{  cvt.f32.f16 %f1083, %rs266;}

	// end inline asm
	max.f32 	%f1099, %f1098, %f1083;
	ld.shared.u16 	%rs267, [%r904+16];
	// begin inline asm
	{  cvt.f32.f16 %f1084, %rs267;}

	// end inline asm
	max.f32 	%f1100, %f1099, %f1084;
	ld.shared.u16 	%rs268, [%r904+18];
	// begin inline asm
	{  cvt.f32.f16 %f1085, %rs268;}

	// end inline asm
	max.f32 	%f1101, %f1100, %f1085;
	ld.shared.u16 	%rs269, [%r904+20];
	// begin inline asm
	{  cvt.f32.f16 %f1086, %rs269;}

	// end inline asm
	max.f32 	%f1102, %f1101, %f1086;
	ld.shared.u16 	%rs270, [%r904+22];
	// begin inline asm
	{  cvt.f32.f16 %f1087, %rs270;}

	// end inline asm
	max.f32 	%f1103, %f1102, %f1087;
	ld.shared.u16 	%rs271, [%r904+24];
	// begin inline asm
	{  cvt.f32.f16 %f1088, %rs271;}

	// end inline asm
	max.f32 	%f1104, %f1103, %f1088;
	ld.shared.u16 	%rs272, [%r904+26];
	// begin inline asm
	{  cvt.f32.f16 %f1089, %rs272;}

	// end inline asm
	max.f32 	%f1105, %f1104, %f1089;
	ld.shared.u16 	%rs273, [%r904+28];
	// begin inline asm
	{  cvt.f32.f16 %f1090, %rs273;}

	// end inline asm
	max.f32 	%f1106, %f1105, %f1090;
	ld.shared.u16 	%rs274, [%r904+30];
	// begin inline asm
	{  cvt.f32.f16 %f1091, %rs274;}

	// end inline asm
	max.f32 	%f2822, %f1106, %f1091;
	add.s32 	%r1970, %r1970, 16;
	setp.eq.s32 	%p159, %r1970, %r179;
	mov.u32 	%r1968, %r179;
	@%p159 bra 	$L__BB0_183;
	bra.uni 	$L__BB0_182;
$L__BB0_183:
	setp.eq.s32 	%p160, %r178, 0;
	@%p160 bra 	$L__BB0_193;
	setp.lt.u32 	%p161, %r67, 7;
	@%p161 bra 	$L__BB0_186;
	add.s32 	%r905, %r188, %r1968;
	shl.b32 	%r906, %r905, 1;
	add.s32 	%r907, %r16, %r906;
	ld.shared.u16 	%rs275, [%r907];
	// begin inline asm
	{  cvt.f32.f16 %f1108, %rs275;}

	// end inline asm
	max.f32 	%f1116, %f2822, %f1108;
	ld.shared.u16 	%rs276, [%r907+2];
	// begin inline asm
	{  cvt.f32.f16 %f1109, %rs276;}

	// end inline asm
	max.f32 	%f1117, %f1116, %f1109;
	ld.shared.u16 	%rs277, [%r907+4];
	// begin inline asm
	{  cvt.f32.f16 %f1110, %rs277;}

	// end inline asm
	max.f32 	%f1118, %f1117, %f1110;
	ld.shared.u16 	%rs278, [%r907+6];
	// begin inline asm
	{  cvt.f32.f16 %f1111, %rs278;}

	// end inline asm
	max.f32 	%f1119, %f1118, %f1111;
	ld.shared.u16 	%rs279, [%r907+8];
	// begin inline asm
	{  cvt.f32.f16 %f1112, %rs279;}

	// end inline asm
	max.f32 	%f1120, %f1119, %f1112;
	ld.shared.u16 	%rs280, [%r907+10];
	// begin inline asm
	{  cvt.f32.f16 %f1113, %rs280;}

	// end inline asm
	max.f32 	%f1121, %f1120, %f1113;
	ld.shared.u16 	%rs281, [%r907+12];
	// begin inline asm
	{  cvt.f32.f16 %f1114, %rs281;}

	// end inline asm
	max.f32 	%f1122, %f1121, %f1114;
	ld.shared.u16 	%rs282, [%r907+14];
	// begin inline asm
	{  cvt.f32.f16 %f1115, %rs282;}

	// end inline asm
	max.f32 	%f2822, %f1122, %f1115;
	add.s32 	%r1968, %r1968, 8;
$L__BB0_186:
	setp.eq.s32 	%p162, %r180, 0;
	@%p162 bra 	$L__BB0_193;
	setp.lt.u32 	%p163, %r63, 3;
	@%p163 bra 	$L__BB0_189;
	add.s32 	%r908, %r188, %r1968;
	shl.b32 	%r909, %r908, 1;
	add.s32 	%r910, %r16, %r909;
	ld.shared.u16 	%rs283, [%r910];
	// begin inline asm
	{  cvt.f32.f16 %f1124, %rs283;}

	// end inline asm
	max.f32 	%f1128, %f2822, %f1124;
	ld.shared.u16 	%rs284, [%r910+2];
	// begin inline asm
	{  cvt.f32.f16 %f1125, %rs284;}

	// end inline asm
	max.f32 	%f1129, %f1128, %f1125;
	ld.shared.u16 	%rs285, [%r910+4];
	// begin inline asm
	{  cvt.f32.f16 %f1126, %rs285;}

	// end inline asm
	max.f32 	%f1130, %f1129, %f1126;
	ld.shared.u16 	%rs286, [%r910+6];
	// begin inline asm
	{  cvt.f32.f16 %f1127, %rs286;}

	// end inline asm
	max.f32 	%f2822, %f1130, %f1127;
	add.s32 	%r1968, %r1968, 4;
$L__BB0_189:
	setp.eq.s32 	%p164, %r181, 0;
	@%p164 bra 	$L__BB0_193;
	setp.eq.s32 	%p165, %r181, 1;
	add.s32 	%r911, %r188, %r1968;
	shl.b32 	%r912, %r911, 1;
	add.s32 	%r194, %r16, %r912;
	ld.shared.u16 	%rs287, [%r194];
	// begin inline asm
	{  cvt.f32.f16 %f1131, %rs287;}

	// end inline asm
	max.f32 	%f2822, %f2822, %f1131;
	@%p165 bra 	$L__BB0_193;
	setp.eq.s32 	%p166, %r181, 2;
	ld.shared.u16 	%rs288, [%r194+2];
	// begin inline asm
	{  cvt.f32.f16 %f1132, %rs288;}

	// end inline asm
	max.f32 	%f2822, %f2822, %f1132;
	@%p166 bra 	$L__BB0_193;
	ld.shared.u16 	%rs289, [%r194+4];
	// begin inline asm
	{  cvt.f32.f16 %f1133, %rs289;}

	// end inline asm
	max.f32 	%f2822, %f2822, %f1133;
$L__BB0_193:
	setp.lt.s32 	%p167, %r64, 1;
	mov.b32 	%r913, %f2822;
	shfl.sync.bfly.b32	%r914|%p168, %r913, 16, 31, -1;
	mov.b32 	%f1135, %r914;
	max.f32 	%f1136, %f2822, %f1135;
	mov.b32 	%r915, %f1136;
	shfl.sync.bfly.b32	%r916|%p169, %r915, 8, 31, -1;
	mov.b32 	%f1137, %r916;
	max.f32 	%f1138, %f1136, %f1137;
	mov.b32 	%r917, %f1138;
	shfl.sync.bfly.b32	%r918|%p170, %r917, 4, 31, -1;
	mov.b32 	%f1139, %r918;
	max.f32 	%f1140, %f1138, %f1139;
	mov.b32 	%r919, %f1140;
	shfl.sync.bfly.b32	%r920|%p171, %r919, 2, 31, -1;
	mov.b32 	%f1141, %r920;
	max.f32 	%f1142, %f1140, %f1141;
	mov.b32 	%r921, %f1142;
	shfl.sync.bfly.b32	%r922|%p172, %r921, 1, 31, -1;
	mov.b32 	%f1143, %r922;
	max.f32 	%f138, %f1142, %f1143;
	mov.f32 	%f2826, 0f00000000;
	@%p167 bra 	$L__BB0_201;
	setp.lt.u32 	%p173, %r65, 3;
	mad.lo.s32 	%r197, %r1965, %r432, %r59;
	mov.f32 	%f2826, 0f00000000;
	mov.b32 	%r1972, 0;
	@%p173 bra 	$L__BB0_197;
	mov.f32 	%f2826, 0f00000000;
	mov.b32 	%r1971, 0;
$L__BB0_196:
	.pragma "nounroll";
	add.s32 	%r925, %r197, %r1971;
	shl.b32 	%r926, %r925, 1;
	add.s32 	%r927, %r16, %r926;
	ld.shared.u16 	%rs290, [%r927];
	// begin inline asm
	{  cvt.f32.f16 %f1147, %rs290;}

	// end inline asm
	sub.f32 	%f1155, %f1147, %f138;
	fma.rn.f32 	%f1156, %f1155, 0f3BBB989D, 0f3F000000;
	cvt.sat.f32.f32 	%f1157, %f1156;
	mov.f32 	%f1158, 0f4B400001;
	mov.f32 	%f1159, 0f437C0000;
	fma.rm.f32 	%f1160, %f1157, %f1159, %f1158;
	add.f32 	%f1161, %f1160, 0fCB40007F;
	neg.f32 	%f1162, %f1161;
	fma.rn.f32 	%f1163, %f1155, 0f3FB8AA3B, %f1162;
	fma.rn.f32 	%f1164, %f1155, 0f32A57060, %f1163;
	mov.b32 	%r928, %f1160;
	shl.b32 	%r929, %r928, 23;
	mov.b32 	%f1165, %r929;
	ex2.approx.ftz.f32 	%f1166, %f1164;
	mul.f32 	%f1148, %f1166, %f1165;
	// begin inline asm
	{  cvt.rn.f16.f32 %rs291, %f1148;}

	// end inline asm
	st.shared.u16 	[%r927], %rs291;
	add.f32 	%f1167, %f2826, %f1148;
	ld.shared.u16 	%rs292, [%r927+2];
	// begin inline asm
	{  cvt.f32.f16 %f1149, %rs292;}

	// end inline asm
	sub.f32 	%f1168, %f1149, %f138;
	fma.rn.f32 	%f1169, %f1168, 0f3BBB989D, 0f3F000000;
	cvt.sat.f32.f32 	%f1170, %f1169;
	fma.rm.f32 	%f1171, %f1170, %f1159, %f1158;
	add.f32 	%f1172, %f1171, 0fCB40007F;
	neg.f32 	%f1173, %f1172;
	fma.rn.f32 	%f1174, %f1168, 0f3FB8AA3B, %f1173;
	fma.rn.f32 	%f1175, %f1168, 0f32A57060, %f1174;
	mov.b32 	%r930, %f1171;
	shl.b32 	%r931, %r930, 23;
	mov.b32 	%f1176, %r931;
	ex2.approx.ftz.f32 	%f1177, %f1175;
	mul.f32 	%f1150, %f1177, %f1176;
	// begin inline asm
	{  cvt.rn.f16.f32 %rs293, %f1150;}

	// end inline asm
	st.shared.u16 	[%r927+2], %rs293;
	add.f32 	%f1178, %f1167, %f1150;
	ld.shared.u16 	%rs294, [%r927+4];
	// begin inline asm
	{  cvt.f32.f16 %f1151, %rs294;}

	// end inline asm
	sub.f32 	%f1179, %f1151, %f138;
	fma.rn.f32 	%f1180, %f1179, 0f3BBB989D, 0f3F000000;
	cvt.sat.f32.f32 	%f1181, %f1180;
	fma.rm.f32 	%f1182, %f1181, %f1159, %f1158;
	add.f32 	%f1183, %f1182, 0fCB40007F;
	neg.f32 	%f1184, %f1183;
	fma.rn.f32 	%f1185, %f1179, 0f3FB8AA3B, %f1184;
	fma.rn.f32 	%f1186, %f1179, 0f32A57060, %f1185;
	mov.b32 	%r932, %f1182;
	shl.b32 	%r933, %r932, 23;
	mov.b32 	%f1187, %r933;
	ex2.approx.ftz.f32 	%f1188, %f1186;
	mul.f32 	%f1152, %f1188, %f1187;
	// begin inline asm
	{  cvt.rn.f16.f32 %rs295, %f1152;}

	// end inline asm
	st.shared.u16 	[%r927+4], %rs295;
	add.f32 	%f1189, %f1178, %f1152;
	ld.shared.u16 	%rs296, [%r927+6];
	// begin inline asm
	{  cvt.f32.f16 %f1153, %rs296;}

	// end inline asm
	sub.f32 	%f1190, %f1153, %f138;
	fma.rn.f32 	%f1191, %f1190, 0f3BBB989D, 0f3F000000;
	cvt.sat.f32.f32 	%f1192, %f1191;
	fma.rm.f32 	%f1193, %f1192, %f1159, %f1158;
	add.f32 	%f1194, %f1193, 0fCB40007F;
	neg.f32 	%f1195, %f1194;
	fma.rn.f32 	%f1196, %f1190, 0f3FB8AA3B, %f1195;
	fma.rn.f32 	%f1197, %f1190, 0f32A57060, %f1196;
	mov.b32 	%r934, %f1193;
	shl.b32 	%r935, %r934, 23;
	mov.b32 	%f1198, %r935;
	ex2.approx.ftz.f32 	%f1199, %f1197;
	mul.f32 	%f1154, %f1199, %f1198;
	// begin inline asm
	{  cvt.rn.f16.f32 %rs297, %f1154;}

	// end inline asm
	st.shared.u16 	[%r927+6], %rs297;
	add.f32 	%f2826, %f1189, %f1154;
	add.s32 	%r1971, %r1971, 4;
	setp.ne.s32 	%p174, %r1971, %r183;
	mov.u32 	%r1972, %r183;
	@%p174 bra 	$L__BB0_196;
$L__BB0_197:
	setp.eq.s32 	%p175, %r182, 0;
	@%p175 bra 	$L__BB0_201;
	setp.eq.s32 	%p176, %r182, 1;
	add.s32 	%r936, %r197, %r1972;
	shl.b32 	%r937, %r936, 1;
	add.s32 	%r201, %r16, %r937;
	ld.shared.u16 	%rs298, [%r201];
	// begin inline asm
	{  cvt.f32.f16 %f1200, %rs298;}

	// end inline asm
	sub.f32 	%f1202, %f1200, %f138;
	fma.rn.f32 	%f1203, %f1202, 0f3BBB989D, 0f3F000000;
	cvt.sat.f32.f32 	%f1204, %f1203;
	mov.f32 	%f1205, 0f4B400001;
	mov.f32 	%f1206, 0f437C0000;
	fma.rm.f32 	%f1207, %f1204, %f1206, %f1205;
	add.f32 	%f1208, %f1207, 0fCB40007F;
	neg.f32 	%f1209, %f1208;
	fma.rn.f32 	%f1210, %f1202, 0f3FB8AA3B, %f1209;
	fma.rn.f32 	%f1211, %f1202, 0f32A57060, %f1210;
	mov.b32 	%r938, %f1207;
	shl.b32 	%r939, %r938, 23;
	mov.b32 	%f1212, %r939;
	ex2.approx.ftz.f32 	%f1213, %f1211;
	mul.f32 	%f1201, %f1213, %f1212;
	// begin inline asm
	{  cvt.rn.f16.f32 %rs299, %f1201;}

	// end inline asm
	st.shared.u16 	[%r201], %rs299;
	add.f32 	%f2826, %f2826, %f1201;
	@%p176 bra 	$L__BB0_201;
	setp.eq.s32 	%p177, %r182, 2;
	ld.shared.u16 	%rs300, [%r201+2];
	// begin inline asm
	{  cvt.f32.f16 %f1214, %rs300;}

	// end inline asm
	sub.f32 	%f1216, %f1214, %f138;
	fma.rn.f32 	%f1217, %f1216, 0f3BBB989D, 0f3F000000;
	cvt.sat.f32.f32 	%f1218, %f1217;
	mov.f32 	%f1219, 0f4B400001;
	mov.f32 	%f1220, 0f437C0000;
	fma.rm.f32 	%f1221, %f1218, %f1220, %f1219;
	add.f32 	%f1222, %f1221, 0fCB40007F;
	neg.f32 	%f1223, %f1222;
	fma.rn.f32 	%f1224, %f1216, 0f3FB8AA3B, %f1223;
	fma.rn.f32 	%f1225, %f1216, 0f32A57060, %f1224;
	mov.b32 	%r940, %f1221;
	shl.b32 	%r941, %r940, 23;
	mov.b32 	%f1226, %r941;
	ex2.approx.ftz.f32 	%f1227, %f1225;
	mul.f32 	%f1215, %f1227, %f1226;
	// begin inline asm
	{  cvt.rn.f16.f32 %rs301, %f1215;}

	// end inline asm
	st.shared.u16 	[%r201+2], %rs301;
	add.f32 	%f2826, %f2826, %f1215;
	@%p177 bra 	$L__BB0_201;
	ld.shared.u16 	%rs302, [%r201+4];
	// begin inline asm
	{  cvt.f32.f16 %f1228, %rs302;}

	// end inline asm
	sub.f32 	%f1230, %f1228, %f138;
	fma.rn.f32 	%f1231, %f1230, 0f3BBB989D, 0f3F000000;
	cvt.sat.f32.f32 	%f1232, %f1231;
	mov.f32 	%f1233, 0f4B400001;
	mov.f32 	%f1234, 0f437C0000;
	fma.rm.f32 	%f1235, %f1232, %f1234, %f1233;
	add.f32 	%f1236, %f1235, 0fCB40007F;
	neg.f32 	%f1237, %f1236;
	fma.rn.f32 	%f1238, %f1230, 0f3FB8AA3B, %f1237;
	fma.rn.f32 	%f1239, %f1230, 0f32A57060, %f1238;
	mov.b32 	%r942, %f1235;
	shl.b32 	%r943, %r942, 23;
	mov.b32 	%f1240, %r943;
	ex2.approx.ftz.f32 	%f1241, %f1239;
	mul.f32 	%f1229, %f1241, %f1240;
	// begin inline asm
	{  cvt.rn.f16.f32 %rs303, %f1229;}

	// end inline asm
	st.shared.u16 	[%r201+4], %rs303;
	add.f32 	%f2826, %f2826, %f1229;
$L__BB0_201:
	setp.lt.s32 	%p178, %r433, 1;
	add.f32 	%f147, %f3023, %f2826;
	@%p178 bra 	$L__BB0_268;
	setp.lt.u32 	%p179, %r46, 3;
	mad.lo.s32 	%r202, %r1965, %r432, %r59;
	mov.b32 	%r1991, 0;
	@%p179 bra 	$L__BB0_253;
	mov.b32 	%r1973, 0;
$L__BB0_204:
	.pragma "nounroll";
	mov.f32 	%f2834, 0f00000000;
	@%p167 bra 	$L__BB0_216;
	setp.lt.u32 	%p181, %r65, 7;
	mov.f32 	%f2834, 0f00000000;
	mov.b32 	%r1976, 0;
	@%p181 bra 	$L__BB0_208;
	mov.f32 	%f2834, 0f00000000;
	mov.b32 	%r1974, 0;
$L__BB0_207:
	.pragma "nounroll";
	add.s32 	%r948, %r202, %r1974;
	shl.b32 	%r949, %r948, 1;
	add.s32 	%r950, %r16, %r949;
	ld.shared.u16 	%rs304, [%r950];
	// begin inline asm
	{  cvt.f32.f16 %f1246, %rs304;}

	// end inline asm
	mad.lo.s32 	%r951, %r1974, %r433, %r1973;
	shl.b32 	%r952, %r951, 1;
	add.s32 	%r953, %r14, %r952;
	ld.shared.u16 	%rs305, [%r953];
	// begin inline asm
	{  cvt.f32.f16 %f1247, %rs305;}

	// end inline asm
	fma.rn.f32 	%f1262, %f1246, %f1247, %f2834;
	ld.shared.u16 	%rs306, [%r950+2];
	// begin inline asm
	{  cvt.f32.f16 %f1248, %rs306;}

	// end inline asm
	shl.b32 	%r954, %r433, 1;
	add.s32 	%r955, %r953, %r954;
	ld.shared.u16 	%rs307, [%r955];
	// begin inline asm
	{  cvt.f32.f16 %f1249, %rs307;}

	// end inline asm
	fma.rn.f32 	%f1263, %f1248, %f1249, %f1262;
	ld.shared.u16 	%rs308, [%r950+4];
	// begin inline asm
	{  cvt.f32.f16 %f1250, %rs308;}

	// end inline asm
	add.s32 	%r956, %r955, %r954;
	ld.shared.u16 	%rs309, [%r956];
	// begin inline asm
	{  cvt.f32.f16 %f1251, %rs309;}

	// end inline asm
	fma.rn.f32 	%f1264, %f1250, %f1251, %f1263;
	ld.shared.u16 	%rs310, [%r950+6];
	// begin inline asm
	{  cvt.f32.f16 %f1252, %rs310;}

	// end inline asm
	add.s32 	%r957, %r956, %r954;
	ld.shared.u16 	%rs311, [%r957];
	// begin inline asm
	{  cvt.f32.f16 %f1253, %rs311;}

	// end inline asm
	fma.rn.f32 	%f1265, %f1252, %f1253, %f1264;
	ld.shared.u16 	%rs312, [%r950+8];
	// begin inline asm
	{  cvt.f32.f16 %f1254, %rs312;}

	// end inline asm
	add.s32 	%r958, %r957, %r954;
	ld.shared.u16 	%rs313, [%r958];
	// begin inline asm
	{  cvt.f32.f16 %f1255, %rs313;}

	// end inline asm
	fma.rn.f32 	%f1266, %f1254, %f1255, %f1265;
	ld.shared.u16 	%rs314, [%r950+10];
	// begin inline asm
	{  cvt.f32.f16 %f1256, %rs314;}

	// end inline asm
	add.s32 	%r959, %r958, %r954;
	ld.shared.u16 	%rs315, [%r959];
	// begin inline asm
	{  cvt.f32.f16 %f1257, %rs315;}

	// end inline asm
	fma.rn.f32 	%f1267, %f1256, %f1257, %f1266;
	ld.shared.u16 	%rs316, [%r950+12];
	// begin inline asm
	{  cvt.f32.f16 %f1258, %rs316;}

	// end inline asm
	add.s32 	%r960, %r959, %r954;
	ld.shared.u16 	%rs317, [%r960];
	// begin inline asm
	{  cvt.f32.f16 %f1259, %rs317;}

	// end inline asm
	fma.rn.f32 	%f1268, %f1258, %f1259, %f1267;
	ld.shared.u16 	%rs318, [%r950+14];
	// begin inline asm
	{  cvt.f32.f16 %f1260, %rs318;}

	// end inline asm
	add.s32 	%r961, %r960, %r954;
	ld.shared.u16 	%rs319, [%r961];
	// begin inline asm
	{  cvt.f32.f16 %f1261, %rs319;}

	// end inline asm
	fma.rn.f32 	%f2834, %f1260, %f1261, %f1268;
	add.s32 	%r1974, %r1974, 8;
	setp.ne.s32 	%p182, %r1974, %r185;
	mov.u32 	%r1976, %r185;
	@%p182 bra 	$L__BB0_207;
$L__BB0_208:
	setp.eq.s32 	%p183, %r184, 0;
	@%p183 bra 	$L__BB0_216;
	setp.lt.u32 	%p184, %r63, 3;
	@%p184 bra 	$L__BB0_211;
	add.s32 	%r962, %r202, %r1976;
	shl.b32 	%r963, %r962, 1;
	add.s32 	%r964, %r16, %r963;
	ld.shared.u16 	%rs320, [%r964];
	// begin inline asm
	{  cvt.f32.f16 %f1270, %rs320;}

	// end inline asm
	mad.lo.s32 	%r965, %r1976, %r433, %r1973;
	shl.b32 	%r966, %r965, 1;
	add.s32 	%r967, %r14, %r966;
	ld.shared.u16 	%rs321, [%r967];
	// begin inline asm
	{  cvt.f32.f16 %f1271, %rs321;}

	// end inline asm
	fma.rn.f32 	%f1278, %f1270, %f1271, %f2834;
	ld.shared.u16 	%rs322, [%r964+2];
	// begin inline asm
	{  cvt.f32.f16 %f1272, %rs322;}

	// end inline asm
	shl.b32 	%r968, %r433, 1;
	add.s32 	%r969, %r967, %r968;
	ld.shared.u16 	%rs323, [%r969];
	// begin inline asm
	{  cvt.f32.f16 %f1273, %rs323;}

	// end inline asm
	fma.rn.f32 	%f1279, %f1272, %f1273, %f1278;
	ld.shared.u16 	%rs324, [%r964+4];
	// begin inline asm
	{  cvt.f32.f16 %f1274, %rs324;}

	// end inline asm
	add.s32 	%r970, %r969, %r968;
	ld.shared.u16 	%rs325, [%r970];
	// begin inline asm
	{  cvt.f32.f16 %f1275, %rs325;}

	// end inline asm
	fma.rn.f32 	%f1280, %f1274, %f1275, %f1279;
	ld.shared.u16 	%rs326, [%r964+6];
	// begin inline asm
	{  cvt.f32.f16 %f1276, %rs326;}

	// end inline asm
	add.s32 	%r971, %r970, %r968;
	ld.shared.u16 	%rs327, [%r971];
	// begin inline asm
	{  cvt.f32.f16 %f1277, %rs327;}

	// end inline asm
	fma.rn.f32 	%f2834, %f1276, %f1277, %f1280;
	add.s32 	%r1976, %r1976, 4;
$L__BB0_211:
	setp.eq.s32 	%p185, %r181, 0;
	@%p185 bra 	$L__BB0_216;
	setp.eq.s32 	%p186, %r61, 0;
	@%p186 bra 	$L__BB0_214;
	add.s32 	%r972, %r202, %r1976;
	shl.b32 	%r973, %r972, 1;
	add.s32 	%r974, %r16, %r973;
	ld.shared.u16 	%rs328, [%r974];
	// begin inline asm
	{  cvt.f32.f16 %f1282, %rs328;}

	// end inline asm
	mad.lo.s32 	%r975, %r1976, %r433, %r1973;
	shl.b32 	%r976, %r975, 1;
	add.s32 	%r977, %r14, %r976;
	ld.shared.u16 	%rs329, [%r977];
	// begin inline asm
	{  cvt.f32.f16 %f1283, %rs329;}

	// end inline asm
	fma.rn.f32 	%f1286, %f1282, %f1283, %f2834;
	ld.shared.u16 	%rs330, [%r974+2];
	// begin inline asm
	{  cvt.f32.f16 %f1284, %rs330;}

	// end inline asm
	shl.b32 	%r978, %r433, 1;
	add.s32 	%r979, %r977, %r978;
	ld.shared.u16 	%rs331, [%r979];
	// begin inline asm
	{  cvt.f32.f16 %f1285, %rs331;}

	// end inline asm
	fma.rn.f32 	%f2834, %f1284, %f1285, %f1286;
	add.s32 	%r1976, %r1976, 2;
$L__BB0_214:
	setp.eq.s32 	%p187, %r186, 0;
	@%p187 bra 	$L__BB0_216;
	add.s32 	%r980, %r202, %r1976;
	shl.b32 	%r981, %r980, 1;
	add.s32 	%r982, %r16, %r981;
	ld.shared.u16 	%rs332, [%r982];
	// begin inline asm
	{  cvt.f32.f16 %f1287, %rs332;}

	// end inline asm
	mad.lo.s32 	%r983, %r1976, %r433, %r1973;
	shl.b32 	%r984, %r983, 1;
	add.s32 	%r985, %r14, %r984;
	ld.shared.u16 	%rs333, [%r985];
	// begin inline asm
	{  cvt.f32.f16 %f1288, %rs333;}

	// end inline asm
	fma.rn.f32 	%f2834, %f1287, %f1288, %f2834;
$L__BB0_216:
	mul.wide.u32 	%rd72, %r1973, 4;
	add.s64 	%rd16, %rd4, %rd72;
	ld.local.f32 	%f1290, [%rd16];
	add.f32 	%f1291, %f2834, %f1290;
	st.local.f32 	[%rd16], %f1291;
	mov.f32 	%f2842, 0f00000000;
	@%p167 bra 	$L__BB0_228;
	setp.lt.u32 	%p189, %r65, 7;
	mov.f32 	%f2842, 0f00000000;
	mov.b32 	%r1980, 0;
	@%p189 bra 	$L__BB0_220;
	mov.f32 	%f2842, 0f00000000;
	mov.b32 	%r1978, 0;
$L__BB0_219:
	.pragma "nounroll";
	add.s32 	%r988, %r202, %r1978;
	shl.b32 	%r989, %r988, 1;
	add.s32 	%r990, %r16, %r989;
	ld.shared.u16 	%rs334, [%r990];
	// begin inline asm
	{  cvt.f32.f16 %f1295, %rs334;}

	// end inline asm
	mad.lo.s32 	%r991, %r1978, %r433, %r1973;
	shl.b32 	%r992, %r991, 1;
	add.s32 	%r993, %r14, %r992;
	ld.shared.u16 	%rs335, [%r993+2];
	// begin inline asm
	{  cvt.f32.f16 %f1296, %rs335;}

	// end inline asm
	fma.rn.f32 	%f1311, %f1295, %f1296, %f2842;
	ld.shared.u16 	%rs336, [%r990+2];
	// begin inline asm
	{  cvt.f32.f16 %f1297, %rs336;}

	// end inline asm
	shl.b32 	%r994, %r433, 1;
	add.s32 	%r995, %r993, %r994;
	ld.shared.u16 	%rs337, [%r995+2];
	// begin inline asm
	{  cvt.f32.f16 %f1298, %rs337;}

	// end inline asm
	fma.rn.f32 	%f1312, %f1297, %f1298, %f1311;
	ld.shared.u16 	%rs338, [%r990+4];
	// begin inline asm
	{  cvt.f32.f16 %f1299, %rs338;}

	// end inline asm
	add.s32 	%r996, %r995, %r994;
	ld.shared.u16 	%rs339, [%r996+2];
	// begin inline asm
	{  cvt.f32.f16 %f1300, %rs339;}

	// end inline asm
	fma.rn.f32 	%f1313, %f1299, %f1300, %f1312;
	ld.shared.u16 	%rs340, [%r990+6];
	// begin inline asm
	{  cvt.f32.f16 %f1301, %rs340;}

	// end inline asm
	add.s32 	%r997, %r996, %r994;
	ld.shared.u16 	%rs341, [%r997+2];
	// begin inline asm
	{  cvt.f32.f16 %f1302, %rs341;}

	// end inline asm
	fma.rn.f32 	%f1314, %f1301, %f1302, %f1313;
	ld.shared.u16 	%rs342, [%r990+8];
	// begin inline asm
	{  cvt.f32.f16 %f1303, %rs342;}

	// end inline asm
	add.s32 	%r998, %r997, %r994;
	ld.shared.u16 	%rs343, [%r998+2];
	// begin inline asm
	{  cvt.f32.f16 %f1304, %rs343;}

	// end inline asm
	fma.rn.f32 	%f1315, %f1303, %f1304, %f1314;
	ld.shared.u16 	%rs344, [%r990+10];
	// begin inline asm
	{  cvt.f32.f16 %f1305, %rs344;}

	// end inline asm
	add.s32 	%r999, %r998, %r994;
	ld.shared.u16 	%rs345, [%r999+2];
	// begin inline asm
	{  cvt.f32.f16 %f1306, %rs345;}

	// end inline asm
	fma.rn.f32 	%f1316, %f1305, %f1306, %f1315;
	ld.shared.u16 	%rs346, [%r990+12];
	// begin inline asm
	{  cvt.f32.f16 %f1307, %rs346;}

	// end inline asm
	add.s32 	%r1000, %r999, %r994;
	ld.shared.u16 	%rs347, [%r1000+2];
	// begin inline asm
	{  cvt.f32.f16 %f1308, %rs347;}

	// end inline asm
	fma.rn.f32 	%f1317, %f1307, %f1308, %f1316;
	ld.shared.u16 	%rs348, [%r990+14];
	// begin inline asm
	{  cvt.f32.f16 %f1309, %rs348;}

	// end inline asm
	add.s32 	%r1001, %r1000, %r994;
	ld.shared.u16 	%rs349, [%r1001+2];
	// begin inline asm
	{  cvt.f32.f16 %f1310, %rs349;}

	// end inline asm
	fma.rn.f32 	%f2842, %f1309, %f1310, %f1317;
	add.s32 	%r1978, %r1978, 8;
	setp.ne.s32 	%p190, %r1978, %r185;
	mov.u32 	%r1980, %r185;
	@%p190 bra 	$L__BB0_219;
$L__BB0_220:
	setp.eq.s32 	%p191, %r184, 0;
	@%p191 bra 	$L__BB0_228;
	setp.lt.u32 	%p192, %r63, 3;
	@%p192 bra 	$L__BB0_223;
	add.s32 	%r1002, %r202, %r1980;
	shl.b32 	%r1003, %r1002, 1;
	add.s32 	%r1004, %r16, %r1003;
	ld.shared.u16 	%rs350, [%r1004];
	// begin inline asm
	{  cvt.f32.f16 %f1319, %rs350;}

	// end inline asm
	mad.lo.s32 	%r1005, %r1980, %r433, %r1973;
	shl.b32 	%r1006, %r1005, 1;
	add.s32 	%r1007, %r14, %r1006;
	ld.shared.u16 	%rs351, [%r1007+2];
	// begin inline asm
	{  cvt.f32.f16 %f1320, %rs351;}

	// end inline asm
	fma.rn.f32 	%f1327, %f1319, %f1320, %f2842;
	ld.shared.u16 	%rs352, [%r1004+2];
	// begin inline asm
	{  cvt.f32.f16 %f1321, %rs352;}

	// end inline asm
	shl.b32 	%r1008, %r433, 1;
	add.s32 	%r1009, %r1007, %r1008;
	ld.shared.u16 	%rs353, [%r1009+2];
	// begin inline asm
	{  cvt.f32.f16 %f1322, %rs353;}

	// end inline asm
	fma.rn.f32 	%f1328, %f1321, %f1322, %f1327;
	ld.shared.u16 	%rs354, [%r1004+4];
	// begin inline asm
	{  cvt.f32.f16 %f1323, %rs354;}

	// end inline asm
	add.s32 	%r1010, %r1009, %r1008;
	ld.shared.u16 	%rs355, [%r1010+2];
	// begin inline asm
	{  cvt.f32.f16 %f1324, %rs355;}

	// end inline asm
	fma.rn.f32 	%f1329, %f1323, %f1324, %f1328;
	ld.shared.u16 	%rs356, [%r1004+6];
	// begin inline asm
	{  cvt.f32.f16 %f1325, %rs356;}

	// end inline asm
	add.s32 	%r1011, %r1010, %r1008;
	ld.shared.u16 	%rs357, [%r1011+2];
	// begin inline asm
	{  cvt.f32.f16 %f1326, %rs357;}

	// end inline asm
	fma.rn.f32 	%f2842, %f1325, %f1326, %f1329;
	add.s32 	%r1980, %r1980, 4;
$L__BB0_223:
	setp.eq.s32 	%p193, %r181, 0;
	@%p193 bra 	$L__BB0_228;
	setp.eq.s32 	%p194, %r61, 0;
	@%p194 bra 	$L__BB0_226;
	add.s32 	%r1012, %r202, %r1980;
	shl.b32 	%r1013, %r1012, 1;
	add.s32 	%r1014, %r16, %r1013;
	ld.shared.u16 	%rs358, [%r1014];
	// begin inline asm
	{  cvt.f32.f16 %f1331, %rs358;}

	// end inline asm
	mad.lo.s32 	%r1015, %r1980, %r433, %r1973;
	shl.b32 	%r1016, %r1015, 1;
	add.s32 	%r1017, %r14, %r1016;
	ld.shared.u16 	%rs359, [%r1017+2];
	// begin inline asm
	{  cvt.f32.f16 %f1332, %rs359;}

	// end inline asm
	fma.rn.f32 	%f1335, %f1331, %f1332, %f2842;
	ld.shared.u16 	%rs360, [%r1014+2];
	// begin inline asm
	{  cvt.f32.f16 %f1333, %rs360;}

	// end inline asm
	shl.b32 	%r1018, %r433, 1;
	add.s32 	%r1019, %r1017, %r1018;
	ld.shared.u16 	%rs361, [%r1019+2];
	// begin inline asm
	{  cvt.f32.f16 %f1334, %rs361;}

	// end inline asm
	fma.rn.f32 	%f2842, %f1333, %f1334, %f1335;
	add.s32 	%r1980, %r1980, 2;
$L__BB0_226:
	setp.eq.s32 	%p195, %r186, 0;
	@%p195 bra 	$L__BB0_228;
	add.s32 	%r1020, %r202, %r1980;
	shl.b32 	%r1021, %r1020, 1;
	add.s32 	%r1022, %r16, %r1021;
	ld.shared.u16 	%rs362, [%r1022];
	// begin inline asm
	{  cvt.f32.f16 %f1336, %rs362;}

	// end inline asm
	mad.lo.s32 	%r1023, %r1980, %r433, %r1973;
	shl.b32 	%r1024, %r1023, 1;
	add.s32 	%r1025, %r14, %r1024;
	ld.shared.u16 	%rs363, [%r1025+2];
	// begin inline asm
	{  cvt.f32.f16 %f1337, %rs363;}

	// end inline asm
	fma.rn.f32 	%f2842, %f1336, %f1337, %f2842;
$L__BB0_228:
	ld.local.f32 	%f1339, [%rd16+4];
	add.f32 	%f1340, %f2842, %f1339;
	st.local.f32 	[%rd16+4], %f1340;
	mov.f32 	%f2850, 0f00000000;
	@%p167 bra 	$L__BB0_240;
	setp.lt.u32 	%p197, %r65, 7;
	mov.f32 	%f2850, 0f00000000;
	mov.b32 	%r1984, 0;
	@%p197 bra 	$L__BB0_232;
	mov.f32 	%f2850, 0f00000000;
	mov.b32 	%r1982, 0;
$L__BB0_231:
	.pragma "nounroll";
	add.s32 	%r1028, %r202, %r1982;
	shl.b32 	%r1029, %r1028, 1;
	add.s32 	%r1030, %r16, %r1029;
	ld.shared.u16 	%rs364, [%r1030];
	// begin inline asm
	{  cvt.f32.f16 %f1344, %rs364;}

	// end inline asm
	mad.lo.s32 	%r1031, %r1982, %r433, %r1973;
	shl.b32 	%r1032, %r1031, 1;
	add.s32 	%r1033, %r14, %r1032;
	ld.shared.u16 	%rs365, [%r1033+4];
	// begin inline asm
	{  cvt.f32.f16 %f1345, %rs365;}

	// end inline asm
	fma.rn.f32 	%f1360, %f1344, %f1345, %f2850;
	ld.shared.u16 	%rs366, [%r1030+2];
	// begin inline asm
	{  cvt.f32.f16 %f1346, %rs366;}

	// end inline asm
	shl.b32 	%r1034, %r433, 1;
	add.s32 	%r1035, %r1033, %r1034;
	ld.shared.u16 	%rs367, [%r1035+4];
	// begin inline asm
	{  cvt.f32.f16 %f1347, %rs367;}

	// end inline asm
	fma.rn.f32 	%f1361, %f1346, %f1347, %f1360;
	ld.shared.u16 	%rs368, [%r1030+4];
	// begin inline asm
	{  cvt.f32.f16 %f1348, %rs368;}

	// end inline asm
	add.s32 	%r1036, %r1035, %r1034;
	ld.shared.u16 	%rs369, [%r1036+4];
	// begin inline asm
	{  cvt.f32.f16 %f1349, %rs369;}

	// end inline asm
	fma.rn.f32 	%f1362, %f1348, %f1349, %f1361;
	ld.shared.u16 	%rs370, [%r1030+6];
	// begin inline asm
	{  cvt.f32.f16 %f1350, %rs370;}

	// end inline asm
	add.s32 	%r1037, %r1036, %r1034;
	ld.shared.u16 	%rs371, [%r1037+4];
	// begin inline asm
	{  cvt.f32.f16 %f1351, %rs371;}

	// end inline asm
	fma.rn.f32 	%f1363, %f1350, %f1351, %f1362;
	ld.shared.u16 	%rs372, [%r1030+8];
	// begin inline asm
	{  cvt.f32.f16 %f1352, %rs372;}

	// end inline asm
	add.s32 	%r1038, %r1037, %r1034;
	ld.shared.u16 	%rs373, [%r1038+4];
	// begin inline asm
	{  cvt.f32.f16 %f1353, %rs373;}

	// end inline asm
	fma.rn.f32 	%f1364, %f1352, %f1353, %f1363;
	ld.shared.u16 	%rs374, [%r1030+10];
	// begin inline asm
	{  cvt.f32.f16 %f1354, %rs374;}

	// end inline asm
	add.s32 	%r1039, %r1038, %r1034;
	ld.shared.u16 	%rs375, [%r1039+4];
	// begin inline asm
	{  cvt.f32.f16 %f1355, %rs375;}

	// end inline asm
	fma.rn.f32 	%f1365, %f1354, %f1355, %f1364;
	ld.shared.u16 	%rs376, [%r1030+12];
	// begin inline asm
	{  cvt.f32.f16 %f1356, %rs376;}

	// end inline asm
	add.s32 	%r1040, %r1039, %r1034;
	ld.shared.u16 	%rs377, [%r1040+4];
	// begin inline asm
	{  cvt.f32.f16 %f1357, %rs377;}

	// end inline asm
	fma.rn.f32 	%f1366, %f1356, %f1357, %f1365;
	ld.shared.u16 	%rs378, [%r1030+14];
	// begin inline asm
	{  cvt.f32.f16 %f1358, %rs378;}

	// end inline asm
	add.s32 	%r1041, %r1040, %r1034;
	ld.shared.u16 	%rs379, [%r1041+4];
	// begin inline asm
	{  cvt.f32.f16 %f1359, %rs379;}

	// end inline asm
	fma.rn.f32 	%f2850, %f1358, %f1359, %f1366;
	add.s32 	%r1982, %r1982, 8;
	setp.ne.s32 	%p198, %r1982, %r185;
	mov.u32 	%r1984, %r185;
	@%p198 bra 	$L__BB0_231;
$L__BB0_232:
	setp.eq.s32 	%p199, %r184, 0;
	@%p199 bra 	$L__BB0_240;
	setp.lt.u32 	%p200, %r63, 3;
	@%p200 bra 	$L__BB0_235;
	add.s32 	%r1042, %r202, %r1984;
	shl.b32 	%r1043, %r1042, 1;
	add.s32 	%r1044, %r16, %r1043;
	ld.shared.u16 	%rs380, [%r1044];
	// begin inline asm
	{  cvt.f32.f16 %f1368, %rs380;}

	// end inline asm
	mad.lo.s32 	%r1045, %r1984, %r433, %r1973;
	shl.b32 	%r1046, %r1045, 1;
	add.s32 	%r1047, %r14, %r1046;
	ld.shared.u16 	%rs381, [%r1047+4];
	// begin inline asm
	{  cvt.f32.f16 %f1369, %rs381;}

	// end inline asm
	fma.rn.f32 	%f1376, %f1368, %f1369, %f2850;
	ld.shared.u16 	%rs382, [%r1044+2];
	// begin inline asm
	{  cvt.f32.f16 %f1370, %rs382;}

	// end inline asm
	shl.b32 	%r1048, %r433, 1;
	add.s32 	%r1049, %r1047, %r1048;
	ld.shared.u16 	%rs383, [%r1049+4];
	// begin inline asm
	{  cvt.f32.f16 %f1371, %rs383;}

	// end inline asm
	fma.rn.f32 	%f1377, %f1370, %f1371, %f1376;
	ld.shared.u16 	%rs384, [%r1044+4];
	// begin inline asm
	{  cvt.f32.f16 %f1372, %rs384;}

	// end inline asm
	add.s32 	%r1050, %r1049, %r1048;
	ld.shared.u16 	%rs385, [%r1050+4];
	// begin inline asm
	{  cvt.f32.f16 %f1373, %rs385;}

	// end inline asm
	fma.rn.f32 	%f1378, %f1372, %f1373, %f1377;
	ld.shared.u16 	%rs386, [%r1044+6];
	// begin inline asm
	{  cvt.f32.f16 %f1374, %rs386;}

	// end inline asm
	add.s32 	%r1051, %r1050, %r1048;
	ld.shared.u16 	%rs387, [%r1051+4];
	// begin inline asm
	{  cvt.f32.f16 %f1375, %rs387;}

	// end inline asm
	fma.rn.f32 	%f2850, %f1374, %f1375, %f1378;
	add.s32 	%r1984, %r1984, 4;
$L__BB0_235:
	setp.eq.s32 	%p201, %r181, 0;
	@%p201 bra 	$L__BB0_240;
	setp.eq.s32 	%p202, %r61, 0;
	@%p202 bra 	$L__BB0_238;
	add.s32 	%r1052, %r202, %r1984;
	shl.b32 	%r1053, %r1052, 1;
	add.s32 	%r1054, %r16, %r1053;
	ld.shared.u16 	%rs388, [%r1054];
	// begin inline asm
	{  cvt.f32.f16 %f1380, %rs388;}

	// end inline asm
	mad.lo.s32 	%r1055, %r1984, %r433, %r1973;
	shl.b32 	%r1056, %r1055, 1;
	add.s32 	%r1057, %r14, %r1056;
	ld.shared.u16 	%rs389, [%r1057+4];
	// begin inline asm
	{  cvt.f32.f16 %f1381, %rs389;}

	// end inline asm
	fma.rn.f32 	%f1384, %f1380, %f1381, %f2850;
	ld.shared.u16 	%rs390, [%r1054+2];
	// begin inline asm
	{  cvt.f32.f16 %f1382, %rs390;}

	// end inline asm
	shl.b32 	%r1058, %r433, 1;
	add.s32 	%r1059, %r1057, %r1058;
	ld.shared.u16 	%rs391, [%r1059+4];
	// begin inline asm
	{  cvt.f32.f16 %f1383, %rs391;}

	// end inline asm
	fma.rn.f32 	%f2850, %f1382, %f1383, %f1384;
	add.s32 	%r1984, %r1984, 2;
$L__BB0_238:
	setp.eq.s32 	%p203, %r186, 0;
	@%p203 bra 	$L__BB0_240;
	add.s32 	%r1060, %r202, %r1984;
	shl.b32 	%r1061, %r1060, 1;
	add.s32 	%r1062, %r16, %r1061;
	ld.shared.u16 	%rs392, [%r1062];
	// begin inline asm
	{  cvt.f32.f16 %f1385, %rs392;}

	// end inline asm
	mad.lo.s32 	%r1063, %r1984, %r433, %r1973;
	shl.b32 	%r1064, %r1063, 1;
	add.s32 	%r1065, %r14, %r1064;
	ld.shared.u16 	%rs393, [%r1065+4];
	// begin inline asm
	{  cvt.f32.f16 %f1386, %rs393;}

	// end inline asm
	fma.rn.f32 	%f2850, %f1385, %f1386, %f2850;
$L__BB0_240:
	ld.local.f32 	%f1388, [%rd16+8];
	add.f32 	%f1389, %f2850, %f1388;
	st.local.f32 	[%rd16+8], %f1389;
	mov.f32 	%f2858, 0f00000000;
	@%p167 bra 	$L__BB0_252;
	setp.lt.u32 	%p205, %r65, 7;
	mov.f32 	%f2858, 0f00000000;
	mov.b32 	%r1988, 0;
	@%p205 bra 	$L__BB0_244;
	mov.f32 	%f2858, 0f00000000;
	mov.b32 	%r1986, 0;
$L__BB0_243:
	.pragma "nounroll";
	add.s32 	%r1068, %r202, %r1986;
	shl.b32 	%r1069, %r1068, 1;
	add.s32 	%r1070, %r16, %r1069;
	ld.shared.u16 	%rs394, [%r1070];
	// begin inline asm
	{  cvt.f32.f16 %f1393, %rs394;}

	// end inline asm
	mad.lo.s32 	%r1071, %r1986, %r433, %r1973;
	shl.b32 	%r1072, %r1071, 1;
	add.s32 	%r1073, %r14, %r1072;
	ld.shared.u16 	%rs395, [%r1073+6];
	// begin inline asm
	{  cvt.f32.f16 %f1394, %rs395;}

	// end inline asm
	fma.rn.f32 	%f1409, %f1393, %f1394, %f2858;
	ld.shared.u16 	%rs396, [%r1070+2];
	// begin inline asm
	{  cvt.f32.f16 %f1395, %rs396;}

	// end inline asm
	shl.b32 	%r1074, %r433, 1;
	add.s32 	%r1075, %r1073, %r1074;
	ld.shared.u16 	%rs397, [%r1075+6];
	// begin inline asm
	{  cvt.f32.f16 %f1396, %rs397;}

	// end inline asm
	fma.rn.f32 	%f1410, %f1395, %f1396, %f1409;
	ld.shared.u16 	%rs398, [%r1070+4];
	// begin inline asm
	{  cvt.f32.f16 %f1397, %rs398;}

	// end inline asm
	add.s32 	%r1076, %r1075, %r1074;
	ld.shared.u16 	%rs399, [%r1076+6];
	// begin inline asm
	{  cvt.f32.f16 %f1398, %rs399;}

	// end inline asm
	fma.rn.f32 	%f1411, %f1397, %f1398, %f1410;
	ld.shared.u16 	%rs400, [%r1070+6];
	// begin inline asm
	{  cvt.f32.f16 %f1399, %rs400;}

	// end inline asm
	add.s32 	%r1077, %r1076, %r1074;
	ld.shared.u16 	%rs401, [%r1077+6];
	// begin inline asm
	{  cvt.f32.f16 %f1400, %rs401;}

	// end inline asm
	fma.rn.f32 	%f1412, %f1399, %f1400, %f1411;
	ld.shared.u16 	%rs402, [%r1070+8];
	// begin inline asm
	{  cvt.f32.f16 %f1401, %rs402;}

	// end inline asm
	add.s32 	%r1078, %r1077, %r1074;
	ld.shared.u16 	%rs403, [%r1078+6];
	// begin inline asm
	{  cvt.f32.f16 %f1402, %rs403;}

	// end inline asm
	fma.rn.f32 	%f1413, %f1401, %f1402, %f1412;
	ld.shared.u16 	%rs404, [%r1070+10];
	// begin inline asm
	{  cvt.f32.f16 %f1403, %rs404;}

	// end inline asm
	add.s32 	%r1079, %r1078, %r1074;
	ld.shared.u16 	%rs405, [%r1079+6];
	// begin inline asm
	{  cvt.f32.f16 %f1404, %rs405;}

	// end inline asm
	fma.rn.f32 	%f1414, %f1403, %f1404, %f1413;
	ld.shared.u16 	%rs406, [%r1070+12];
	// begin inline asm
	{  cvt.f32.f16 %f1405, %rs406;}

	// end inline asm
	add.s32 	%r1080, %r1079, %r1074;
	ld.shared.u16 	%rs407, [%r1080+6];
	// begin inline asm
	{  cvt.f32.f16 %f1406, %rs407;}

	// end inline asm
	fma.rn.f32 	%f1415, %f1405, %f1406, %f1414;
	ld.shared.u16 	%rs408, [%r1070+14];
	// begin inline asm
	{  cvt.f32.f16 %f1407, %rs408;}

	// end inline asm
	add.s32 	%r1081, %r1080, %r1074;
	ld.shared.u16 	%rs409, [%r1081+6];
	// begin inline asm
	{  cvt.f32.f16 %f1408, %rs409;}

	// end inline asm
	fma.rn.f32 	%f2858, %f1407, %f1408, %f1415;
	add.s32 	%r1986, %r1986, 8;
	setp.ne.s32 	%p206, %r1986, %r185;
	mov.u32 	%r1988, %r185;
	@%p206 bra 	$L__BB0_243;
$L__BB0_244:
	setp.eq.s32 	%p207, %r184, 0;
	@%p207 bra 	$L__BB0_252;
	setp.lt.u32 	%p208, %r63, 3;
	@%p208 bra 	$L__BB0_247;
	add.s32 	%r1082, %r202, %r1988;
	shl.b32 	%r1083, %r1082, 1;
	add.s32 	%r1084, %r16, %r1083;
	ld.shared.u16 	%rs410, [%r1084];
	// begin inline asm
	{  cvt.f32.f16 %f1417, %rs410;}

	// end inline asm
	mad.lo.s32 	%r1085, %r1988, %r433, %r1973;
	shl.b32 	%r1086, %r1085, 1;
	add.s32 	%r1087, %r14, %r1086;
	ld.shared.u16 	%rs411, [%r1087+6];
	// begin inline asm
	{  cvt.f32.f16 %f1418, %rs411;}

	// end inline asm
	fma.rn.f32 	%f1425, %f1417, %f1418, %f2858;
	ld.shared.u16 	%rs412, [%r1084+2];
	// begin inline asm
	{  cvt.f32.f16 %f1419, %rs412;}

	// end inline asm
	shl.b32 	%r1088, %r433, 1;
	add.s32 	%r1089, %r1087, %r1088;
	ld.shared.u16 	%rs413, [%r1089+6];
	// begin inline asm
	{  cvt.f32.f16 %f1420, %rs413;}

	// end inline asm
	fma.rn.f32 	%f1426, %f1419, %f1420, %f1425;
	ld.shared.u16 	%rs414, [%r1084+4];
	// begin inline asm
	{  cvt.f32.f16 %f1421, %rs414;}

	// end inline asm
	add.s32 	%r1090, %r1089, %r1088;
	ld.shared.u16 	%rs415, [%r1090+6];
	// begin inline asm
	{  cvt.f32.f16 %f1422, %rs415;}

	// end inline asm
	fma.rn.f32 	%f1427, %f1421, %f1422, %f1426;
	ld.shared.u16 	%rs416, [%r1084+6];
	// begin inline asm
	{  cvt.f32.f16 %f1423, %rs416;}

	// end inline asm
	add.s32 	%r1091, %r1090, %r1088;
	ld.shared.u16 	%rs417, [%r1091+6];
	// begin inline asm
	{  cvt.f32.f16 %f1424, %rs417;}

	// end inline asm
	fma.rn.f32 	%f2858, %f1423, %f1424, %f1427;
	add.s32 	%r1988, %r1988, 4;
$L__BB0_247:
	setp.eq.s32 	%p209, %r181, 0;
	@%p209 bra 	$L__BB0_252;
	setp.eq.s32 	%p210, %r61, 0;
	@%p210 bra 	$L__BB0_250;
	add.s32 	%r1092, %r202, %r1988;
	shl.b32 	%r1093, %r1092, 1;
	add.s32 	%r1094, %r16, %r1093;
	ld.shared.u16 	%rs418, [%r1094];
	// begin inline asm
	{  cvt.f32.f16 %f1429, %rs418;}

	// end inline asm
	mad.lo.s32 	%r1095, %r1988, %r433, %r1973;
	shl.b32 	%r1096, %r1095, 1;
	add.s32 	%r1097, %r14, %r1096;
	ld.shared.u16 	%rs419, [%r1097+6];
	// begin inline asm
	{  cvt.f32.f16 %f1430, %rs419;}

	// end inline asm
	fma.rn.f32 	%f1433, %f1429, %f1430, %f2858;
	ld.shared.u16 	%rs420, [%r1094+2];
	// begin inline asm
	{  cvt.f32.f16 %f1431, %rs420;}

	// end inline asm
	shl.b32 	%r1098, %r433, 1;
	add.s32 	%r1099, %r1097, %r1098;
	ld.shared.u16 	%rs421, [%r1099+6];
	// begin inline asm
	{  cvt.f32.f16 %f1432, %rs421;}

	// end inline asm
	fma.rn.f32 	%f2858, %f1431, %f1432, %f1433;
	add.s32 	%r1988, %r1988, 2;
$L__BB0_250:
	setp.eq.s32 	%p211, %r186, 0;
	@%p211 bra 	$L__BB0_252;
	add.s32 	%r1100, %r202, %r1988;
	shl.b32 	%r1101, %r1100, 1;
	add.s32 	%r1102, %r16, %r1101;
	ld.shared.u16 	%rs422, [%r1102];
	// begin inline asm
	{  cvt.f32.f16 %f1434, %rs422;}

	// end inline asm
	mad.lo.s32 	%r1103, %r1988, %r433, %r1973;
	shl.b32 	%r1104, %r1103, 1;
	add.s32 	%r1105, %r14, %r1104;
	ld.shared.u16 	%rs423, [%r1105+6];
	// begin inline asm
	{  cvt.f32.f16 %f1435, %rs423;}

	// end inline asm
	fma.rn.f32 	%f2858, %f1434, %f1435, %f2858;
$L__BB0_252:
	ld.local.f32 	%f1436, [%rd16+12];
	add.f32 	%f1437, %f2858, %f1436;
	st.local.f32 	[%rd16+12], %f1437;
	add.s32 	%r1973, %r1973, 4;
	setp.ne.s32 	%p212, %r1973, %r54;
	mov.u32 	%r1991, %r54;
	@%p212 bra 	$L__BB0_204;
$L__BB0_253:
	setp.eq.s32 	%p213, %r53, 0;
	@%p213 bra 	$L__BB0_268;
	mov.b32 	%r1992, 0;
$L__BB0_255:
	.pragma "nounroll";
	mov.f32 	%f2866, 0f00000000;
	@%p167 bra 	$L__BB0_267;
	setp.lt.u32 	%p215, %r65, 7;
	mov.f32 	%f2866, 0f00000000;
	mov.b32 	%r1995, 0;
	@%p215 bra 	$L__BB0_259;
	mov.f32 	%f2866, 0f00000000;
	mov.b32 	%r1993, 0;
$L__BB0_258:
	.pragma "nounroll";
	add.s32 	%r1109, %r202, %r1993;
	shl.b32 	%r1110, %r1109, 1;
	add.s32 	%r1111, %r16, %r1110;
	ld.shared.u16 	%rs424, [%r1111];
	// begin inline asm
	{  cvt.f32.f16 %f1442, %rs424;}

	// end inline asm
	mad.lo.s32 	%r1112, %r1993, %r433, %r1991;
	shl.b32 	%r1113, %r1112, 1;
	add.s32 	%r1114, %r14, %r1113;
	ld.shared.u16 	%rs425, [%r1114];
	// begin inline asm
	{  cvt.f32.f16 %f1443, %rs425;}

	// end inline asm
	fma.rn.f32 	%f1458, %f1442, %f1443, %f2866;
	ld.shared.u16 	%rs426, [%r1111+2];
	// begin inline asm
	{  cvt.f32.f16 %f1444, %rs426;}

	// end inline asm
	shl.b32 	%r1115, %r433, 1;
	add.s32 	%r1116, %r1114, %r1115;
	ld.shared.u16 	%rs427, [%r1116];
	// begin inline asm
	{  cvt.f32.f16 %f1445, %rs427;}

	// end inline asm
	fma.rn.f32 	%f1459, %f1444, %f1445, %f1458;
	ld.shared.u16 	%rs428, [%r1111+4];
	// begin inline asm
	{  cvt.f32.f16 %f1446, %rs428;}

	// end inline asm
	add.s32 	%r1117, %r1116, %r1115;
	ld.shared.u16 	%rs429, [%r1117];
	// begin inline asm
	{  cvt.f32.f16 %f1447, %rs429;}

	// end inline asm
	fma.rn.f32 	%f1460, %f1446, %f1447, %f1459;
	ld.shared.u16 	%rs430, [%r1111+6];
	// begin inline asm
	{  cvt.f32.f16 %f1448, %rs430;}

	// end inline asm
	add.s32 	%r1118, %r1117, %r1115;
	ld.shared.u16 	%rs431, [%r1118];
	// begin inline asm
	{  cvt.f32.f16 %f1449, %rs431;}

	// end inline asm
	fma.rn.f32 	%f1461, %f1448, %f1449, %f1460;
	ld.shared.u16 	%rs432, [%r1111+8];
	// begin inline asm
	{  cvt.f32.f16 %f1450, %rs432;}

	// end inline asm
	add.s32 	%r1119, %r1118, %r1115;
	ld.shared.u16 	%rs433, [%r1119];
	// begin inline asm
	{  cvt.f32.f16 %f1451, %rs433;}

	// end inline asm
	fma.rn.f32 	%f1462, %f1450, %f1451, %f1461;
	ld.shared.u16 	%rs434, [%r1111+10];
	// begin inline asm
	{  cvt.f32.f16 %f1452, %rs434;}

	// end inline asm
	add.s32 	%r1120, %r1119, %r1115;
	ld.shared.u16 	%rs435, [%r1120];
	// begin inline asm
	{  cvt.f32.f16 %f1453, %rs435;}

	// end inline asm
	fma.rn.f32 	%f1463, %f1452, %f1453, %f1462;
	ld.shared.u16 	%rs436, [%r1111+12];
	// begin inline asm
	{  cvt.f32.f16 %f1454, %rs436;}

	// end inline asm
	add.s32 	%r1121, %r1120, %r1115;
	ld.shared.u16 	%rs437, [%r1121];
	// begin inline asm
	{  cvt.f32.f16 %f1455, %rs437;}

	// end inline asm
	fma.rn.f32 	%f1464, %f1454, %f1455, %f1463;
	ld.shared.u16 	%rs438, [%r1111+14];
	// begin inline asm
	{  cvt.f32.f16 %f1456, %rs438;}

	// end inline asm
	add.s32 	%r1122, %r1121, %r1115;
	ld.shared.u16 	%rs439, [%r1122];
	// begin inline asm
	{  cvt.f32.f16 %f1457, %rs439;}

	// end inline asm
	fma.rn.f32 	%f2866, %f1456, %f1457, %f1464;
	add.s32 	%r1993, %r1993, 8;
	setp.ne.s32 	%p216, %r1993, %r185;
	mov.u32 	%r1995, %r185;
	@%p216 bra 	$L__BB0_258;
$L__BB0_259:
	setp.eq.s32 	%p217, %r184, 0;
	@%p217 bra 	$L__BB0_267;
	setp.lt.u32 	%p218, %r63, 3;
	@%p218 bra 	$L__BB0_262;
	add.s32 	%r1123, %r202, %r1995;
	shl.b32 	%r1124, %r1123, 1;
	add.s32 	%r1125, %r16, %r1124;
	ld.shared.u16 	%rs440, [%r1125];
	// begin inline asm
	{  cvt.f32.f16 %f1466, %rs440;}

	// end inline asm
	mad.lo.s32 	%r1126, %r1995, %r433, %r1991;
	shl.b32 	%r1127, %r1126, 1;
	add.s32 	%r1128, %r14, %r1127;
	ld.shared.u16 	%rs441, [%r1128];
	// begin inline asm
	{  cvt.f32.f16 %f1467, %rs441;}

	// end inline asm
	fma.rn.f32 	%f1474, %f1466, %f1467, %f2866;
	ld.shared.u16 	%rs442, [%r1125+2];
	// begin inline asm
	{  cvt.f32.f16 %f1468, %rs442;}

	// end inline asm
	shl.b32 	%r1129, %r433, 1;
	add.s32 	%r1130, %r1128, %r1129;
	ld.shared.u16 	%rs443, [%r1130];
	// begin inline asm
	{  cvt.f32.f16 %f1469, %rs443;}

	// end inline asm
	fma.rn.f32 	%f1475, %f1468, %f1469, %f1474;
	ld.shared.u16 	%rs444, [%r1125+4];
	// begin inline asm
	{  cvt.f32.f16 %f1470, %rs444;}

	// end inline asm
	add.s32 	%r1131, %r1130, %r1129;
	ld.shared.u16 	%rs445, [%r1131];
	// begin inline asm
	{  cvt.f32.f16 %f1471, %rs445;}

	// end inline asm
	fma.rn.f32 	%f1476, %f1470, %f1471, %f1475;
	ld.shared.u16 	%rs446, [%r1125+6];
	// begin inline asm
	{  cvt.f32.f16 %f1472, %rs446;}

	// end inline asm
	add.s32 	%r1132, %r1131, %r1129;
	ld.shared.u16 	%rs447, [%r1132];
	// begin inline asm
	{  cvt.f32.f16 %f1473, %rs447;}

	// end inline asm
	fma.rn.f32 	%f2866, %f1472, %f1473, %f1476;
	add.s32 	%r1995, %r1995, 4;
$L__BB0_262:
	setp.eq.s32 	%p219, %r181, 0;
	@%p219 bra 	$L__BB0_267;
	setp.eq.s32 	%p220, %r61, 0;
	@%p220 bra 	$L__BB0_265;
	add.s32 	%r1133, %r202, %r1995;
	shl.b32 	%r1134, %r1133, 1;
	add.s32 	%r1135, %r16, %r1134;
	ld.shared.u16 	%rs448, [%r1135];
	// begin inline asm
	{  cvt.f32.f16 %f1478, %rs448;}

	// end inline asm
	mad.lo.s32 	%r1136, %r1995, %r433, %r1991;
	shl.b32 	%r1137, %r1136, 1;
	add.s32 	%r1138, %r14, %r1137;
	ld.shared.u16 	%rs449, [%r1138];
	// begin inline asm
	{  cvt.f32.f16 %f1479, %rs449;}

	// end inline asm
	fma.rn.f32 	%f1482, %f1478, %f1479, %f2866;
	ld.shared.u16 	%rs450, [%r1135+2];
	// begin inline asm
	{  cvt.f32.f16 %f1480, %rs450;}

	// end inline asm
	shl.b32 	%r1139, %r433, 1;
	add.s32 	%r1140, %r1138, %r1139;
	ld.shared.u16 	%rs451, [%r1140];
	// begin inline asm
	{  cvt.f32.f16 %f1481, %rs451;}

	// end inline asm
	fma.rn.f32 	%f2866, %f1480, %f1481, %f1482;
	add.s32 	%r1995, %r1995, 2;
$L__BB0_265:
	setp.eq.s32 	%p221, %r186, 0;
	@%p221 bra 	$L__BB0_267;
	add.s32 	%r1141, %r202, %r1995;
	shl.b32 	%r1142, %r1141, 1;
	add.s32 	%r1143, %r16, %r1142;
	ld.shared.u16 	%rs452, [%r1143];
	// begin inline asm
	{  cvt.f32.f16 %f1483, %rs452;}

	// end inline asm
	mad.lo.s32 	%r1144, %r1995, %r433, %r1991;
	shl.b32 	%r1145, %r1144, 1;
	add.s32 	%r1146, %r14, %r1145;
	ld.shared.u16 	%rs453, [%r1146];
	// begin inline asm
	{  cvt.f32.f16 %f1484, %rs453;}

	// end inline asm
	fma.rn.f32 	%f2866, %f1483, %f1484, %f2866;
$L__BB0_267:
	mul.wide.u32 	%rd73, %r1991, 4;
	add.s64 	%rd74, %rd4, %rd73;
	ld.local.f32 	%f1485, [%rd74];
	add.f32 	%f1486, %f2866, %f1485;
	st.local.f32 	[%rd74], %f1486;
	add.s32 	%r1991, %r1991, 1;
	add.s32 	%r1992, %r1992, 1;
	setp.ne.s32 	%p222, %r1992, %r53;
	@%p222 bra 	$L__BB0_255;
$L__BB0_268:
	add.s32 	%r245, %r1965, 256;
	mov.f32 	%f2874, 0fCE6E6B28;
	@%p167 bra 	$L__BB0_282;
	setp.lt.u32 	%p224, %r65, 15;
	mad.lo.s32 	%r246, %r245, %r432, %r59;
	mov.f32 	%f2874, 0fCE6E6B28;
	mov.b32 	%r1999, 0;
	@%p224 bra 	$L__BB0_272;
	mov.f32 	%f2874, 0fCE6E6B28;
	mov.b32 	%r1997, 0;
$L__BB0_271:
	.pragma "nounroll";
	add.s32 	%r1149, %r246, %r1997;
	shl.b32 	%r1150, %r1149, 1;
	add.s32 	%r1151, %r16, %r1150;
	ld.shared.u16 	%rs454, [%r1151];
	// begin inline asm
	{  cvt.f32.f16 %f1491, %rs454;}

	// end inline asm
	max.f32 	%f1507, %f2874, %f1491;
	ld.shared.u16 	%rs455, [%r1151+2];
	// begin inline asm
	{  cvt.f32.f16 %f1492, %rs455;}

	// end inline asm
	max.f32 	%f1508, %f1507, %f1492;
	ld.shared.u16 	%rs456, [%r1151+4];
	// begin inline asm
	{  cvt.f32.f16 %f1493, %rs456;}

	// end inline asm
	max.f32 	%f1509, %f1508, %f1493;
	ld.shared.u16 	%rs457, [%r1151+6];
	// begin inline asm
	{  cvt.f32.f16 %f1494, %rs457;}

	// end inline asm
	max.f32 	%f1510, %f1509, %f1494;
	ld.shared.u16 	%rs458, [%r1151+8];
	// begin inline asm
	{  cvt.f32.f16 %f1495, %rs458;}

	// end inline asm
	max.f32 	%f1511, %f1510, %f1495;
	ld.shared.u16 	%rs459, [%r1151+10];
	// begin inline asm
	{  cvt.f32.f16 %f1496, %rs459;}

	// end inline asm
	max.f32 	%f1512, %f1511, %f1496;
	ld.shared.u16 	%rs460, [%r1151+12];
	// begin inline asm
	{  cvt.f32.f16 %f1497, %rs460;}

	// end inline asm
	max.f32 	%f1513, %f1512, %f1497;
	ld.shared.u16 	%rs461, [%r1151+14];
	// begin inline asm
	{  cvt.f32.f16 %f1498, %rs461;}

	// end inline asm
	max.f32 	%f1514, %f1513, %f1498;
	ld.shared.u16 	%rs462, [%r1151+16];
	// begin inline asm
	{  cvt.f32.f16 %f1499, %rs462;}

	// end inline asm
	max.f32 	%f1515, %f1514, %f1499;
	ld.shared.u16 	%rs463, [%r1151+18];
	// begin inline asm
	{  cvt.f32.f16 %f1500, %rs463;}

	// end inline asm
	max.f32 	%f1516, %f1515, %f1500;
	ld.shared.u16 	%rs464, [%r1151+20];
	// begin inline asm
	{  cvt.f32.f16 %f1501, %rs464;}

	// end inline asm
	max.f32 	%f1517, %f1516, %f1501;
	ld.shared.u16 	%rs465, [%r1151+22];
	// begin inline asm
	{  cvt.f32.f16 %f1502, %rs465;}

	// end inline asm
	max.f32 	%f1518, %f1517, %f1502;
	ld.shared.u16 	%rs466, [%r1151+24];
	// begin inline asm
	{  cvt.f32.f16 %f1503, %rs466;}

	// end inline asm
	max.f32 	%f1519, %f1518, %f1503;
	ld.shared.u16 	%rs467, [%r1151+26];
	// begin inline asm
	{  cvt.f32.f16 %f1504, %rs467;}

	// end inline asm
	max.f32 	%f1520, %f1519, %f1504;
	ld.shared.u16 	%rs468, [%r1151+28];
	// begin inline asm
	{  cvt.f32.f16 %f1505, %rs468;}

	// end inline asm
	max.f32 	%f1521, %f1520, %f1505;
	ld.shared.u16 	%rs469, [%r1151+30];
	// begin inline asm
	{  cvt.f32.f16 %f1506, %rs469;}

	// end inline asm
	max.f32 	%f2874, %f1521, %f1506;
	add.s32 	%r1997, %r1997, 16;
	setp.ne.s32 	%p225, %r1997, %r179;
	mov.u32 	%r1999, %r179;
	@%p225 bra 	$L__BB0_271;
$L__BB0_272:
	setp.eq.s32 	%p226, %r178, 0;
	@%p226 bra 	$L__BB0_282;
	setp.lt.u32 	%p227, %r67, 7;
	@%p227 bra 	$L__BB0_275;
	add.s32 	%r1152, %r246, %r1999;
	shl.b32 	%r1153, %r1152, 1;
	add.s32 	%r1154, %r16, %r1153;
	ld.shared.u16 	%rs470, [%r1154];
	// begin inline asm
	{  cvt.f32.f16 %f1523, %rs470;}

	// end inline asm
	max.f32 	%f1531, %f2874, %f1523;
	ld.shared.u16 	%rs471, [%r1154+2];
	// begin inline asm
	{  cvt.f32.f16 %f1524, %rs471;}

	// end inline asm
	max.f32 	%f1532, %f1531, %f1524;
	ld.shared.u16 	%rs472, [%r1154+4];
	// begin inline asm
	{  cvt.f32.f16 %f1525, %rs472;}

	// end inline asm
	max.f32 	%f1533, %f1532, %f1525;
	ld.shared.u16 	%rs473, [%r1154+6];
	// begin inline asm
	{  cvt.f32.f16 %f1526, %rs473;}

	// end inline asm
	max.f32 	%f1534, %f1533, %f1526;
	ld.shared.u16 	%rs474, [%r1154+8];
	// begin inline asm
	{  cvt.f32.f16 %f1527, %rs474;}

	// end inline asm
	max.f32 	%f1535, %f1534, %f1527;
	ld.shared.u16 	%rs475, [%r1154+10];
	// begin inline asm
	{  cvt.f32.f16 %f1528, %rs475;}

	// end inline asm
	max.f32 	%f1536, %f1535, %f1528;
	ld.shared.u16 	%rs476, [%r1154+12];
	// begin inline asm
	{  cvt.f32.f16 %f1529, %rs476;}

	// end inline asm
	max.f32 	%f1537, %f1536, %f1529;
	ld.shared.u16 	%rs477, [%r1154+14];
	// begin inline asm
	{  cvt.f32.f16 %f1530, %rs477;}

	// end inline asm
	max.f32 	%f2874, %f1537, %f1530;
	add.s32 	%r1999, %r1999, 8;
$L__BB0_275:
	setp.eq.s32 	%p228, %r180, 0;
	@%p228 bra 	$L__BB0_282;
	setp.lt.u32 	%p229, %r63, 3;
	@%p229 bra 	$L__BB0_278;
	add.s32 	%r1155, %r246, %r1999;
	shl.b32 	%r1156, %r1155, 1;
	add.s32 	%r1157, %r16, %r1156;
	ld.shared.u16 	%rs478, [%r1157];
	// begin inline asm
	{  cvt.f32.f16 %f1539, %rs478;}

	// end inline asm
	max.f32 	%f1543, %f2874, %f1539;
	ld.shared.u16 	%rs479, [%r1157+2];
	// begin inline asm
	{  cvt.f32.f16 %f1540, %rs479;}

	// end inline asm
	max.f32 	%f1544, %f1543, %f1540;
	ld.shared.u16 	%rs480, [%r1157+4];
	// begin inline asm
	{  cvt.f32.f16 %f1541, %rs480;}

	// end inline asm
	max.f32 	%f1545, %f1544, %f1541;
	ld.shared.u16 	%rs481, [%r1157+6];
	// begin inline asm
	{  cvt.f32.f16 %f1542, %rs481;}

	// end inline asm
	max.f32 	%f2874, %f1545, %f1542;
	add.s32 	%r1999, %r1999, 4;
$L__BB0_278:
	setp.eq.s32 	%p230, %r181, 0;
	@%p230 bra 	$L__BB0_282;
	setp.eq.s32 	%p231, %r181, 1;
	add.s32 	%r1158, %r246, %r1999;
	shl.b32 	%r1159, %r1158, 1;
	add.s32 	%r254, %r16, %r1159;
	ld.shared.u16 	%rs482, [%r254];
	// begin inline asm
	{  cvt.f32.f16 %f1546, %rs482;}

	// end inline asm
	max.f32 	%f2874, %f2874, %f1546;
	@%p231 bra 	$L__BB0_282;
	setp.eq.s32 	%p232, %r181, 2;
	ld.shared.u16 	%rs483, [%r254+2];
	// begin inline asm
	{  cvt.f32.f16 %f1547, %rs483;}

	// end inline asm
	max.f32 	%f2874, %f2874, %f1547;
	@%p232 bra 	$L__BB0_282;
	ld.shared.u16 	%rs484, [%r254+4];
	// begin inline asm
	{  cvt.f32.f16 %f1548, %rs484;}

	// end inline asm
	max.f32 	%f2874, %f2874, %f1548;
$L__BB0_282:
	setp.lt.s32 	%p233, %r64, 1;
	mov.b32 	%r1160, %f2874;
	shfl.sync.bfly.b32	%r1161|%p234, %r1160, 16, 31, -1;
	mov.b32 	%f1550, %r1161;
	max.f32 	%f1551, %f2874, %f1550;
	mov.b32 	%r1162, %f1551;
	shfl.sync.bfly.b32	%r1163|%p235, %r1162, 8, 31, -1;
	mov.b32 	%f1552, %r1163;
	max.f32 	%f1553, %f1551, %f1552;
	mov.b32 	%r1164, %f1553;
	shfl.sync.bfly.b32	%r1165|%p236, %r1164, 4, 31, -1;
	mov.b32 	%f1554, %r1165;
	max.f32 	%f1555, %f1553, %f1554;
	mov.b32 	%r1166, %f1555;
	shfl.sync.bfly.b32	%r1167|%p237, %r1166, 2, 31, -1;
	mov.b32 	%f1556, %r1167;
	max.f32 	%f1557, %f1555, %f1556;
	mov.b32 	%r1168, %f1557;
	shfl.sync.bfly.b32	%r1169|%p238, %r1168, 1, 31, -1;
	mov.b32 	%f1558, %r1169;
	max.f32 	%f222, %f1557, %f1558;
	mov.f32 	%f2878, 0f00000000;
	@%p233 bra 	$L__BB0_290;
	setp.lt.u32 	%p239, %r65, 3;
	mad.lo.s32 	%r255, %r245, %r432, %r59;
	mov.f32 	%f2878, 0f00000000;
	mov.b32 	%r2002, 0;
	@%p239 bra 	$L__BB0_286;
	mov.f32 	%f2878, 0f00000000;
	mov.b32 	%r2001, 0;
$L__BB0_285:
	.pragma "nounroll";
	add.s32 	%r1172, %r255, %r2001;
	shl.b32 	%r1173, %r1172, 1;
	add.s32 	%r1174, %r16, %r1173;
	ld.shared.u16 	%rs485, [%r1174];
	// begin inline asm
	{  cvt.f32.f16 %f1562, %rs485;}

	// end inline asm
	sub.f32 	%f1570, %f1562, %f222;
	fma.rn.f32 	%f1571, %f1570, 0f3BBB989D, 0f3F000000;
	cvt.sat.f32.f32 	%f1572, %f1571;
	mov.f32 	%f1573, 0f4B400001;
	mov.f32 	%f1574, 0f437C0000;
	fma.rm.f32 	%f1575, %f1572, %f1574, %f1573;
	add.f32 	%f1576, %f1575, 0fCB40007F;
	neg.f32 	%f1577, %f1576;
	fma.rn.f32 	%f1578, %f1570, 0f3FB8AA3B, %f1577;
	fma.rn.f32 	%f1579, %f1570, 0f32A57060, %f1578;
	mov.b32 	%r1175, %f1575;
	shl.b32 	%r1176, %r1175, 23;
	mov.b32 	%f1580, %r1176;
	ex2.approx.ftz.f32 	%f1581, %f1579;
	mul.f32 	%f1563, %f1581, %f1580;
	// begin inline asm
	{  cvt.rn.f16.f32 %rs486, %f1563;}

	// end inline asm
	st.shared.u16 	[%r1174], %rs486;
	add.f32 	%f1582, %f2878, %f1563;
	ld.shared.u16 	%rs487, [%r1174+2];
	// begin inline asm
	{  cvt.f32.f16 %f1564, %rs487;}

	// end inline asm
	sub.f32 	%f1583, %f1564, %f222;
	fma.rn.f32 	%f1584, %f1583, 0f3BBB989D, 0f3F000000;
	cvt.sat.f32.f32 	%f1585, %f1584;
	fma.rm.f32 	%f1586, %f1585, %f1574, %f1573;
	add.f32 	%f1587, %f1586, 0fCB40007F;
	neg.f32 	%f1588, %f1587;
	fma.rn.f32 	%f1589, %f1583, 0f3FB8AA3B, %f1588;
	fma.rn.f32 	%f1590, %f1583, 0f32A57060, %f1589;
	mov.b32 	%r1177, %f1586;
	shl.b32 	%r1178, %r1177, 23;
	mov.b32 	%f1591, %r1178;
	ex2.approx.ftz.f32 	%f1592, %f1590;
	mul.f32 	%f1565, %f1592, %f1591;
	// begin inline asm
	{  cvt.rn.f16.f32 %rs488, %f1565;}

	// end inline asm
	st.shared.u16 	[%r1174+2], %rs488;
	add.f32 	%f1593, %f1582, %f1565;
	ld.shared.u16 	%rs489, [%r1174+4];
	// begin inline asm
	{  cvt.f32.f16 %f1566, %rs489;}

	// end inline asm
	sub.f32 	%f1594, %f1566, %f222;
	fma.rn.f32 	%f1595, %f1594, 0f3BBB989D, 0f3F000000;
	cvt.sat.f32.f32 	%f1596, %f1595;
	fma.rm.f32 	%f1597, %f1596, %f1574, %f1573;
	add.f32 	%f1598, %f1597, 0fCB40007F;
	neg.f32 	%f1599, %f1598;
	fma.rn.f32 	%f1600, %f1594, 0f3FB8AA3B, %f1599;
	fma.rn.f32 	%f1601, %f1594, 0f32A57060, %f1600;
	mov.b32 	%r1179, %f1597;
	shl.b32 	%r1180, %r1179, 23;
	mov.b32 	%f1602, %r1180;
	ex2.approx.ftz.f32 	%f1603, %f1601;
	mul.f32 	%f1567, %f1603, %f1602;
	// begin inline asm
	{  cvt.rn.f16.f32 %rs490, %f1567;}

	// end inline asm
	st.shared.u16 	[%r1174+4], %rs490;
	add.f32 	%f1604, %f1593, %f1567;
	ld.shared.u16 	%rs491, [%r1174+6];
	// begin inline asm
	{  cvt.f32.f16 %f1568, %rs491;}

	// end inline asm
	sub.f32 	%f1605, %f1568, %f222;
	fma.rn.f32 	%f1606, %f1605, 0f3BBB989D, 0f3F000000;
	cvt.sat.f32.f32 	%f1607, %f1606;
	fma.rm.f32 	%f1608, %f1607, %f1574, %f1573;
	add.f32 	%f1609, %f1608, 0fCB40007F;
	neg.f32 	%f1610, %f1609;
	fma.rn.f32 	%f1611, %f1605, 0f3FB8AA3B, %f1610;
	fma.rn.f32 	%f1612, %f1605, 0f32A57060, %f1611;
	mov.b32 	%r1181, %f1608;
	shl.b32 	%r1182, %r1181, 23;
	mov.b32 	%f1613, %r1182;
	ex2.approx.ftz.f32 	%f1614, %f1612;
	mul.f32 	%f1569, %f1614, %f1613;
	// begin inline asm
	{  cvt.rn.f16.f32 %rs492, %f1569;}

	// end inline asm
	st.shared.u16 	[%r1174+6], %rs492;
	add.f32 	%f2878, %f1604, %f1569;
	add.s32 	%r2001, %r2001, 4;
	setp.ne.s32 	%p240, %r2001, %r183;
	mov.u32 	%r2002, %r183;
	@%p240 bra 	$L__BB0_285;
$L__BB0_286:
	setp.eq.s32 	%p241, %r182, 0;
	@%p241 bra 	$L__BB0_290;
	setp.eq.s32 	%p242, %r182, 1;
	add.s32 	%r1183, %r255, %r2002;
	shl.b32 	%r1184, %r1183, 1;
	add.s32 	%r259, %r16, %r1184;
	ld.shared.u16 	%rs493, [%r259];
	// begin inline asm
	{  cvt.f32.f16 %f1615, %rs493;}

	// end inline asm
	sub.f32 	%f1617, %f1615, %f222;
	fma.rn.f32 	%f1618, %f1617, 0f3BBB989D, 0f3F000000;
	cvt.sat.f32.f32 	%f1619, %f1618;
	mov.f32 	%f1620, 0f4B400001;
	mov.f32 	%f1621, 0f437C0000;
	fma.rm.f32 	%f1622, %f1619, %f1621, %f1620;
	add.f32 	%f1623, %f1622, 0fCB40007F;
	neg.f32 	%f1624, %f1623;
	fma.rn.f32 	%f1625, %f1617, 0f3FB8AA3B, %f1624;
	fma.rn.f32 	%f1626, %f1617, 0f32A57060, %f1625;
	mov.b32 	%r1185, %f1622;
	shl.b32 	%r1186, %r1185, 23;
	mov.b32 	%f1627, %r1186;
	ex2.approx.ftz.f32 	%f1628, %f1626;
	mul.f32 	%f1616, %f1628, %f1627;
	// begin inline asm
	{  cvt.rn.f16.f32 %rs494, %f1616;}

	// end inline asm
	st.shared.u16 	[%r259], %rs494;
	add.f32 	%f2878, %f2878, %f1616;
	@%p242 bra 	$L__BB0_290;
	setp.eq.s32 	%p243, %r182, 2;
	ld.shared.u16 	%rs495, [%r259+2];
	// begin inline asm
	{  cvt.f32.f16 %f1629, %rs495;}

	// end inline asm
	sub.f32 	%f1631, %f1629, %f222;
	fma.rn.f32 	%f1632, %f1631, 0f3BBB989D, 0f3F000000;
	cvt.sat.f32.f32 	%f1633, %f1632;
	mov.f32 	%f1634, 0f4B400001;
	mov.f32 	%f1635, 0f437C0000;
	fma.rm.f32 	%f1636, %f1633, %f1635, %f1634;
	add.f32 	%f1637, %f1636, 0fCB40007F;
	neg.f32 	%f1638, %f1637;
	fma.rn.f32 	%f1639, %f1631, 0f3FB8AA3B, %f1638;
	fma.rn.f32 	%f1640, %f1631, 0f32A57060, %f1639;
	mov.b32 	%r1187, %f1636;
	shl.b32 	%r1188, %r1187, 23;
	mov.b32 	%f1641, %r1188;
	ex2.approx.ftz.f32 	%f1642, %f1640;
	mul.f32 	%f1630, %f1642, %f1641;
	// begin inline asm
	{  cvt.rn.f16.f32 %rs496, %f1630;}

	// end inline asm
	st.shared.u16 	[%r259+2], %rs496;
	add.f32 	%f2878, %f2878, %f1630;
	@%p243 bra 	$L__BB0_290;
	ld.shared.u16 	%rs497, [%r259+4];
	// begin inline asm
	{  cvt.f32.f16 %f1643, %rs497;}

	// end inline asm
	sub.f32 	%f1645, %f1643, %f222;
	fma.rn.f32 	%f1646, %f1645, 0f3BBB989D, 0f3F000000;
	cvt.sat.f32.f32 	%f1647, %f1646;
	mov.f32 	%f1648, 0f4B400001;
	mov.f32 	%f1649, 0f437C0000;
	fma.rm.f32 	%f1650, %f1647, %f1649, %f1648;
	add.f32 	%f1651, %f1650, 0fCB40007F;
	neg.f32 	%f1652, %f1651;
	fma.rn.f32 	%f1653, %f1645, 0f3FB8AA3B, %f1652;
	fma.rn.f32 	%f1654, %f1645, 0f32A57060, %f1653;
	mov.b32 	%r1189, %f1650;
	shl.b32 	%r1190, %r1189, 23;
	mov.b32 	%f1655, %r1190;
	ex2.approx.ftz.f32 	%f1656, %f1654;
	mul.f32 	%f1644, %f1656, %f1655;
	// begin inline asm
	{  cvt.rn.f16.f32 %rs498, %f1644;}

	// end inline asm
	st.shared.u16 	[%r259+4], %rs498;
	add.f32 	%f2878, %f2878, %f1644;
$L__BB0_290:
	setp.lt.s32 	%p244, %r433, 1;
	add.f32 	%f231, %f147, %f2878;
	@%p244 bra 	$L__BB0_357;
	setp.lt.u32 	%p245, %r46, 3;
	mad.lo.s32 	%r260, %r245, %r432, %r59;
	mov.b32 	%r2021, 0;
	@%p245 bra 	$L__BB0_342;
	mov.b32 	%r2003, 0;
$L__BB0_293:
	.pragma "nounroll";
	mov.f32 	%f2886, 0f00000000;
	@%p233 bra 	$L__BB0_305;
	setp.lt.u32 	%p247, %r65, 7;
	mov.f32 	%f2886, 0f00000000;
	mov.b32 	%r2006, 0;
	@%p247 bra 	$L__BB0_297;
	mov.f32 	%f2886, 0f00000000;
	mov.b32 	%r2004, 0;
$L__BB0_296:
	.pragma "nounroll";
	add.s32 	%r1195, %r260, %r2004;
	shl.b32 	%r1196, %r1195, 1;
	add.s32 	%r1197, %r16, %r1196;
	ld.shared.u16 	%rs499, [%r1197];
	// begin inline asm
	{  cvt.f32.f16 %f1661, %rs499;}

	// end inline asm
	mad.lo.s32 	%r1198, %r2004, %r433, %r2003;
	shl.b32 	%r1199, %r1198, 1;
	add.s32 	%r1200, %r14, %r1199;
	ld.shared.u16 	%rs500, [%r1200];
	// begin inline asm
	{  cvt.f32.f16 %f1662, %rs500;}

	// end inline asm
	fma.rn.f32 	%f1677, %f1661, %f1662, %f2886;
	ld.shared.u16 	%rs501, [%r1197+2];
	// begin inline asm
	{  cvt.f32.f16 %f1663, %rs501;}

	// end inline asm
	shl.b32 	%r1201, %r433, 1;
	add.s32 	%r1202, %r1200, %r1201;
	ld.shared.u16 	%rs502, [%r1202];
	// begin inline asm
	{  cvt.f32.f16 %f1664, %rs502;}

	// end inline asm
	fma.rn.f32 	%f1678, %f1663, %f1664, %f1677;
	ld.shared.u16 	%rs503, [%r1197+4];
	// begin inline asm
	{  cvt.f32.f16 %f1665, %rs503;}

	// end inline asm
	add.s32 	%r1203, %r1202, %r1201;
	ld.shared.u16 	%rs504, [%r1203];
	// begin inline asm
	{  cvt.f32.f16 %f1666, %rs504;}

	// end inline asm
	fma.rn.f32 	%f1679, %f1665, %f1666, %f1678;
	ld.shared.u16 	%rs505, [%r1197+6];
	// begin inline asm
	{  cvt.f32.f16 %f1667, %rs505;}

	// end inline asm
	add.s32 	%r1204, %r1203, %r1201;
	ld.shared.u16 	%rs506, [%r1204];
	// begin inline asm
	{  cvt.f32.f16 %f1668, %rs506;}

	// end inline asm
	fma.rn.f32 	%f1680, %f1667, %f1668, %f1679;
	ld.shared.u16 	%rs507, [%r1197+8];
	// begin inline asm
	{  cvt.f32.f16 %f1669, %rs507;}

	// end inline asm
	add.s32 	%r1205, %r1204, %r1201;
	ld.shared.u16 	%rs508, [%r1205];
	// begin inline asm
	{  cvt.f32.f16 %f1670, %rs508;}

	// end inline asm
	fma.rn.f32 	%f1681, %f1669, %f1670, %f1680;
	ld.shared.u16 	%rs509, [%r1197+10];
	// begin inline asm
	{  cvt.f32.f16 %f1671, %rs509;}

	// end inline asm
	add.s32 	%r1206, %r1205, %r1201;
	ld.shared.u16 	%rs510, [%r1206];
	// begin inline asm
	{  cvt.f32.f16 %f1672, %rs510;}

	// end inline asm
	fma.rn.f32 	%f1682, %f1671, %f1672, %f1681;
	ld.shared.u16 	%rs511, [%r1197+12];
	// begin inline asm
	{  cvt.f32.f16 %f1673, %rs511;}

	// end inline asm
	add.s32 	%r1207, %r1206, %r1201;
	ld.shared.u16 	%rs512, [%r1207];
	// begin inline asm
	{  cvt.f32.f16 %f1674, %rs512;}

	// end inline asm
	fma.rn.f32 	%f1683, %f1673, %f1674, %f1682;
	ld.shared.u16 	%rs513, [%r1197+14];
	// begin inline asm
	{  cvt.f32.f16 %f1675, %rs513;}

	// end inline asm
	add.s32 	%r1208, %r1207, %r1201;
	ld.shared.u16 	%rs514, [%r1208];
	// begin inline asm
	{  cvt.f32.f16 %f1676, %rs514;}

	// end inline asm
	fma.rn.f32 	%f2886, %f1675, %f1676, %f1683;
	add.s32 	%r2004, %r2004, 8;
	setp.ne.s32 	%p248, %r2004, %r185;
	mov.u32 	%r2006, %r185;
	@%p248 bra 	$L__BB0_296;
$L__BB0_297:
	setp.eq.s32 	%p249, %r184, 0;
	@%p249 bra 	$L__BB0_305;
	setp.lt.u32 	%p250, %r63, 3;
	@%p250 bra 	$L__BB0_300;
	add.s32 	%r1209, %r260, %r2006;
	shl.b32 	%r1210, %r1209, 1;
	add.s32 	%r1211, %r16, %r1210;
	ld.shared.u16 	%rs515, [%r1211];
	// begin inline asm
	{  cvt.f32.f16 %f1685, %rs515;}

	// end inline asm
	mad.lo.s32 	%r1212, %r2006, %r433, %r2003;
	shl.b32 	%r1213, %r1212, 1;
	add.s32 	%r1214, %r14, %r1213;
	ld.shared.u16 	%rs516, [%r1214];
	// begin inline asm
	{  cvt.f32.f16 %f1686, %rs516;}

	// end inline asm
	fma.rn.f32 	%f1693, %f1685, %f1686, %f2886;
	ld.shared.u16 	%rs517, [%r1211+2];
	// begin inline asm
	{  cvt.f32.f16 %f1687, %rs517;}

	// end inline asm
	shl.b32 	%r1215, %r433, 1;
	add.s32 	%r1216, %r1214, %r1215;
	ld.shared.u16 	%rs518, [%r1216];
	// begin inline asm
	{  cvt.f32.f16 %f1688, %rs518;}

	// end inline asm
	fma.rn.f32 	%f1694, %f1687, %f1688, %f1693;
	ld.shared.u16 	%rs519, [%r1211+4];
	// begin inline asm
	{  cvt.f32.f16 %f1689, %rs519;}

	// end inline asm
	add.s32 	%r1217, %r1216, %r1215;
	ld.shared.u16 	%rs520, [%r1217];
	// begin inline asm
	{  cvt.f32.f16 %f1690, %rs520;}

	// end inline asm
	fma.rn.f32 	%f1695, %f1689, %f1690, %f1694;
	ld.shared.u16 	%rs521, [%r1211+6];
	// begin inline asm
	{  cvt.f32.f16 %f1691, %rs521;}

	// end inline asm
	add.s32 	%r1218, %r1217, %r1215;
	ld.shared.u16 	%rs522, [%r1218];
	// begin inline asm
	{  cvt.f32.f16 %f1692, %rs522;}

	// end inline asm
	fma.rn.f32 	%f2886, %f1691, %f1692, %f1695;
	add.s32 	%r2006, %r2006, 4;
$L__BB0_300:
	setp.eq.s32 	%p251, %r181, 0;
	@%p251 bra 	$L__BB0_305;
	setp.eq.s32 	%p252, %r61, 0;
	@%p252 bra 	$L__BB0_303;
	add.s32 	%r1219, %r260, %r2006;
	shl.b32 	%r1220, %r1219, 1;
	add.s32 	%r1221, %r16, %r1220;
	ld.shared.u16 	%rs523, [%r1221];
	// begin inline asm
	{  cvt.f32.f16 %f1697, %rs523;}

	// end inline asm
	mad.lo.s32 	%r1222, %r2006, %r433, %r2003;
	shl.b32 	%r1223, %r1222, 1;
	add.s32 	%r1224, %r14, %r1223;
	ld.shared.u16 	%rs524, [%r1224];
	// begin inline asm
	{  cvt.f32.f16 %f1698, %rs524;}

	// end inline asm
	fma.rn.f32 	%f1701, %f1697, %f1698, %f2886;
	ld.shared.u16 	%rs525, [%r1221+2];
	// begin inline asm
	{  cvt.f32.f16 %f1699, %rs525;}

	// end inline asm
	shl.b32 	%r1225, %r433, 1;
	add.s32 	%r1226, %r1224, %r1225;
	ld.shared.u16 	%rs526, [%r1226];
	// begin inline asm
	{  cvt.f32.f16 %f1700, %rs526;}

	// end inline asm
	fma.rn.f32 	%f2886, %f1699, %f1700, %f1701;
	add.s32 	%r2006, %r2006, 2;
$L__BB0_303:
	setp.eq.s32 	%p253, %r186, 0;
	@%p253 bra 	$L__BB0_305;
	add.s32 	%r1227, %r260, %r2006;
	shl.b32 	%r1228, %r1227, 1;
	add.s32 	%r1229, %r16, %r1228;
	ld.shared.u16 	%rs527, [%r1229];
	// begin inline asm
	{  cvt.f32.f16 %f1702, %rs527;}

	// end inline asm
	mad.lo.s32 	%r1230, %r2006, %r433, %r2003;
	shl.b32 	%r1231, %r1230, 1;
	add.s32 	%r1232, %r14, %r1231;
	ld.shared.u16 	%rs528, [%r1232];
	// begin inline asm
	{  cvt.f32.f16 %f1703, %rs528;}

	// end inline asm
	fma.rn.f32 	%f2886, %f1702, %f1703, %f2886;
$L__BB0_305:
	mul.wide.u32 	%rd75, %r2003, 4;
	add.s64 	%rd17, %rd4, %rd75;
	ld.local.f32 	%f1705, [%rd17];
	add.f32 	%f1706, %f2886, %f1705;
	st.local.f32 	[%rd17], %f1706;
	mov.f32 	%f2894, 0f00000000;
	@%p233 bra 	$L__BB0_317;
	setp.lt.u32 	%p255, %r65, 7;
	mov.f32 	%f2894, 0f00000000;
	mov.b32 	%r2010, 0;
	@%p255 bra 	$L__BB0_309;
	mov.f32 	%f2894, 0f00000000;
	mov.b32 	%r2008, 0;
$L__BB0_308:
	.pragma "nounroll";
	add.s32 	%r1235, %r260, %r2008;
	shl.b32 	%r1236, %r1235, 1;
	add.s32 	%r1237, %r16, %r1236;
	ld.shared.u16 	%rs529, [%r1237];
	// begin inline asm
	{  cvt.f32.f16 %f1710, %rs529;}

	// end inline asm
	mad.lo.s32 	%r1238, %r2008, %r433, %r2003;
	shl.b32 	%r1239, %r1238, 1;
	add.s32 	%r1240, %r14, %r1239;
	ld.shared.u16 	%rs530, [%r1240+2];
	// begin inline asm
	{  cvt.f32.f16 %f1711, %rs530;}

	// end inline asm
	fma.rn.f32 	%f1726, %f1710, %f1711, %f2894;
	ld.shared.u16 	%rs531, [%r1237+2];
	// begin inline asm
	{  cvt.f32.f16 %f1712, %rs531;}

	// end inline asm
	shl.b32 	%r1241, %r433, 1;
	add.s32 	%r1242, %r1240, %r1241;
	ld.shared.u16 	%rs532, [%r1242+2];
	// begin inline asm
	{  cvt.f32.f16 %f1713, %rs532;}

	// end inline asm
	fma.rn.f32 	%f1727, %f1712, %f1713, %f1726;
	ld.shared.u16 	%rs533, [%r1237+4];
	// begin inline asm
	{  cvt.f32.f16 %f1714, %rs533;}

	// end inline asm
	add.s32 	%r1243, %r1242, %r1241;
	ld.shared.u16 	%rs534, [%r1243+2];
	// begin inline asm
	{  cvt.f32.f16 %f1715, %rs534;}

	// end inline asm
	fma.rn.f32 	%f1728, %f1714, %f1715, %f1727;
	ld.shared.u16 	%rs535, [%r1237+6];
	// begin inline asm
	{  cvt.f32.f16 %f1716, %rs535;}

	// end inline asm
	add.s32 	%r1244, %r1243, %r1241;
	ld.shared.u16 	%rs536, [%r1244+2];
	// begin inline asm
	{  cvt.f32.f16 %f1717, %rs536;}

	// end inline asm
	fma.rn.f32 	%f1729, %f1716, %f1717, %f1728;
	ld.shared.u16 	%rs537, [%r1237+8];
	// begin inline asm
	{  cvt.f32.f16 %f1718, %rs537;}

	// end inline asm
	add.s32 	%r1245, %r1244, %r1241;
	ld.shared.u16 	%rs538, [%r1245+2];
	// begin inline asm
	{  cvt.f32.f16 %f1719, %rs538;}

	// end inline asm
	fma.rn.f32 	%f1730, %f1718, %f1719, %f1729;
	ld.shared.u16 	%rs539, [%r1237+10];
	// begin inline asm
	{  cvt.f32.f16 %f1720, %rs539;}

	// end inline asm
	add.s32 	%r1246, %r1245, %r1241;
	ld.shared.u16 	%rs540, [%r1246+2];
	// begin inline asm
	{  cvt.f32.f16 %f1721, %rs540;}

	// end inline asm
	fma.rn.f32 	%f1731, %f1720, %f1721, %f1730;
	ld.shared.u16 	%rs541, [%r1237+12];
	// begin inline asm
	{  cvt.f32.f16 %f1722, %rs541;}

	// end inline asm
	add.s32 	%r1247, %r1246, %r1241;
	ld.shared.u16 	%rs542, [%r1247+2];
	// begin inline asm
	{  cvt.f32.f16 %f1723, %rs542;}

	// end inline asm
	fma.rn.f32 	%f1732, %f1722, %f1723, %f1731;
	ld.shared.u16 	%rs543, [%r1237+14];
	// begin inline asm
	{  cvt.f32.f16 %f1724, %rs543;}

	// end inline asm
	add.s32 	%r1248, %r1247, %r1241;
	ld.shared.u16 	%rs544, [%r1248+2];
	// begin inline asm
	{  cvt.f32.f16 %f1725, %rs544;}

	// end inline asm
	fma.rn.f32 	%f2894, %f1724, %f1725, %f1732;
	add.s32 	%r2008, %r2008, 8;
	setp.ne.s32 	%p256, %r2008, %r185;
	mov.u32 	%r2010, %r185;
	@%p256 bra 	$L__BB0_308;
$L__BB0_309:
	setp.eq.s32 	%p257, %r184, 0;
	@%p257 bra 	$L__BB0_317;
	setp.lt.u32 	%p258, %r63, 3;
	@%p258 bra 	$L__BB0_312;
	add.s32 	%r1249, %r260, %r2010;
	shl.b32 	%r1250, %r1249, 1;
	add.s32 	%r1251, %r16, %r1250;
	ld.shared.u16 	%rs545, [%r1251];
	// begin inline asm
	{  cvt.f32.f16 %f1734, %rs545;}

	// end inline asm
	mad.lo.s32 	%r1252, %r2010, %r433, %r2003;
	shl.b32 	%r1253, %r1252, 1;
	add.s32 	%r1254, %r14, %r1253;
	ld.shared.u16 	%rs546, [%r1254+2];
	// begin inline asm
	{  cvt.f32.f16 %f1735, %rs546;}

	// end inline asm
	fma.rn.f32 	%f1742, %f1734, %f1735, %f2894;
	ld.shared.u16 	%rs547, [%r1251+2];
	// begin inline asm
	{  cvt.f32.f16 %f1736, %rs547;}

	// end inline asm
	shl.b32 	%r1255, %r433, 1;
	add.s32 	%r1256, %r1254, %r1255;
	ld.shared.u16 	%rs548, [%r1256+2];
	// begin inline asm
	{  cvt.f32.f16 %f1737, %rs548;}

	// end inline asm
	fma.rn.f32 	%f1743, %f1736, %f1737, %f1742;
	ld.shared.u16 	%rs549, [%r1251+4];
	// begin inline asm
	{  cvt.f32.f16 %f1738, %rs549;}

	// end inline asm
	add.s32 	%r1257, %r1256, %r1255;
	ld.shared.u16 	%rs550, [%r1257+2];
	// begin inline asm
	{  cvt.f32.f16 %f1739, %rs550;}

	// end inline asm
	fma.rn.f32 	%f1744, %f1738, %f1739, %f1743;
	ld.shared.u16 	%rs551, [%r1251+6];
	// begin inline asm
	{  cvt.f32.f16 %f1740, %rs551;}

	// end inline asm
	add.s32 	%r1258, %r1257, %r1255;
	ld.shared.u16 	%rs552, [%r1258+2];
	// begin inline asm
	{  cvt.f32.f16 %f1741, %rs552;}

	// end inline asm
	fma.rn.f32 	%f2894, %f1740, %f1741, %f1744;
	add.s32 	%r2010, %r2010, 4;
$L__BB0_312:
	setp.eq.s32 	%p259, %r181, 0;
	@%p259 bra 	$L__BB0_317;
	setp.eq.s32 	%p260, %r61, 0;
	@%p260 bra 	$L__BB0_315;
	add.s32 	%r1259, %r260, %r2010;
	shl.b32 	%r1260, %r1259, 1;
	add.s32 	%r1261, %r16, %r1260;
	ld.shared.u16 	%rs553, [%r1261];
	// begin inline asm
	{  cvt.f32.f16 %f1746, %rs553;}

	// end inline asm
	mad.lo.s32 	%r1262, %r2010, %r433, %r2003;
	shl.b32 	%r1263, %r1262, 1;
	add.s32 	%r1264, %r14, %r1263;
	ld.shared.u16 	%rs554, [%r1264+2];
	// begin inline asm
	{  cvt.f32.f16 %f1747, %rs554;}

	// end inline asm
	fma.rn.f32 	%f1750, %f1746, %f1747, %f2894;
	ld.shared.u16 	%rs555, [%r1261+2];
	// begin inline asm
	{  cvt.f32.f16 %f1748, %rs555;}

	// end inline asm
	shl.b32 	%r1265, %r433, 1;
	add.s32 	%r1266, %r1264, %r1265;
	ld.shared.u16 	%rs556, [%r1266+2];
	// begin inline asm
	{  cvt.f32.f16 %f1749, %rs556;}

	// end inline asm
	fma.rn.f32 	%f2894, %f1748, %f1749, %f1750;
	add.s32 	%r2010, %r2010, 2;
$L__BB0_315:
	setp.eq.s32 	%p261, %r186, 0;
	@%p261 bra 	$L__BB0_317;
	add.s32 	%r1267, %r260, %r2010;
	shl.b32 	%r1268, %r1267, 1;
	add.s32 	%r1269, %r16, %r1268;
	ld.shared.u16 	%rs557, [%r1269];
	// begin inline asm
	{  cvt.f32.f16 %f1751, %rs557;}

	// end inline asm
	mad.lo.s32 	%r1270, %r2010, %r433, %r2003;
	shl.b32 	%r1271, %r1270, 1;
	add.s32 	%r1272, %r14, %r1271;
	ld.shared.u16 	%rs558, [%r1272+2];
	// begin inline asm
	{  cvt.f32.f16 %f1752, %rs558;}

	// end inline asm
	fma.rn.f32 	%f2894, %f1751, %f1752, %f2894;
$L__BB0_317:
	ld.local.f32 	%f1754, [%rd17+4];
	add.f32 	%f1755, %f2894, %f1754;
	st.local.f32 	[%rd17+4], %f1755;
	mov.f32 	%f2902, 0f00000000;
	@%p233 bra 	$L__BB0_329;
	setp.lt.u32 	%p263, %r65, 7;
	mov.f32 	%f2902, 0f00000000;
	mov.b32 	%r2014, 0;
	@%p263 bra 	$L__BB0_321;
	mov.f32 	%f2902, 0f00000000;
	mov.b32 	%r2012, 0;
$L__BB0_320:
	.pragma "nounroll";
	add.s32 	%r1275, %r260, %r2012;
	shl.b32 	%r1276, %r1275, 1;
	add.s32 	%r1277, %r16, %r1276;
	ld.shared.u16 	%rs559, [%r1277];
	// begin inline asm
	{  cvt.f32.f16 %f1759, %rs559;}

	// end inline asm
	mad.lo.s32 	%r1278, %r2012, %r433, %r2003;
	shl.b32 	%r1279, %r1278, 1;
	add.s32 	%r1280, %r14, %r1279;
	ld.shared.u16 	%rs560, [%r1280+4];
	// begin inline asm
	{  cvt.f32.f16 %f1760, %rs560;}

	// end inline asm
	fma.rn.f32 	%f1775, %f1759, %f1760, %f2902;
	ld.shared.u16 	%rs561, [%r1277+2];
	// begin inline asm
	{  cvt.f32.f16 %f1761, %rs561;}

	// end inline asm
	shl.b32 	%r1281, %r433, 1;
	add.s32 	%r1282, %r1280, %r1281;
	ld.shared.u16 	%rs562, [%r1282+4];
	// begin inline asm
	{  cvt.f32.f16 %f1762, %rs562;}

	// end inline asm
	fma.rn.f32 	%f1776, %f1761, %f1762, %f1775;
	ld.shared.u16 	%rs563, [%r1277+4];
	// begin inline asm
	{  cvt.f32.f16 %f1763, %rs563;}

	// end inline asm
	add.s32 	%r1283, %r1282, %r1281;
	ld.shared.u16 	%rs564, [%r1283+4];
	// begin inline asm
	{  cvt.f32.f16 %f1764, %rs564;}

	// end inline asm
	fma.rn.f32 	%f1777, %f1763, %f1764, %f1776;
	ld.shared.u16 	%rs565, [%r1277+6];
	// begin inline asm
	{  cvt.f32.f16 %f1765, %rs565;}

	// end inline asm
	add.s32 	%r1284, %r1283, %r1281;
	ld.shared.u16 	%rs566, [%r1284+4];
	// begin inline asm
	{  cvt.f32.f16 %f1766, %rs566;}

	// end inline asm
	fma.rn.f32 	%f1778, %f1765, %f1766, %f1777;
	ld.shared.u16 	%rs567, [%r1277+8];
	// begin inline asm
	{  cvt.f32.f16 %f1767, %rs567;}

	// end inline asm
	add.s32 	%r1285, %r1284, %r1281;
	ld.shared.u16 	%rs568, [%r1285+4];
	// begin inline asm
	{  cvt.f32.f16 %f1768, %rs568;}

	// end inline asm
	fma.rn.f32 	%f1779, %f1767, %f1768, %f1778;
	ld.shared.u16 	%rs569, [%r1277+10];
	// begin inline asm
	{  cvt.f32.f16 %f1769, %rs569;}

	// end inline asm
	add.s32 	%r1286, %r1285, %r1281;
	ld.shared.u16 	%rs570, [%r1286+4];
	// begin inline asm
	{  cvt.f32.f16 %f1770, %rs570;}

	// end inline asm
	fma.rn.f32 	%f1780, %f1769, %f1770, %f1779;
	ld.shared.u16 	%rs571, [%r1277+12];
	// begin inline asm
	{  cvt.f32.f16 %f1771, %rs571;}

	// end inline asm
	add.s32 	%r1287, %r1286, %r1281;
	ld.shared.u16 	%rs572, [%r1287+4];
	// begin inline asm
	{  cvt.f32.f16 %f1772, %rs572;}

	// end inline asm
	fma.rn.f32 	%f1781, %f1771, %f1772, %f1780;
	ld.shared.u16 	%rs573, [%r1277+14];
	// begin inline asm
	{  cvt.f32.f16 %f1773, %rs573;}

	// end inline asm
	add.s32 	%r1288, %r1287, %r1281;
	ld.shared.u16 	%rs574, [%r1288+4];
	// begin inline asm
	{  cvt.f32.f16 %f1774, %rs574;}

	// end inline asm
	fma.rn.f32 	%f2902, %f1773, %f1774, %f1781;
	add.s32 	%r2012, %r2012, 8;
	setp.ne.s32 	%p264, %r2012, %r185;
	mov.u32 	%r2014, %r185;
	@%p264 bra 	$L__BB0_320;
$L__BB0_321:
	setp.eq.s32 	%p265, %r184, 0;
	@%p265 bra 	$L__BB0_329;
	setp.lt.u32 	%p266, %r63, 3;
	@%p266 bra 	$L__BB0_324;
	add.s32 	%r1289, %r260, %r2014;
	shl.b32 	%r1290, %r1289, 1;
	add.s32 	%r1291, %r16, %r1290;
	ld.shared.u16 	%rs575, [%r1291];
	// begin inline asm
	{  cvt.f32.f16 %f1783, %rs575;}

	// end inline asm
	mad.lo.s32 	%r1292, %r2014, %r433, %r2003;
	shl.b32 	%r1293, %r1292, 1;
	add.s32 	%r1294, %r14, %r1293;
	ld.shared.u16 	%rs576, [%r1294+4];
	// begin inline asm
	{  cvt.f32.f16 %f1784, %rs576;}

	// end inline asm
	fma.rn.f32 	%f1791, %f1783, %f1784, %f2902;
	ld.shared.u16 	%rs577, [%r1291+2];
	// begin inline asm
	{  cvt.f32.f16 %f1785, %rs577;}

	// end inline asm
	shl.b32 	%r1295, %r433, 1;
	add.s32 	%r1296, %r1294, %r1295;
	ld.shared.u16 	%rs578, [%r1296+4];
	// begin inline asm
	{  cvt.f32.f16 %f1786, %rs578;}

	// end inline asm
	fma.rn.f32 	%f1792, %f1785, %f1786, %f1791;
	ld.shared.u16 	%rs579, [%r1291+4];
	// begin inline asm
	{  cvt.f32.f16 %f1787, %rs579;}

	// end inline asm
	add.s32 	%r1297, %r1296, %r1295;
	ld.shared.u16 	%rs580, [%r1297+4];
	// begin inline asm
	{  cvt.f32.f16 %f1788, %rs580;}

	// end inline asm
	fma.rn.f32 	%f1793, %f1787, %f1788, %f1792;
	ld.shared.u16 	%rs581, [%r1291+6];
	// begin inline asm
	{  cvt.f32.f16 %f1789, %rs581;}

	// end inline asm
	add.s32 	%r1298, %r1297, %r1295;
	ld.shared.u16 	%rs582, [%r1298+4];
	// begin inline asm
	{  cvt.f32.f16 %f1790, %rs582;}

	// end inline asm
	fma.rn.f32 	%f2902, %f1789, %f1790, %f1793;
	add.s32 	%r2014, %r2014, 4;
$L__BB0_324:
	setp.eq.s32 	%p267, %r181, 0;
	@%p267 bra 	$L__BB0_329;
	setp.eq.s32 	%p268, %r61, 0;
	@%p268 bra 	$L__BB0_327;
	add.s32 	%r1299, %r260, %r2014;
	shl.b32 	%r1300, %r1299, 1;
	add.s32 	%r1301, %r16, %r1300;
	ld.shared.u16 	%rs583, [%r1301];
	// begin inline asm
	{  cvt.f32.f16 %f1795, %rs583;}

	// end inline asm
	mad.lo.s32 	%r1302, %r2014, %r433, %r2003;
	shl.b32 	%r1303, %r1302, 1;
	add.s32 	%r1304, %r14, %r1303;
	ld.shared.u16 	%rs584, [%r1304+4];
	// begin inline asm
	{  cvt.f32.f16 %f1796, %rs584;}

	// end inline asm
	fma.rn.f32 	%f1799, %f1795, %f1796, %f2902;
	ld.shared.u16 	%rs585, [%r1301+2];
	// begin inline asm
	{  cvt.f32.f16 %f1797, %rs585;}

	// end inline asm
	shl.b32 	%r1305, %r433, 1;
	add.s32 	%r1306, %r1304, %r1305;
	ld.shared.u16 	%rs586, [%r1306+4];
	// begin inline asm
	{  cvt.f32.f16 %f1798, %rs586;}

	// end inline asm
	fma.rn.f32 	%f2902, %f1797, %f1798, %f1799;
	add.s32 	%r2014, %r2014, 2;
$L__BB0_327:
	setp.eq.s32 	%p269, %r186, 0;
	@%p269 bra 	$L__BB0_329;
	add.s32 	%r1307, %r260, %r2014;
	shl.b32 	%r1308, %r1307, 1;
	add.s32 	%r1309, %r16, %r1308;
	ld.shared.u16 	%rs587, [%r1309];
	// begin inline asm
	{  cvt.f32.f16 %f1800, %rs587;}

	// end inline asm
	mad.lo.s32 	%r1310, %r2014, %r433, %r2003;
	shl.b32 	%r1311, %r1310, 1;
	add.s32 	%r1312, %r14, %r1311;
	ld.shared.u16 	%rs588, [%r1312+4];
	// begin inline asm
	{  cvt.f32.f16 %f1801, %rs588;}

	// end inline asm
	fma.rn.f32 	%f2902, %f1800, %f1801, %f2902;
$L__BB0_329:
	ld.local.f32 	%f1803, [%rd17+8];
	add.f32 	%f1804, %f2902, %f1803;
	st.local.f32 	[%rd17+8], %f1804;
	mov.f32 	%f2910, 0f00000000;
	@%p233 bra 	$L__BB0_341;
	setp.lt.u32 	%p271, %r65, 7;
	mov.f32 	%f2910, 0f00000000;
	mov.b32 	%r2018, 0;
	@%p271 bra 	$L__BB0_333;
	mov.f32 	%f2910, 0f00000000;
	mov.b32 	%r2016, 0;
$L__BB0_332:
	.pragma "nounroll";
	add.s32 	%r1315, %r260, %r2016;
	shl.b32 	%r1316, %r1315, 1;
	add.s32 	%r1317, %r16, %r1316;
	ld.shared.u16 	%rs589, [%r1317];
	// begin inline asm
	{  cvt.f32.f16 %f1808, %rs589;}

	// end inline asm
	mad.lo.s32 	%r1318, %r2016, %r433, %r2003;
	shl.b32 	%r1319, %r1318, 1;
	add.s32 	%r1320, %r14, %r1319;
	ld.shared.u16 	%rs590, [%r1320+6];
	// begin inline asm
	{  cvt.f32.f16 %f1809, %rs590;}

	// end inline asm
	fma.rn.f32 	%f1824, %f1808, %f1809, %f2910;
	ld.shared.u16 	%rs591, [%r1317+2];
	// begin inline asm
	{  cvt.f32.f16 %f1810, %rs591;}

	// end inline asm
	shl.b32 	%r1321, %r433, 1;
	add.s32 	%r1322, %r1320, %r1321;
	ld.shared.u16 	%rs592, [%r1322+6];
	// begin inline asm
	{  cvt.f32.f16 %f1811, %rs592;}

	// end inline asm
	fma.rn.f32 	%f1825, %f1810, %f1811, %f1824;
	ld.shared.u16 	%rs593, [%r1317+4];
	// begin inline asm
	{  cvt.f32.f16 %f1812, %rs593;}

	// end inline asm
	add.s32 	%r1323, %r1322, %r1321;
	ld.shared.u16 	%rs594, [%r1323+6];
	// begin inline asm
	{  cvt.f32.f16 %f1813, %rs594;}

	// end inline asm
	fma.rn.f32 	%f1826, %f1812, %f1813, %f1825;
	ld.shared.u16 	%rs595, [%r1317+6];
	// begin inline asm
	{  cvt.f32.f16 %f1814, %rs595;}

	// end inline asm
	add.s32 	%r1324, %r1323, %r1321;
	ld.shared.u16 	%rs596, [%r1324+6];
	// begin inline asm
	{  cvt.f32.f16 %f1815, %rs596;}

	// end inline asm
	fma.rn.f32 	%f1827, %f1814, %f1815, %f1826;
	ld.shared.u16 	%rs597, [%r1317+8];
	// begin inline asm
	{  cvt.f32.f16 %f1816, %rs597;}

	// end inline asm
	add.s32 	%r1325, %r1324, %r1321;
	ld.shared.u16 	%rs598, [%r1325+6];
	// begin inline asm
	{  cvt.f32.f16 %f1817, %rs598;}

	// end inline asm
	fma.rn.f32 	%f1828, %f1816, %f1817, %f1827;
	ld.shared.u16 	%rs599, [%r1317+10];
	// begin inline asm
	{  cvt.f32.f16 %f1818, %rs599;}

	// end inline asm
	add.s32 	%r1326, %r1325, %r1321;
	ld.shared.u16 	%rs600, [%r1326+6];
	// begin inline asm
	{  cvt.f32.f16 %f1819, %rs600;}

	// end inline asm
	fma.rn.f32 	%f1829, %f1818, %f1819, %f1828;
	ld.shared.u16 	%rs601, [%r1317+12];
	// begin inline asm
	{  cvt.f32.f16 %f1820, %rs601;}

	// end inline asm
	add.s32 	%r1327, %r1326, %r1321;
	ld.shared.u16 	%rs602, [%r1327+6];
	// begin inline asm
	{  cvt.f32.f16 %f1821, %rs602;}

	// end inline asm
	fma.rn.f32 	%f1830, %f1820, %f1821, %f1829;
	ld.shared.u16 	%rs603, [%r1317+14];
	// begin inline asm
	{  cvt.f32.f16 %f1822, %rs603;}

	// end inline asm
	add.s32 	%r1328, %r1327, %r1321;
	ld.shared.u16 	%rs604, [%r1328+6];
	// begin inline asm
	{  cvt.f32.f16 %f1823, %rs604;}

	// end inline asm
	fma.rn.f32 	%f2910, %f1822, %f1823, %f1830;
	add.s32 	%r2016, %r2016, 8;
	setp.ne.s32 	%p272, %r2016, %r185;
	mov.u32 	%r2018, %r185;
	@%p272 bra 	$L__BB0_332;
$L__BB0_333:
	setp.eq.s32 	%p273, %r184, 0;
	@%p273 bra 	$L__BB0_341;
	setp.lt.u32 	%p274, %r63, 3;
	@%p274 bra 	$L__BB0_336;
	add.s32 	%r1329, %r260, %r2018;
	shl.b32 	%r1330, %r1329, 1;
	add.s32 	%r1331, %r16, %r1330;
	ld.shared.u16 	%rs605, [%r1331];
	// begin inline asm
	{  cvt.f32.f16 %f1832, %rs605;}

	// end inline asm
	mad.lo.s32 	%r1332, %r2018, %r433, %r2003;
	shl.b32 	%r1333, %r1332, 1;
	add.s32 	%r1334, %r14, %r1333;
	ld.shared.u16 	%rs606, [%r1334+6];
	// begin inline asm
	{  cvt.f32.f16 %f1833, %rs606;}

	// end inline asm
	fma.rn.f32 	%f1840, %f1832, %f1833, %f2910;
	ld.shared.u16 	%rs607, [%r1331+2];
	// begin inline asm
	{  cvt.f32.f16 %f1834, %rs607;}

	// end inline asm
	shl.b32 	%r1335, %r433, 1;
	add.s32 	%r1336, %r1334, %r1335;
	ld.shared.u16 	%rs608, [%r1336+6];
	// begin inline asm
	{  cvt.f32.f16 %f1835, %rs608;}

	// end inline asm
	fma.rn.f32 	%f1841, %f1834, %f1835, %f1840;
	ld.shared.u16 	%rs609, [%r1331+4];
	// begin inline asm
	{  cvt.f32.f16 %f1836, %rs609;}

	// end inline asm
	add.s32 	%r1337, %r1336, %r1335;
	ld.shared.u16 	%rs610, [%r1337+6];
	// begin inline asm
	{  cvt.f32.f16 %f1837, %rs610;}

	// end inline asm
	fma.rn.f32 	%f1842, %f1836, %f1837, %f1841;
	ld.shared.u16 	%rs611, [%r1331+6];
	// begin inline asm
	{  cvt.f32.f16 %f1838, %rs611;}

	// end inline asm
	add.s32 	%r1338, %r1337, %r1335;
	ld.shared.u16 	%rs612, [%r1338+6];
	// begin inline asm
	{  cvt.f32.f16 %f1839, %rs612;}

	// end inline asm
	fma.rn.f32 	%f2910, %f1838, %f1839, %f1842;
	add.s32 	%r2018, %r2018, 4;
$L__BB0_336:
	setp.eq.s32 	%p275, %r181, 0;
	@%p275 bra 	$L__BB0_341;
	setp.eq.s32 	%p276, %r61, 0;
	@%p276 bra 	$L__BB0_339;
	add.s32 	%r1339, %r260, %r2018;
	shl.b32 	%r1340, %r1339, 1;
	add.s32 	%r1341, %r16, %r1340;
	ld.shared.u16 	%rs613, [%r1341];
	// begin inline asm
	{  cvt.f32.f16 %f1844, %rs613;}

	// end inline asm
	mad.lo.s32 	%r1342, %r2018, %r433, %r2003;
	shl.b32 	%r1343, %r1342, 1;
	add.s32 	%r1344, %r14, %r1343;
	ld.shared.u16 	%rs614, [%r1344+6];
	// begin inline asm
	{  cvt.f32.f16 %f1845, %rs614;}

	// end inline asm
	fma.rn.f32 	%f1848, %f1844, %f1845, %f2910;
	ld.shared.u16 	%rs615, [%r1341+2];
	// begin inline asm
	{  cvt.f32.f16 %f1846, %rs615;}

	// end inline asm
	shl.b32 	%r1345, %r433, 1;
	add.s32 	%r1346, %r1344, %r1345;
	ld.shared.u16 	%rs616, [%r1346+6];
	// begin inline asm
	{  cvt.f32.f16 %f1847, %rs616;}

	// end inline asm
	fma.rn.f32 	%f2910, %f1846, %f1847, %f1848;
	add.s32 	%r2018, %r2018, 2;
$L__BB0_339:
	setp.eq.s32 	%p277, %r186, 0;
	@%p277 bra 	$L__BB0_341;
	add.s32 	%r1347, %r260, %r2018;
	shl.b32 	%r1348, %r1347, 1;
	add.s32 	%r1349, %r16, %r1348;
	ld.shared.u16 	%rs617, [%r1349];
	// begin inline asm
	{  cvt.f32.f16 %f1849, %rs617;}

	// end inline asm
	mad.lo.s32 	%r1350, %r2018, %r433, %r2003;
	shl.b32 	%r1351, %r1350, 1;
	add.s32 	%r1352, %r14, %r1351;
	ld.shared.u16 	%rs618, [%r1352+6];
	// begin inline asm
	{  cvt.f32.f16 %f1850, %rs618;}

	// end inline asm
	fma.rn.f32 	%f2910, %f1849, %f1850, %f2910;
$L__BB0_341:
	ld.local.f32 	%f1851, [%rd17+12];
	add.f32 	%f1852, %f2910, %f1851;
	st.local.f32 	[%rd17+12], %f1852;
	add.s32 	%r2003, %r2003, 4;
	setp.ne.s32 	%p278, %r2003, %r54;
	mov.u32 	%r2021, %r54;
	@%p278 bra 	$L__BB0_293;
$L__BB0_342:
	setp.eq.s32 	%p279, %r53, 0;
	@%p279 bra 	$L__BB0_357;
	mov.b32 	%r2022, 0;
$L__BB0_344:
	.pragma "nounroll";
	mov.f32 	%f2918, 0f00000000;
	@%p233 bra 	$L__BB0_356;
	setp.lt.u32 	%p281, %r65, 7;
	mov.f32 	%f2918, 0f00000000;
	mov.b32 	%r2025, 0;
	@%p281 bra 	$L__BB0_348;
	mov.f32 	%f2918, 0f00000000;
	mov.b32 	%r2023, 0;
$L__BB0_347:
	.pragma "nounroll";
	add.s32 	%r1356, %r260, %r2023;
	shl.b32 	%r1357, %r1356, 1;
	add.s32 	%r1358, %r16, %r1357;
	ld.shared.u16 	%rs619, [%r1358];
	// begin inline asm
	{  cvt.f32.f16 %f1857, %rs619;}

	// end inline asm
	mad.lo.s32 	%r1359, %r2023, %r433, %r2021;
	shl.b32 	%r1360, %r1359, 1;
	add.s32 	%r1361, %r14, %r1360;
	ld.shared.u16 	%rs620, [%r1361];
	// begin inline asm
	{  cvt.f32.f16 %f1858, %rs620;}

	// end inline asm
	fma.rn.f32 	%f1873, %f1857, %f1858, %f2918;
	ld.shared.u16 	%rs621, [%r1358+2];
	// begin inline asm
	{  cvt.f32.f16 %f1859, %rs621;}

	// end inline asm
	shl.b32 	%r1362, %r433, 1;
	add.s32 	%r1363, %r1361, %r1362;
	ld.shared.u16 	%rs622, [%r1363];
	// begin inline asm
	{  cvt.f32.f16 %f1860, %rs622;}

	// end inline asm
	fma.rn.f32 	%f1874, %f1859, %f1860, %f1873;
	ld.shared.u16 	%rs623, [%r1358+4];
	// begin inline asm
	{  cvt.f32.f16 %f1861, %rs623;}

	// end inline asm
	add.s32 	%r1364, %r1363, %r1362;
	ld.shared.u16 	%rs624, [%r1364];
	// begin inline asm
	{  cvt.f32.f16 %f1862, %rs624;}

	// end inline asm
	fma.rn.f32 	%f1875, %f1861, %f1862, %f1874;
	ld.shared.u16 	%rs625, [%r1358+6];
	// begin inline asm
	{  cvt.f32.f16 %f1863, %rs625;}

	// end inline asm
	add.s32 	%r1365, %r1364, %r1362;
	ld.shared.u16 	%rs626, [%r1365];
	// begin inline asm
	{  cvt.f32.f16 %f1864, %rs626;}

	// end inline asm
	fma.rn.f32 	%f1876, %f1863, %f1864, %f1875;
	ld.shared.u16 	%rs627, [%r1358+8];
	// begin inline asm
	{  cvt.f32.f16 %f1865, %rs627;}

	// end inline asm
	add.s32 	%r1366, %r1365, %r1362;
	ld.shared.u16 	%rs628, [%r1366];
	// begin inline asm
	{  cvt.f32.f16 %f1866, %rs628;}

	// end inline asm
	fma.rn.f32 	%f1877, %f1865, %f1866, %f1876;
	ld.shared.u16 	%rs629, [%r1358+10];
	// begin inline asm
	{  cvt.f32.f16 %f1867, %rs629;}

	// end inline asm
	add.s32 	%r1367, %r1366, %r1362;
	ld.shared.u16 	%rs630, [%r1367];
	// begin inline asm
	{  cvt.f32.f16 %f1868, %rs630;}

	// end inline asm
	fma.rn.f32 	%f1878, %f1867, %f1868, %f1877;
	ld.shared.u16 	%rs631, [%r1358+12];
	// begin inline asm
	{  cvt.f32.f16 %f1869, %rs631;}

	// end inline asm
	add.s32 	%r1368, %r1367, %r1362;
	ld.shared.u16 	%rs632, [%r1368];
	// begin inline asm
	{  cvt.f32.f16 %f1870, %rs632;}

	// end inline asm
	fma.rn.f32 	%f1879, %f1869, %f1870, %f1878;
	ld.shared.u16 	%rs633, [%r1358+14];
	// begin inline asm
	{  cvt.f32.f16 %f1871, %rs633;}

	// end inline asm
	add.s32 	%r1369, %r1368, %r1362;
	ld.shared.u16 	%rs634, [%r1369];
	// begin inline asm
	{  cvt.f32.f16 %f1872, %rs634;}

	// end inline asm
	fma.rn.f32 	%f2918, %f1871, %f1872, %f1879;
	add.s32 	%r2023, %r2023, 8;
	setp.ne.s32 	%p282, %r2023, %r185;
	mov.u32 	%r2025, %r185;
	@%p282 bra 	$L__BB0_347;
$L__BB0_348:
	setp.eq.s32 	%p283, %r184, 0;
	@%p283 bra 	$L__BB0_356;
	setp.lt.u32 	%p284, %r63, 3;
	@%p284 bra 	$L__BB0_351;
	add.s32 	%r1370, %r260, %r2025;
	shl.b32 	%r1371, %r1370, 1;
	add.s32 	%r1372, %r16, %r1371;
	ld.shared.u16 	%rs635, [%r1372];
	// begin inline asm
	{  cvt.f32.f16 %f1881, %rs635;}

	// end inline asm
	mad.lo.s32 	%r1373, %r2025, %r433, %r2021;
	shl.b32 	%r1374, %r1373, 1;
	add.s32 	%r1375, %r14, %r1374;
	ld.shared.u16 	%rs636, [%r1375];
	// begin inline asm
	{  cvt.f32.f16 %f1882, %rs636;}

	// end inline asm
	fma.rn.f32 	%f1889, %f1881, %f1882, %f2918;
	ld.shared.u16 	%rs637, [%r1372+2];
	// begin inline asm
	{  cvt.f32.f16 %f1883, %rs637;}

	// end inline asm
	shl.b32 	%r1376, %r433, 1;
	add.s32 	%r1377, %r1375, %r1376;
	ld.shared.u16 	%rs638, [%r1377];
	// begin inline asm
	{  cvt.f32.f16 %f1884, %rs638;}

	// end inline asm
	fma.rn.f32 	%f1890, %f1883, %f1884, %f1889;
	ld.shared.u16 	%rs639, [%r1372+4];
	// begin inline asm
	{  cvt.f32.f16 %f1885, %rs639;}

	// end inline asm
	add.s32 	%r1378, %r1377, %r1376;
	ld.shared.u16 	%rs640, [%r1378];
	// begin inline asm
	{  cvt.f32.f16 %f1886, %rs640;}

	// end inline asm
	fma.rn.f32 	%f1891, %f1885, %f1886, %f1890;
	ld.shared.u16 	%rs641, [%r1372+6];
	// begin inline asm
	{  cvt.f32.f16 %f1887, %rs641;}

	// end inline asm
	add.s32 	%r1379, %r1378, %r1376;
	ld.shared.u16 	%rs642, [%r1379];
	// begin inline asm
	{  cvt.f32.f16 %f1888, %rs642;}

	// end inline asm
	fma.rn.f32 	%f2918, %f1887, %f1888, %f1891;
	add.s32 	%r2025, %r2025, 4;
$L__BB0_351:
	setp.eq.s32 	%p285, %r181, 0;
	@%p285 bra 	$L__BB0_356;
	setp.eq.s32 	%p286, %r61, 0;
	@%p286 bra 	$L__BB0_354;
	add.s32 	%r1380, %r260, %r2025;
	shl.b32 	%r1381, %r1380, 1;
	add.s32 	%r1382, %r16, %r1381;
	ld.shared.u16 	%rs643, [%r1382];
	// begin inline asm
	{  cvt.f32.f16 %f1893, %rs643;}

	// end inline asm
	mad.lo.s32 	%r1383, %r2025, %r433, %r2021;
	shl.b32 	%r1384, %r1383, 1;
	add.s32 	%r1385, %r14, %r1384;
	ld.shared.u16 	%rs644, [%r1385];
	// begin inline asm
	{  cvt.f32.f16 %f1894, %rs644;}

	// end inline asm
	fma.rn.f32 	%f1897, %f1893, %f1894, %f2918;
	ld.shared.u16 	%rs645, [%r1382+2];
	// begin inline asm
	{  cvt.f32.f16 %f1895, %rs645;}

	// end inline asm
	shl.b32 	%r1386, %r433, 1;
	add.s32 	%r1387, %r1385, %r1386;
	ld.shared.u16 	%rs646, [%r1387];
	// begin inline asm
	{  cvt.f32.f16 %f1896, %rs646;}

	// end inline asm
	fma.rn.f32 	%f2918, %f1895, %f1896, %f1897;
	add.s32 	%r2025, %r2025, 2;
$L__BB0_354:
	setp.eq.s32 	%p287, %r186, 0;
	@%p287 bra 	$L__BB0_356;
	add.s32 	%r1388, %r260, %r2025;
	shl.b32 	%r1389, %r1388, 1;
	add.s32 	%r1390, %r16, %r1389;
	ld.shared.u16 	%rs647, [%r1390];
	// begin inline asm
	{  cvt.f32.f16 %f1898, %rs647;}

	// end inline asm
	mad.lo.s32 	%r1391, %r2025, %r433, %r2021;
	shl.b32 	%r1392, %r1391, 1;
	add.s32 	%r1393, %r14, %r1392;
	ld.shared.u16 	%rs648, [%r1393];
	// begin inline asm
	{  cvt.f32.f16 %f1899, %rs648;}

	// end inline asm
	fma.rn.f32 	%f2918, %f1898, %f1899, %f2918;
$L__BB0_356:
	mul.wide.u32 	%rd76, %r2021, 4;
	add.s64 	%rd77, %rd4, %rd76;
	ld.local.f32 	%f1900, [%rd77];
	add.f32 	%f1901, %f2918, %f1900;
	st.local.f32 	[%rd77], %f1901;
	add.s32 	%r2021, %r2021, 1;
	add.s32 	%r2022, %r2022, 1;
	setp.ne.s32 	%p288, %r2022, %r53;
	@%p288 bra 	$L__BB0_344;
$L__BB0_357:
	add.s32 	%r303, %r1965, 512;
	mov.f32 	%f2926, 0fCE6E6B28;
	@%p233 bra 	$L__BB0_371;
	setp.lt.u32 	%p290, %r65, 15;
	mad.lo.s32 	%r304, %r303, %r432, %r59;
	mov.f32 	%f2926, 0fCE6E6B28;
	mov.b32 	%r2029, 0;
	@%p290 bra 	$L__BB0_361;
	mov.f32 	%f2926, 0fCE6E6B28;
	mov.b32 	%r2027, 0;
$L__BB0_360:
	.pragma "nounroll";
	add.s32 	%r1396, %r304, %r2027;
	shl.b32 	%r1397, %r1396, 1;
	add.s32 	%r1398, %r16, %r1397;
	ld.shared.u16 	%rs649, [%r1398];
	// begin inline asm
	{  cvt.f32.f16 %f1906, %rs649;}

	// end inline asm
	max.f32 	%f1922, %f2926, %f1906;
	ld.shared.u16 	%rs650, [%r1398+2];
	// begin inline asm
	{  cvt.f32.f16 %f1907, %rs650;}

	// end inline asm
	max.f32 	%f1923, %f1922, %f1907;
	ld.shared.u16 	%rs651, [%r1398+4];
	// begin inline asm
	{  cvt.f32.f16 %f1908, %rs651;}

	// end inline asm
	max.f32 	%f1924, %f1923, %f1908;
	ld.shared.u16 	%rs652, [%r1398+6];
	// begin inline asm
	{  cvt.f32.f16 %f1909, %rs652;}

	// end inline asm
	max.f32 	%f1925, %f1924, %f1909;
	ld.shared.u16 	%rs653, [%r1398+8];
	// begin inline asm
	{  cvt.f32.f16 %f1910, %rs653;}

	// end inline asm
	max.f32 	%f1926, %f1925, %f1910;
	ld.shared.u16 	%rs654, [%r1398+10];
	// begin inline asm
	{  cvt.f32.f16 %f1911, %rs654;}

	// end inline asm
	max.f32 	%f1927, %f1926, %f1911;
	ld.shared.u16 	%rs655, [%r1398+12];
	// begin inline asm
	{  cvt.f32.f16 %f1912, %rs655;}

	// end inline asm
	max.f32 	%f1928, %f1927, %f1912;
	ld.shared.u16 	%rs656, [%r1398+14];
	// begin inline asm
	{  cvt.f32.f16 %f1913, %rs656;}

	// end inline asm
	max.f32 	%f1929, %f1928, %f1913;
	ld.shared.u16 	%rs657, [%r1398+16];
	// begin inline asm
	{  cvt.f32.f16 %f1914, %rs657;}

	// end inline asm
	max.f32 	%f1930, %f1929, %f1914;
	ld.shared.u16 	%rs658, [%r1398+18];
	// begin inline asm
	{  cvt.f32.f16 %f1915, %rs658;}

	// end inline asm
	max.f32 	%f1931, %f1930, %f1915;
	ld.shared.u16 	%rs659, [%r1398+20];
	// begin inline asm
	{  cvt.f32.f16 %f1916, %rs659;}

	// end inline asm
	max.f32 	%f1932, %f1931, %f1916;
	ld.shared.u16 	%rs660, [%r1398+22];
	// begin inline asm
	{  cvt.f32.f16 %f1917, %rs660;}

	// end inline asm
	max.f32 	%f1933, %f1932, %f1917;
	ld.shared.u16 	%rs661, [%r1398+24];
	// begin inline asm
	{  cvt.f32.f16 %f1918, %rs661;}

	// end inline asm
	max.f32 	%f1934, %f1933, %f1918;
	ld.shared.u16 	%rs662, [%r1398+26];
	// begin inline asm
	{  cvt.f32.f16 %f1919, %rs662;}

	// end inline asm
	max.f32 	%f1935, %f1934, %f1919;
	ld.shared.u16 	%rs663, [%r1398+28];
	// begin inline asm
	{  cvt.f32.f16 %f1920, %rs663;}

	// end inline asm
	max.f32 	%f1936, %f1935, %f1920;
	ld.shared.u16 	%rs664, [%r1398+30];
	// begin inline asm
	{  cvt.f32.f16 %f1921, %rs664;}

	// end inline asm
	max.f32 	%f2926, %f1936, %f1921;
	add.s32 	%r2027, %r2027, 16;
	setp.ne.s32 	%p291, %r2027, %r179;
	mov.u32 	%r2029, %r179;
	@%p291 bra 	$L__BB0_360;
$L__BB0_361:
	setp.eq.s32 	%p292, %r178, 0;
	@%p292 bra 	$L__BB0_371;
	setp.lt.u32 	%p293, %r67, 7;
	@%p293 bra 	$L__BB0_364;
	add.s32 	%r1399, %r304, %r2029;
	shl.b32 	%r1400, %r1399, 1;
	add.s32 	%r1401, %r16, %r1400;
	ld.shared.u16 	%rs665, [%r1401];
	// begin inline asm
	{  cvt.f32.f16 %f1938, %rs665;}

	// end inline asm
	max.f32 	%f1946, %f2926, %f1938;
	ld.shared.u16 	%rs666, [%r1401+2];
	// begin inline asm
	{  cvt.f32.f16 %f1939, %rs666;}

	// end inline asm
	max.f32 	%f1947, %f1946, %f1939;
	ld.shared.u16 	%rs667, [%r1401+4];
	// begin inline asm
	{  cvt.f32.f16 %f1940, %rs667;}

	// end inline asm
	max.f32 	%f1948, %f1947, %f1940;
	ld.shared.u16 	%rs668, [%r1401+6];
	// begin inline asm
	{  cvt.f32.f16 %f1941, %rs668;}

	// end inline asm
	max.f32 	%f1949, %f1948, %f1941;
	ld.shared.u16 	%rs669, [%r1401+8];
	// begin inline asm
	{  cvt.f32.f16 %f1942, %rs669;}

	// end inline asm
	max.f32 	%f1950, %f1949, %f1942;
	ld.shared.u16 	%rs670, [%r1401+10];
	// begin inline asm
	{  cvt.f32.f16 %f1943, %rs670;}

	// end inline asm
	max.f32 	%f1951, %f1950, %f1943;
	ld.shared.u16 	%rs671, [%r1401+12];
	// begin inline asm
	{  cvt.f32.f16 %f1944, %rs671;}

	// end inline asm
	max.f32 	%f1952, %f1951, %f1944;
	ld.shared.u16 	%rs672, [%r1401+14];
	// begin inline asm
	{  cvt.f32.f16 %f1945, %rs672;}

	// end inline asm
	max.f32 	%f2926, %f1952, %f1945;
	add.s32 	%r2029, %r2029, 8;
$L__BB0_364:
	setp.eq.s32 	%p294, %r180, 0;
	@%p294 bra 	$L__BB0_371;
	setp.lt.u32 	%p295, %r63, 3;
	@%p295 bra 	$L__BB0_367;
	add.s32 	%r1402, %r304, %r2029;
	shl.b32 	%r1403, %r1402, 1;
	add.s32 	%r1404, %r16, %r1403;
	ld.shared.u16 	%rs673, [%r1404];
	// begin inline asm
	{  cvt.f32.f16 %f1954, %rs673;}

	// end inline asm
	max.f32 	%f1958, %f2926, %f1954;
	ld.shared.u16 	%rs674, [%r1404+2];
	// begin inline asm
	{  cvt.f32.f16 %f1955, %rs674;}

	// end inline asm
	max.f32 	%f1959, %f1958, %f1955;
	ld.shared.u16 	%rs675, [%r1404+4];
	// begin inline asm
	{  cvt.f32.f16 %f1956, %rs675;}

	// end inline asm
	max.f32 	%f1960, %f1959, %f1956;
	ld.shared.u16 	%rs676, [%r1404+6];
	// begin inline asm
	{  cvt.f32.f16 %f1957, %rs676;}

	// end inline asm
	max.f32 	%f2926, %f1960, %f1957;
	add.s32 	%r2029, %r2029, 4;
$L__BB0_367:
	setp.eq.s32 	%p296, %r181, 0;
	@%p296 bra 	$L__BB0_371;
	setp.eq.s32 	%p297, %r181, 1;
	add.s32 	%r1405, %r304, %r2029;
	shl.b32 	%r1406, %r1405, 1;
	add.s32 	%r312, %r16, %r1406;
	ld.shared.u16 	%rs677, [%r312];
	// begin inline asm
	{  cvt.f32.f16 %f1961, %rs677;}

	// end inline asm
	max.f32 	%f2926, %f2926, %f1961;
	@%p297 bra 	$L__BB0_371;
	setp.eq.s32 	%p298, %r181, 2;
	ld.shared.u16 	%rs678, [%r312+2];
	// begin inline asm
	{  cvt.f32.f16 %f1962, %rs678;}

	// end inline asm
	max.f32 	%f2926, %f2926, %f1962;
	@%p298 bra 	$L__BB0_371;
	ld.shared.u16 	%rs679, [%r312+4];
	// begin inline asm
	{  cvt.f32.f16 %f1963, %rs679;}

	// end inline asm
	max.f32 	%f2926, %f2926, %f1963;
$L__BB0_371:
	setp.lt.s32 	%p299, %r64, 1;
	mov.b32 	%r1407, %f2926;
	shfl.sync.bfly.b32	%r1408|%p300, %r1407, 16, 31, -1;
	mov.b32 	%f1965, %r1408;
	max.f32 	%f1966, %f2926, %f1965;
	mov.b32 	%r1409, %f1966;
	shfl.sync.bfly.b32	%r1410|%p301, %r1409, 8, 31, -1;
	mov.b32 	%f1967, %r1410;
	max.f32 	%f1968, %f1966, %f1967;
	mov.b32 	%r1411, %f1968;
	shfl.sync.bfly.b32	%r1412|%p302, %r1411, 4, 31, -1;
	mov.b32 	%f1969, %r1412;
	max.f32 	%f1970, %f1968, %f1969;
	mov.b32 	%r1413, %f1970;
	shfl.sync.bfly.b32	%r1414|%p303, %r1413, 2, 31, -1;
	mov.b32 	%f1971, %r1414;
	max.f32 	%f1972, %f1970, %f1971;
	mov.b32 	%r1415, %f1972;
	shfl.sync.bfly.b32	%r1416|%p304, %r1415, 1, 31, -1;
	mov.b32 	%f1973, %r1416;
	max.f32 	%f306, %f1972, %f1973;
	mov.f32 	%f2930, 0f00000000;
	@%p299 bra 	$L__BB0_379;
	setp.lt.u32 	%p305, %r65, 3;
	mad.lo.s32 	%r313, %r303, %r432, %r59;
	mov.f32 	%f2930, 0f00000000;
	mov.b32 	%r2032, 0;
	@%p305 bra 	$L__BB0_375;
	mov.f32 	%f2930, 0f00000000;
	mov.b32 	%r2031, 0;
$L__BB0_374:
	.pragma "nounroll";
	add.s32 	%r1419, %r313, %r2031;
	shl.b32 	%r1420, %r1419, 1;
	add.s32 	%r1421, %r16, %r1420;
	ld.shared.u16 	%rs680, [%r1421];
	// begin inline asm
	{  cvt.f32.f16 %f1977, %rs680;}

	// end inline asm
	sub.f32 	%f1985, %f1977, %f306;
	fma.rn.f32 	%f1986, %f1985, 0f3BBB989D, 0f3F000000;
	cvt.sat.f32.f32 	%f1987, %f1986;
	mov.f32 	%f1988, 0f4B400001;
	mov.f32 	%f1989, 0f437C0000;
	fma.rm.f32 	%f1990, %f1987, %f1989, %f1988;
	add.f32 	%f1991, %f1990, 0fCB40007F;
	neg.f32 	%f1992, %f1991;
	fma.rn.f32 	%f1993, %f1985, 0f3FB8AA3B, %f1992;
	fma.rn.f32 	%f1994, %f1985, 0f32A57060, %f1993;
	mov.b32 	%r1422, %f1990;
	shl.b32 	%r1423, %r1422, 23;
	mov.b32 	%f1995, %r1423;
	ex2.approx.ftz.f32 	%f1996, %f1994;
	mul.f32 	%f1978, %f1996, %f1995;
	// begin inline asm
	{  cvt.rn.f16.f32 %rs681, %f1978;}

	// end inline asm
	st.shared.u16 	[%r1421], %rs681;
	add.f32 	%f1997, %f2930, %f1978;
	ld.shared.u16 	%rs682, [%r1421+2];
	// begin inline asm
	{  cvt.f32.f16 %f1979, %rs682;}

	// end inline asm
	sub.f32 	%f1998, %f1979, %f306;
	fma.rn.f32 	%f1999, %f1998, 0f3BBB989D, 0f3F000000;
	cvt.sat.f32.f32 	%f2000, %f1999;
	fma.rm.f32 	%f2001, %f2000, %f1989, %f1988;
	add.f32 	%f2002, %f2001, 0fCB40007F;
	neg.f32 	%f2003, %f2002;
	fma.rn.f32 	%f2004, %f1998, 0f3FB8AA3B, %f2003;
	fma.rn.f32 	%f2005, %f1998, 0f32A57060, %f2004;
	mov.b32 	%r1424, %f2001;
	shl.b32 	%r1425, %r1424, 23;
	mov.b32 	%f2006, %r1425;
	ex2.approx.ftz.f32 	%f2007, %f2005;
	mul.f32 	%f1980, %f2007, %f2006;
	// begin inline asm
	{  cvt.rn.f16.f32 %rs683, %f1980;}

	// end inline asm
	st.shared.u16 	[%r1421+2], %rs683;
	add.f32 	%f2008, %f1997, %f1980;
	ld.shared.u16 	%rs684, [%r1421+4];
	// begin inline asm
	{  cvt.f32.f16 %f1981, %rs684;}

	// end inline asm
	sub.f32 	%f2009, %f1981, %f306;
	fma.rn.f32 	%f2010, %f2009, 0f3BBB989D, 0f3F000000;
	cvt.sat.f32.f32 	%f2011, %f2010;
	fma.rm.f32 	%f2012, %f2011, %f1989, %f1988;
	add.f32 	%f2013, %f2012, 0fCB40007F;
	neg.f32 	%f2014, %f2013;
	fma.rn.f32 	%f2015, %f2009, 0f3FB8AA3B, %f2014;
	fma.rn.f32 	%f2016, %f2009, 0f32A57060, %f2015;
	mov.b32 	%r1426, %f2012;
	shl.b32 	%r1427, %r1426, 23;
	mov.b32 	%f2017, %r1427;
	ex2.approx.ftz.f32 	%f2018, %f2016;
	mul.f32 	%f1982, %f2018, %f2017;
	// begin inline asm
	{  cvt.rn.f16.f32 %rs685, %f1982;}

	// end inline asm
	st.shared.u16 	[%r1421+4], %rs685;
	add.f32 	%f2019, %f2008, %f1982;
	ld.shared.u16 	%rs686, [%r1421+6];
	// begin inline asm
	{  cvt.f32.f16 %f1983, %rs686;}

	// end inline asm
	sub.f32 	%f2020, %f1983, %f306;
	fma.rn.f32 	%f2021, %f2020, 0f3BBB989D, 0f3F000000;
	cvt.sat.f32.f32 	%f2022, %f2021;
	fma.rm.f32 	%f2023, %f2022, %f1989, %f1988;
	add.f32 	%f2024, %f2023, 0fCB40007F;
	neg.f32 	%f2025, %f2024;
	fma.rn.f32 	%f2026, %f2020, 0f3FB8AA3B, %f2025;
	fma.rn.f32 	%f2027, %f2020, 0f32A57060, %f2026;
	mov.b32 	%r1428, %f2023;
	shl.b32 	%r1429, %r1428, 23;
	mov.b32 	%f2028, %r1429;
	ex2.approx.ftz.f32 	%f2029, %f2027;
	mul.f32 	%f1984, %f2029, %f2028;
	// begin inline asm
	{  cvt.rn.f16.f32 %rs687, %f1984;}

	// end inline asm
	st.shared.u16 	[%r1421+6], %rs687;
	add.f32 	%f2930, %f2019, %f1984;
	add.s32 	%r2031, %r2031, 4;
	setp.ne.s32 	%p306, %r2031, %r183;
	mov.u32 	%r2032, %r183;
	@%p306 bra 	$L__BB0_374;
$L__BB0_375:
	setp.eq.s32 	%p307, %r182, 0;
	@%p307 bra 	$L__BB0_379;
	setp.eq.s32 	%p308, %r182, 1;
	add.s32 	%r1430, %r313, %r2032;
	shl.b32 	%r1431, %r1430, 1;
	add.s32 	%r317, %r16, %r1431;
	ld.shared.u16 	%rs688, [%r317];
	// begin inline asm
	{  cvt.f32.f16 %f2030, %rs688;}

	// end inline asm
	sub.f32 	%f2032, %f2030, %f306;
	fma.rn.f32 	%f2033, %f2032, 0f3BBB989D, 0f3F000000;
	cvt.sat.f32.f32 	%f2034, %f2033;
	mov.f32 	%f2035, 0f4B400001;
	mov.f32 	%f2036, 0f437C0000;
	fma.rm.f32 	%f2037, %f2034, %f2036, %f2035;
	add.f32 	%f2038, %f2037, 0fCB40007F;
	neg.f32 	%f2039, %f2038;
	fma.rn.f32 	%f2040, %f2032, 0f3FB8AA3B, %f2039;
	fma.rn.f32 	%f2041, %f2032, 0f32A57060, %f2040;
	mov.b32 	%r1432, %f2037;
	shl.b32 	%r1433, %r1432, 23;
	mov.b32 	%f2042, %r1433;
	ex2.approx.ftz.f32 	%f2043, %f2041;
	mul.f32 	%f2031, %f2043, %f2042;
	// begin inline asm
	{  cvt.rn.f16.f32 %rs689, %f2031;}

	// end inline asm
	st.shared.u16 	[%r317], %rs689;
	add.f32 	%f2930, %f2930, %f2031;
	@%p308 bra 	$L__BB0_379;
	setp.eq.s32 	%p309, %r182, 2;
	ld.shared.u16 	%rs690, [%r317+2];
	// begin inline asm
	{  cvt.f32.f16 %f2044, %rs690;}

	// end inline asm
	sub.f32 	%f2046, %f2044, %f306;
	fma.rn.f32 	%f2047, %f2046, 0f3BBB989D, 0f3F000000;
	cvt.sat.f32.f32 	%f2048, %f2047;
	mov.f32 	%f2049, 0f4B400001;
	mov.f32 	%f2050, 0f437C0000;
	fma.rm.f32 	%f2051, %f2048, %f2050, %f2049;
	add.f32 	%f2052, %f2051, 0fCB40007F;
	neg.f32 	%f2053, %f2052;
	fma.rn.f32 	%f2054, %f2046, 0f3FB8AA3B, %f2053;
	fma.rn.f32 	%f2055, %f2046, 0f32A57060, %f2054;
	mov.b32 	%r1434, %f2051;
	shl.b32 	%r1435, %r1434, 23;
	mov.b32 	%f2056, %r1435;
	ex2.approx.ftz.f32 	%f2057, %f2055;
	mul.f32 	%f2045, %f2057, %f2056;
	// begin inline asm
	{  cvt.rn.f16.f32 %rs691, %f2045;}

	// end inline asm
	st.shared.u16 	[%r317+2], %rs691;
	add.f32 	%f2930, %f2930, %f2045;
	@%p309 bra 	$L__BB0_379;
	ld.shared.u16 	%rs692, [%r317+4];
	// begin inline asm
	{  cvt.f32.f16 %f2058, %rs692;}

	// end inline asm
	sub.f32 	%f2060, %f2058, %f306;
	fma.rn.f32 	%f2061, %f2060, 0f3BBB989D, 0f3F000000;
	cvt.sat.f32.f32 	%f2062, %f2061;
	mov.f32 	%f2063, 0f4B400001;
	mov.f32 	%f2064, 0f437C0000;
	fma.rm.f32 	%f2065, %f2062, %f2064, %f2063;
	add.f32 	%f2066, %f2065, 0fCB40007F;
	neg.f32 	%f2067, %f2066;
	fma.rn.f32 	%f2068, %f2060, 0f3FB8AA3B, %f2067;
	fma.rn.f32 	%f2069, %f2060, 0f32A57060, %f2068;
	mov.b32 	%r1436, %f2065;
	shl.b32 	%r1437, %r1436, 23;
	mov.b32 	%f2070, %r1437;
	ex2.approx.ftz.f32 	%f2071, %f2069;
	mul.f32 	%f2059, %f2071, %f2070;
	// begin inline asm
	{  cvt.rn.f16.f32 %rs693, %f2059;}

	// end inline asm
	st.shared.u16 	[%r317+4], %rs693;
	add.f32 	%f2930, %f2930, %f2059;
$L__BB0_379:
	setp.lt.s32 	%p310, %r433, 1;
	add.f32 	%f315, %f231, %f2930;
	@%p310 bra 	$L__BB0_446;
	setp.lt.u32 	%p311, %r46, 3;
	mad.lo.s32 	%r318, %r303, %r432, %r59;
	mov.b32 	%r2051, 0;
	@%p311 bra 	$L__BB0_431;
	mov.b32 	%r2033, 0;
$L__BB0_382:
	.pragma "nounroll";
	mov.f32 	%f2938, 0f00000000;
	@%p299 bra 	$L__BB0_394;
	setp.lt.u32 	%p313, %r65, 7;
	mov.f32 	%f2938, 0f00000000;
	mov.b32 	%r2036, 0;
	@%p313 bra 	$L__BB0_386;
	mov.f32 	%f2938, 0f00000000;
	mov.b32 	%r2034, 0;
$L__BB0_385:
	.pragma "nounroll";
	add.s32 	%r1442, %r318, %r2034;
	shl.b32 	%r1443, %r1442, 1;
	add.s32 	%r1444, %r16, %r1443;
	ld.shared.u16 	%rs694, [%r1444];
	// begin inline asm
	{  cvt.f32.f16 %f2076, %rs694;}

	// end inline asm
	mad.lo.s32 	%r1445, %r2034, %r433, %r2033;
	shl.b32 	%r1446, %r1445, 1;
	add.s32 	%r1447, %r14, %r1446;
	ld.shared.u16 	%rs695, [%r1447];
	// begin inline asm
	{  cvt.f32.f16 %f2077, %rs695;}

	// end inline asm
	fma.rn.f32 	%f2092, %f2076, %f2077, %f2938;
	ld.shared.u16 	%rs696, [%r1444+2];
	// begin inline asm
	{  cvt.f32.f16 %f2078, %rs696;}

	// end inline asm
	shl.b32 	%r1448, %r433, 1;
	add.s32 	%r1449, %r1447, %r1448;
	ld.shared.u16 	%rs697, [%r1449];
	// begin inline asm
	{  cvt.f32.f16 %f2079, %rs697;}

	// end inline asm
	fma.rn.f32 	%f2093, %f2078, %f2079, %f2092;
	ld.shared.u16 	%rs698, [%r1444+4];
	// begin inline asm
	{  cvt.f32.f16 %f2080, %rs698;}

	// end inline asm
	add.s32 	%r1450, %r1449, %r1448;
	ld.shared.u16 	%rs699, [%r1450];
	// begin inline asm
	{  cvt.f32.f16 %f2081, %rs699;}

	// end inline asm
	fma.rn.f32 	%f2094, %f2080, %f2081, %f2093;
	ld.shared.u16 	%rs700, [%r1444+6];
	// begin inline asm
	{  cvt.f32.f16 %f2082, %rs700;}

	// end inline asm
	add.s32 	%r1451, %r1450, %r1448;
	ld.shared.u16 	%rs701, [%r1451];
	// begin inline asm
	{  cvt.f32.f16 %f2083, %rs701;}

	// end inline asm
	fma.rn.f32 	%f2095, %f2082, %f2083, %f2094;
	ld.shared.u16 	%rs702, [%r1444+8];
	// begin inline asm
	{  cvt.f32.f16 %f2084, %rs702;}

	// end inline asm
	add.s32 	%r1452, %r1451, %r1448;
	ld.shared.u16 	%rs703, [%r1452];
	// begin inline asm
	{  cvt.f32.f16 %f2085, %rs703;}

	// end inline asm
	fma.rn.f32 	%f2096, %f2084, %f2085, %f2095;
	ld.shared.u16 	%rs704, [%r1444+10];
	// begin inline asm
	{  cvt.f32.f16 %f2086, %rs704;}

	// end inline asm
	add.s32 	%r1453, %r1452, %r1448;
	ld.shared.u16 	%rs705, [%r1453];
	// begin inline asm
	{  cvt.f32.f16 %f2087, %rs705;}

	// end inline asm
	fma.rn.f32 	%f2097, %f2086, %f2087, %f2096;
	ld.shared.u16 	%rs706, [%r1444+12];
	// begin inline asm
	{  cvt.f32.f16 %f2088, %rs706;}

	// end inline asm
	add.s32 	%r1454, %r1453, %r1448;
	ld.shared.u16 	%rs707, [%r1454];
	// begin inline asm
	{  cvt.f32.f16 %f2089, %rs707;}

	// end inline asm
	fma.rn.f32 	%f2098, %f2088, %f2089, %f2097;
	ld.shared.u16 	%rs708, [%r1444+14];
	// begin inline asm
	{  cvt.f32.f16 %f2090, %rs708;}

	// end inline asm
	add.s32 	%r1455, %r1454, %r1448;
	ld.shared.u16 	%rs709, [%r1455];
	// begin inline asm
	{  cvt.f32.f16 %f2091, %rs709;}

	// end inline asm
	fma.rn.f32 	%f2938, %f2090, %f2091, %f2098;
	add.s32 	%r2034, %r2034, 8;
	setp.ne.s32 	%p314, %r2034, %r185;
	mov.u32 	%r2036, %r185;
	@%p314 bra 	$L__BB0_385;
$L__BB0_386:
	setp.eq.s32 	%p315, %r184, 0;
	@%p315 bra 	$L__BB0_394;
	setp.lt.u32 	%p316, %r63, 3;
	@%p316 bra 	$L__BB0_389;
	add.s32 	%r1456, %r318, %r2036;
	shl.b32 	%r1457, %r1456, 1;
	add.s32 	%r1458, %r16, %r1457;
	ld.shared.u16 	%rs710, [%r1458];
	// begin inline asm
	{  cvt.f32.f16 %f2100, %rs710;}

	// end inline asm
	mad.lo.s32 	%r1459, %r2036, %r433, %r2033;
	shl.b32 	%r1460, %r1459, 1;
	add.s32 	%r1461, %r14, %r1460;
	ld.shared.u16 	%rs711, [%r1461];
	// begin inline asm
	{  cvt.f32.f16 %f2101, %rs711;}

	// end inline asm
	fma.rn.f32 	%f2108, %f2100, %f2101, %f2938;
	ld.shared.u16 	%rs712, [%r1458+2];
	// begin inline asm
	{  cvt.f32.f16 %f2102, %rs712;}

	// end inline asm
	shl.b32 	%r1462, %r433, 1;
	add.s32 	%r1463, %r1461, %r1462;
	ld.shared.u16 	%rs713, [%r1463];
	// begin inline asm
	{  cvt.f32.f16 %f2103, %rs713;}

	// end inline asm
	fma.rn.f32 	%f2109, %f2102, %f2103, %f2108;
	ld.shared.u16 	%rs714, [%r1458+4];
	// begin inline asm
	{  cvt.f32.f16 %f2104, %rs714;}

	// end inline asm
	add.s32 	%r1464, %r1463, %r1462;
	ld.shared.u16 	%rs715, [%r1464];
	// begin inline asm
	{  cvt.f32.f16 %f2105, %rs715;}

	// end inline asm
	fma.rn.f32 	%f2110, %f2104, %f2105, %f2109;
	ld.shared.u16 	%rs716, [%r1458+6];
	// begin inline asm
	{  cvt.f32.f16 %f2106, %rs716;}

	// end inline asm
	add.s32 	%r1465, %r1464, %r1462;
	ld.shared.u16 	%rs717, [%r1465];
	// begin inline asm
	{  cvt.f32.f16 %f2107, %rs717;}

	// end inline asm
	fma.rn.f32 	%f2938, %f2106, %f2107, %f2110;
	add.s32 	%r2036, %r2036, 4;
$L__BB0_389:
	setp.eq.s32 	%p317, %r181, 0;
	@%p317 bra 	$L__BB0_394;
	setp.eq.s32 	%p318, %r61, 0;
	@%p318 bra 	$L__BB0_392;
	add.s32 	%r1466, %r318, %r2036;
	shl.b32 	%r1467, %r1466, 1;
	add.s32 	%r1468, %r16, %r1467;
	ld.shared.u16 	%rs718, [%r1468];
	// begin inline asm
	{  cvt.f32.f16 %f2112, %rs718;}

	// end inline asm
	mad.lo.s32 	%r1469, %r2036, %r433, %r2033;
	shl.b32 	%r1470, %r1469, 1;
	add.s32 	%r1471, %r14, %r1470;
	ld.shared.u16 	%rs719, [%r1471];
	// begin inline asm
	{  cvt.f32.f16 %f2113, %rs719;}

	// end inline asm
	fma.rn.f32 	%f2116, %f2112, %f2113, %f2938;
	ld.shared.u16 	%rs720, [%r1468+2];
	// begin inline asm
	{  cvt.f32.f16 %f2114, %rs720;}

	// end inline asm
	shl.b32 	%r1472, %r433, 1;
	add.s32 	%r1473, %r1471, %r1472;
	ld.shared.u16 	%rs721, [%r1473];
	// begin inline asm
	{  cvt.f32.f16 %f2115, %rs721;}

	// end inline asm
	fma.rn.f32 	%f2938, %f2114, %f2115, %f2116;
	add.s32 	%r2036, %r2036, 2;
$L__BB0_392:
	setp.eq.s32 	%p319, %r186, 0;
	@%p319 bra 	$L__BB0_394;
	add.s32 	%r1474, %r318, %r2036;
	shl.b32 	%r1475, %r1474, 1;
	add.s32 	%r1476, %r16, %r1475;
	ld.shared.u16 	%rs722, [%r1476];
	// begin inline asm
	{  cvt.f32.f16 %f2117, %rs722;}

	// end inline asm
	mad.lo.s32 	%r1477, %r2036, %r433, %r2033;
	shl.b32 	%r1478, %r1477, 1;
	add.s32 	%r1479, %r14, %r1478;
	ld.shared.u16 	%rs723, [%r1479];
	// begin inline asm
	{  cvt.f32.f16 %f2118, %rs723;}

	// end inline asm
	fma.rn.f32 	%f2938, %f2117, %f2118, %f2938;
$L__BB0_394:
	mul.wide.u32 	%rd78, %r2033, 4;
	add.s64 	%rd18, %rd4, %rd78;
	ld.local.f32 	%f2120, [%rd18];
	add.f32 	%f2121, %f2938, %f2120;
	st.local.f32 	[%rd18], %f2121;
	mov.f32 	%f2946, 0f00000000;
	@%p299 bra 	$L__BB0_406;
	setp.lt.u32 	%p321, %r65, 7;
	mov.f32 	%f2946, 0f00000000;
	mov.b32 	%r2040, 0;
	@%p321 bra 	$L__BB0_398;
	mov.f32 	%f2946, 0f00000000;
	mov.b32 	%r2038, 0;
$L__BB0_397:
	.pragma "nounroll";
	add.s32 	%r1482, %r318, %r2038;
	shl.b32 	%r1483, %r1482, 1;
	add.s32 	%r1484, %r16, %r1483;
	ld.shared.u16 	%rs724, [%r1484];
	// begin inline asm
	{  cvt.f32.f16 %f2125, %rs724;}

	// end inline asm
	mad.lo.s32 	%r1485, %r2038, %r433, %r2033;
	shl.b32 	%r1486, %r1485, 1;
	add.s32 	%r1487, %r14, %r1486;
	ld.shared.u16 	%rs725, [%r1487+2];
	// begin inline asm
	{  cvt.f32.f16 %f2126, %rs725;}

	// end inline asm
	fma.rn.f32 	%f2141, %f2125, %f2126, %f2946;
	ld.shared.u16 	%rs726, [%r1484+2];
	// begin inline asm
	{  cvt.f32.f16 %f2127, %rs726;}

	// end inline asm
	shl.b32 	%r1488, %r433, 1;
	add.s32 	%r1489, %r1487, %r1488;
	ld.shared.u16 	%rs727, [%r1489+2];
	// begin inline asm
	{  cvt.f32.f16 %f2128, %rs727;}

	// end inline asm
	fma.rn.f32 	%f2142, %f2127, %f2128, %f2141;
	ld.shared.u16 	%rs728, [%r1484+4];
	// begin inline asm
	{  cvt.f32.f16 %f2129, %rs728;}

	// end inline asm
	add.s32 	%r1490, %r1489, %r1488;
	ld.shared.u16 	%rs729, [%r1490+2];
	// begin inline asm
	{  cvt.f32.f16 %f2130, %rs729;}

	// end inline asm
	fma.rn.f32 	%f2143, %f2129, %f2130, %f2142;
	ld.shared.u16 	%rs730, [%r1484+6];
	// begin inline asm
	{  cvt.f32.f16 %f2131, %rs730;}

	// end inline asm
	add.s32 	%r1491, %r1490, %r1488;
	ld.shared.u16 	%rs731, [%r1491+2];
	// begin inline asm
	{  cvt.f32.f16 %f2132, %rs731;}

	// end inline asm
	fma.rn.f32 	%f2144, %f2131, %f2132, %f2143;
	ld.shared.u16 	%rs732, [%r1484+8];
	// begin inline asm
	{  cvt.f32.f16 %f2133, %rs732;}

	// end inline asm
	add.s32 	%r1492, %r1491, %r1488;
	ld.shared.u16 	%rs733, [%r1492+2];
	// begin inline asm
	{  cvt.f32.f16 %f2134, %rs733;}

	// end inline asm
	fma.rn.f32 	%f2145, %f2133, %f2134, %f2144;
	ld.shared.u16 	%rs734, [%r1484+10];
	// begin inline asm
	{  cvt.f32.f16 %f2135, %rs734;}

	// end inline asm
	add.s32 	%r1493, %r1492, %r1488;
	ld.shared.u16 	%rs735, [%r1493+2];
	// begin inline asm
	{  cvt.f32.f16 %f2136, %rs735;}

	// end inline asm
	fma.rn.f32 	%f2146, %f2135, %f2136, %f2145;
	ld.shared.u16 	%rs736, [%r1484+12];
	// begin inline asm
	{  cvt.f32.f16 %f2137, %rs736;}

	// end inline asm
	add.s32 	%r1494, %r1493, %r1488;
	ld.shared.u16 	%rs737, [%r1494+2];
	// begin inline asm
	{  cvt.f32.f16 %f2138, %rs737;}

	// end inline asm
	fma.rn.f32 	%f2147, %f2137, %f2138, %f2146;
	ld.shared.u16 	%rs738, [%r1484+14];
	// begin inline asm
	{  cvt.f32.f16 %f2139, %rs738;}

	// end inline asm
	add.s32 	%r1495, %r1494, %r1488;
	ld.shared.u16 	%rs739, [%r1495+2];
	// begin inline asm
	{  cvt.f32.f16 %f2140, %rs739;}

	// end inline asm
	fma.rn.f32 	%f2946, %f2139, %f2140, %f2147;
	add.s32 	%r2038, %r2038, 8;
	setp.ne.s32 	%p322, %r2038, %r185;
	mov.u32 	%r2040, %r185;
	@%p322 bra 	$L__BB0_397;
$L__BB0_398:
	setp.eq.s32 	%p323, %r184, 0;
	@%p323 bra 	$L__BB0_406;
	setp.lt.u32 	%p324, %r63, 3;
	@%p324 bra 	$L__BB0_401;
	add.s32 	%r1496, %r318, %r2040;
	shl.b32 	%r1497, %r1496, 1;
	add.s32 	%r1498, %r16, %r1497;
	ld.shared.u16 	%rs740, [%r1498];
	// begin inline asm
	{  cvt.f32.f16 %f2149, %rs740;}

	// end inline asm
	mad.lo.s32 	%r1499, %r2040, %r433, %r2033;
	shl.b32 	%r1500, %r1499, 1;
	add.s32 	%r1501, %r14, %r1500;
	ld.shared.u16 	%rs741, [%r1501+2];
	// begin inline asm
	{  cvt.f32.f16 %f2150, %rs741;}

	// end inline asm
	fma.rn.f32 	%f2157, %f2149, %f2150, %f2946;
	ld.shared.u16 	%rs742, [%r1498+2];
	// begin inline asm
	{  cvt.f32.f16 %f2151, %rs742;}

	// end inline asm
	shl.b32 	%r1502, %r433, 1;
	add.s32 	%r1503, %r1501, %r1502;
	ld.shared.u16 	%rs743, [%r1503+2];
	// begin inline asm
	{  cvt.f32.f16 %f2152, %rs743;}

	// end inline asm
	fma.rn.f32 	%f2158, %f2151, %f2152, %f2157;
	ld.shared.u16 	%rs744, [%r1498+4];
	// begin inline asm
	{  cvt.f32.f16 %f2153, %rs744;}

	// end inline asm
	add.s32 	%r1504, %r1503, %r1502;
	ld.shared.u16 	%rs745, [%r1504+2];
	// begin inline asm
	{  cvt.f32.f16 %f2154, %rs745;}

	// end inline asm
	fma.rn.f32 	%f2159, %f2153, %f2154, %f2158;
	ld.shared.u16 	%rs746, [%r1498+6];
	// begin inline asm
	{  cvt.f32.f16 %f2155, %rs746;}

	// end inline asm
	add.s32 	%r1505, %r1504, %r1502;
	ld.shared.u16 	%rs747, [%r1505+2];
	// begin inline asm
	{  cvt.f32.f16 %f2156, %rs747;}

	// end inline asm
	fma.rn.f32 	%f2946, %f2155, %f2156, %f2159;
	add.s32 	%r2040, %r2040, 4;
$L__BB0_401:
	setp.eq.s32 	%p325, %r181, 0;
	@%p325 bra 	$L__BB0_406;
	setp.eq.s32 	%p326, %r61, 0;
	@%p326 bra 	$L__BB0_404;
	add.s32 	%r1506, %r318, %r2040;
	shl.b32 	%r1507, %r1506, 1;
	add.s32 	%r1508, %r16, %r1507;
	ld.shared.u16 	%rs748, [%r1508];
	// begin inline asm
	{  cvt.f32.f16 %f2161, %rs748;}

	// end inline asm
	mad.lo.s32 	%r1509, %r2040, %r433, %r2033;
	shl.b32 	%r1510, %r1509, 1;
	add.s32 	%r1511, %r14, %r1510;
	ld.shared.u16 	%rs749, [%r1511+2];
	// begin inline asm
	{  cvt.f32.f16 %f2162, %rs749;}

	// end inline asm
	fma.rn.f32 	%f2165, %f2161, %f2162, %f2946;
	ld.shared.u16 	%rs750, [%r1508+2];
	// begin inline asm
	{  cvt.f32.f16 %f2163, %rs750;}

	// end inline asm
	shl.b32 	%r1512, %r433, 1;
	add.s32 	%r1513, %r1511, %r1512;
	ld.shared.u16 	%rs751, [%r1513+2];
	// begin inline asm
	{  cvt.f32.f16 %f2164, %rs751;}

	// end inline asm
	fma.rn.f32 	%f2946, %f2163, %f2164, %f2165;
	add.s32 	%r2040, %r2040, 2;
$L__BB0_404:
	setp.eq.s32 	%p327, %r186, 0;
	@%p327 bra 	$L__BB0_406;
	add.s32 	%r1514, %r318, %r2040;
	shl.b32 	%r1515, %r1514, 1;
	add.s32 	%r1516, %r16, %r1515;
	ld.shared.u16 	%rs752, [%r1516];
	// begin inline asm
	{  cvt.f32.f16 %f2166, %rs752;}

	// end inline asm
	mad.lo.s32 	%r1517, %r2040, %r433, %r2033;
	shl.b32 	%r1518, %r1517, 1;
	add.s32 	%r1519, %r14, %r1518;
	ld.shared.u16 	%rs753, [%r1519+2];
	// begin inline asm
	{  cvt.f32.f16 %f2167, %rs753;}

	// end inline asm
	fma.rn.f32 	%f2946, %f2166, %f2167, %f2946;
$L__BB0_406:
	ld.local.f32 	%f2169, [%rd18+4];
	add.f32 	%f2170, %f2946, %f2169;
	st.local.f32 	[%rd18+4], %f2170;
	mov.f32 	%f2954, 0f00000000;
	@%p299 bra 	$L__BB0_418;
	setp.lt.u32 	%p329, %r65, 7;
	mov.f32 	%f2954, 0f00000000;
	mov.b32 	%r2044, 0;
	@%p329 bra 	$L__BB0_410;
	mov.f32 	%f2954, 0f00000000;
	mov.b32 	%r2042, 0;
$L__BB0_409:
	.pragma "nounroll";
	add.s32 	%r1522, %r318, %r2042;
	shl.b32 	%r1523, %r1522, 1;
	add.s32 	%r1524, %r16, %r1523;
	ld.shared.u16 	%rs754, [%r1524];
	// begin inline asm
	{  cvt.f32.f16 %f2174, %rs754;}

	// end inline asm
	mad.lo.s32 	%r1525, %r2042, %r433, %r2033;
	shl.b32 	%r1526, %r1525, 1;
	add.s32 	%r1527, %r14, %r1526;
	ld.shared.u16 	%rs755, [%r1527+4];
	// begin inline asm
	{  cvt.f32.f16 %f2175, %rs755;}

	// end inline asm
	fma.rn.f32 	%f2190, %f2174, %f2175, %f2954;
	ld.shared.u16 	%rs756, [%r1524+2];
	// begin inline asm
	{  cvt.f32.f16 %f2176, %rs756;}

	// end inline asm
	shl.b32 	%r1528, %r433, 1;
	add.s32 	%r1529, %r1527, %r1528;
	ld.shared.u16 	%rs757, [%r1529+4];
	// begin inline asm
	{  cvt.f32.f16 %f2177, %rs757;}

	// end inline asm
	fma.rn.f32 	%f2191, %f2176, %f2177, %f2190;
	ld.shared.u16 	%rs758, [%r1524+4];
	// begin inline asm
	{  cvt.f32.f16 %f2178, %rs758;}

	// end inline asm
	add.s32 	%r1530, %r1529, %r1528;
	ld.shared.u16 	%rs759, [%r1530+4];
	// begin inline asm
	{  cvt.f32.f16 %f2179, %rs759;}

	// end inline asm
	fma.rn.f32 	%f2192, %f2178, %f2179, %f2191;
	ld.shared.u16 	%rs760, [%r1524+6];
	// begin inline asm
	{  cvt.f32.f16 %f2180, %rs760;}

	// end inline asm
	add.s32 	%r1531, %r1530, %r1528;
	ld.shared.u16 	%rs761, [%r1531+4];
	// begin inline asm
	{  cvt.f32.f16 %f2181, %rs761;}

	// end inline asm
	fma.rn.f32 	%f2193, %f2180, %f2181, %f2192;
	ld.shared.u16 	%rs762, [%r1524+8];
	// begin inline asm
	{  cvt.f32.f16 %f2182, %rs762;}

	// end inline asm
	add.s32 	%r1532, %r1531, %r1528;
	ld.shared.u16 	%rs763, [%r1532+4];
	// begin inline asm
	{  cvt.f32.f16 %f2183, %rs763;}

	// end inline asm
	fma.rn.f32 	%f2194, %f2182, %f2183, %f2193;
	ld.shared.u16 	%rs764, [%r1524+10];
	// begin inline asm
	{  cvt.f32.f16 %f2184, %rs764;}

	// end inline asm
	add.s32 	%r1533, %r1532, %r1528;
	ld.shared.u16 	%rs765, [%r1533+4];
	// begin inline asm
	{  cvt.f32.f16 %f2185, %rs765;}

	// end inline asm
	fma.rn.f32 	%f2195, %f2184, %f2185, %f2194;
	ld.shared.u16 	%rs766, [%r1524+12];
	// begin inline asm
	{  cvt.f32.f16 %f2186, %rs766;}

	// end inline asm
	add.s32 	%r1534, %r1533, %r1528;
	ld.shared.u16 	%rs767, [%r1534+4];
	// begin inline asm
	{  cvt.f32.f16 %f2187, %rs767;}

	// end inline asm
	fma.rn.f32 	%f2196, %f2186, %f2187, %f2195;
	ld.shared.u16 	%rs768, [%r1524+14];
	// begin inline asm
	{  cvt.f32.f16 %f2188, %rs768;}

	// end inline asm
	add.s32 	%r1535, %r1534, %r1528;
	ld.shared.u16 	%rs769, [%r1535+4];
	// begin inline asm
	{  cvt.f32.f16 %f2189, %rs769;}

	// end inline asm
	fma.rn.f32 	%f2954, %f2188, %f2189, %f2196;
	add.s32 	%r2042, %r2042, 8;
	setp.ne.s32 	%p330, %r2042, %r185;
	mov.u32 	%r2044, %r185;
	@%p330 bra 	$L__BB0_409;
$L__BB0_410:
	setp.eq.s32 	%p331, %r184, 0;
	@%p331 bra 	$L__BB0_418;
	setp.lt.u32 	%p332, %r63, 3;
	@%p332 bra 	$L__BB0_413;
	add.s32 	%r1536, %r318, %r2044;
	shl.b32 	%r1537, %r1536, 1;
	add.s32 	%r1538, %r16, %r1537;
	ld.shared.u16 	%rs770, [%r1538];
	// begin inline asm
	{  cvt.f32.f16 %f2198, %rs770;}

	// end inline asm
	mad.lo.s32 	%r1539, %r2044, %r433, %r2033;
	shl.b32 	%r1540, %r1539, 1;
	add.s32 	%r1541, %r14, %r1540;
	ld.shared.u16 	%rs771, [%r1541+4];
	// begin inline asm
	{  cvt.f32.f16 %f2199, %rs771;}

	// end inline asm
	fma.rn.f32 	%f2206, %f2198, %f2199, %f2954;
	ld.shared.u16 	%rs772, [%r1538+2];
	// begin inline asm
	{  cvt.f32.f16 %f2200, %rs772;}

	// end inline asm
	shl.b32 	%r1542, %r433, 1;
	add.s32 	%r1543, %r1541, %r1542;
	ld.shared.u16 	%rs773, [%r1543+4];
	// begin inline asm
	{  cvt.f32.f16 %f2201, %rs773;}

	// end inline asm
	fma.rn.f32 	%f2207, %f2200, %f2201, %f2206;
	ld.shared.u16 	%rs774, [%r1538+4];
	// begin inline asm
	{  cvt.f32.f16 %f2202, %rs774;}

	// end inline asm
	add.s32 	%r1544, %r1543, %r1542;
	ld.shared.u16 	%rs775, [%r1544+4];
	// begin inline asm
	{  cvt.f32.f16 %f2203, %rs775;}

	// end inline asm
	fma.rn.f32 	%f2208, %f2202, %f2203, %f2207;
	ld.shared.u16 	%rs776, [%r1538+6];
	// begin inline asm
	{  cvt.f32.f16 %f2204, %rs776;}

	// end inline asm
	add.s32 	%r1545, %r1544, %r1542;
	ld.shared.u16 	%rs777, [%r1545+4];
	// begin inline asm
	{  cvt.f32.f16 %f2205, %rs777;}

	// end inline asm
	fma.rn.f32 	%f2954, %f2204, %f2205, %f2208;
	add.s32 	%r2044, %r2044, 4;
$L__BB0_413:
	setp.eq.s32 	%p333, %r181, 0;
	@%p333 bra 	$L__BB0_418;
	setp.eq.s32 	%p334, %r61, 0;
	@%p334 bra 	$L__BB0_416;
	add.s32 	%r1546, %r318, %r2044;
	shl.b32 	%r1547, %r1546, 1;
	add.s32 	%r1548, %r16, %r1547;
	ld.shared.u16 	%rs778, [%r1548];
	// begin inline asm
	{  cvt.f32.f16 %f2210, %rs778;}

	// end inline asm
	mad.lo.s32 	%r1549, %r2044, %r433, %r2033;
	shl.b32 	%r1550, %r1549, 1;
	add.s32 	%r1551, %r14, %r1550;
	ld.shared.u16 	%rs779, [%r1551+4];
	// begin inline asm
	{  cvt.f32.f16 %f2211, %rs779;}

	// end inline asm
	fma.rn.f32 	%f2214, %f2210, %f2211, %f2954;
	ld.shared.u16 	%rs780, [%r1548+2];
	// begin inline asm
	{  cvt.f32.f16 %f2212, %rs780;}

	// end inline asm
	shl.b32 	%r1552, %r433, 1;
	add.s32 	%r1553, %r1551, %r1552;
	ld.shared.u16 	%rs781, [%r1553+4];
	// begin inline asm
	{  cvt.f32.f16 %f2213, %rs781;}

	// end inline asm
	fma.rn.f32 	%f2954, %f2212, %f2213, %f2214;
	add.s32 	%r2044, %r2044, 2;
$L__BB0_416:
	setp.eq.s32 	%p335, %r186, 0;
	@%p335 bra 	$L__BB0_418;
	add.s32 	%r1554, %r318, %r2044;
	shl.b32 	%r1555, %r1554, 1;
	add.s32 	%r1556, %r16, %r1555;
	ld.shared.u16 	%rs782, [%r1556];
	// begin inline asm
	{  cvt.f32.f16 %f2215, %rs782;}

	// end inline asm
	mad.lo.s32 	%r1557, %r2044, %r433, %r2033;
	shl.b32 	%r1558, %r1557, 1;
	add.s32 	%r1559, %r14, %r1558;
	ld.shared.u16 	%rs783, [%r1559+4];
	// begin inline asm
	{  cvt.f32.f16 %f2216, %rs783;}

	// end inline asm
	fma.rn.f32 	%f2954, %f2215, %f2216, %f2954;
$L__BB0_418:
	ld.local.f32 	%f2218, [%rd18+8];
	add.f32 	%f2219, %f2954, %f2218;
	st.local.f32 	[%rd18+8], %f2219;
	mov.f32 	%f2962, 0f00000000;
	@%p299 bra 	$L__BB0_430;
	setp.lt.u32 	%p337, %r65, 7;
	mov.f32 	%f2962, 0f00000000;
	mov.b32 	%r2048, 0;
	@%p337 bra 	$L__BB0_422;
	mov.f32 	%f2962, 0f00000000;
	mov.b32 	%r2046, 0;
$L__BB0_421:
	.pragma "nounroll";
	add.s32 	%r1562, %r318, %r2046;
	shl.b32 	%r1563, %r1562, 1;
	add.s32 	%r1564, %r16, %r1563;
	ld.shared.u16 	%rs784, [%r1564];
	// begin inline asm
	{  cvt.f32.f16 %f2223, %rs784;}

	// end inline asm
	mad.lo.s32 	%r1565, %r2046, %r433, %r2033;
	shl.b32 	%r1566, %r1565, 1;
	add.s32 	%r1567, %r14, %r1566;
	ld.shared.u16 	%rs785, [%r1567+6];
	// begin inline asm
	{  cvt.f32.f16 %f2224, %rs785;}

	// end inline asm
	fma.rn.f32 	%f2239, %f2223, %f2224, %f2962;
	ld.shared.u16 	%rs786, [%r1564+2];
	// begin inline asm
	{  cvt.f32.f16 %f2225, %rs786;}

	// end inline asm
	shl.b32 	%r1568, %r433, 1;
	add.s32 	%r1569, %r1567, %r1568;
	ld.shared.u16 	%rs787, [%r1569+6];
	// begin inline asm
	{  cvt.f32.f16 %f2226, %rs787;}

	// end inline asm
	fma.rn.f32 	%f2240, %f2225, %f2226, %f2239;
	ld.shared.u16 	%rs788, [%r1564+4];
	// begin inline asm
	{  cvt.f32.f16 %f2227, %rs788;}

	// end inline asm
	add.s32 	%r1570, %r1569, %r1568;
	ld.shared.u16 	%rs789, [%r1570+6];
	// begin inline asm
	{  cvt.f32.f16 %f2228, %rs789;}

	// end inline asm
	fma.rn.f32 	%f2241, %f2227, %f2228, %f2240;
	ld.shared.u16 	%rs790, [%r1564+6];
	// begin inline asm
	{  cvt.f32.f16 %f2229, %rs790;}

	// end inline asm
	add.s32 	%r1571, %r1570, %r1568;
	ld.shared.u16 	%rs791, [%r1571+6];
	// begin inline asm
	{  cvt.f32.f16 %f2230, %rs791;}

	// end inline asm
	fma.rn.f32 	%f2242, %f2229, %f2230, %f2241;
	ld.shared.u16 	%rs792, [%r1564+8];
	// begin inline asm
	{  cvt.f32.f16 %f2231, %rs792;}

	// end inline asm
	add.s32 	%r1572, %r1571, %r1568;
	ld.shared.u16 	%rs793, [%r1572+6];
	// begin inline asm
	{  cvt.f32.f16 %f2232, %rs793;}

	// end inline asm
	fma.rn.f32 	%f2243, %f2231, %f2232, %f2242;
	ld.shared.u16 	%rs794, [%r1564+10];
	// begin inline asm
	{  cvt.f32.f16 %f2233, %rs794;}

	// end inline asm
	add.s32 	%r1573, %r1572, %r1568;
	ld.shared.u16 	%rs795, [%r1573+6];
	// begin inline asm
	{  cvt.f32.f16 %f2234, %rs795;}

	// end inline asm
	fma.rn.f32 	%f2244, %f2233, %f2234, %f2243;
	ld.shared.u16 	%rs796, [%r1564+12];
	// begin inline asm
	{  cvt.f32.f16 %f2235, %rs796;}

	// end inline asm
	add.s32 	%r1574, %r1573, %r1568;
	ld.shared.u16 	%rs797, [%r1574+6];
	// begin inline asm
	{  cvt.f32.f16 %f2236, %rs797;}

	// end inline asm
	fma.rn.f32 	%f2245, %f2235, %f2236, %f2244;
	ld.shared.u16 	%rs798, [%r1564+14];
	// begin inline asm
	{  cvt.f32.f16 %f2237, %rs798;}

	// end inline asm
	add.s32 	%r1575, %r1574, %r1568;
	ld.shared.u16 	%rs799, [%r1575+6];
	// begin inline asm
	{  cvt.f32.f16 %f2238, %rs799;}

	// end inline asm
	fma.rn.f32 	%f2962, %f2237, %f2238, %f2245;
	add.s32 	%r2046, %r2046, 8;
	setp.ne.s32 	%p338, %r2046, %r185;
	mov.u32 	%r2048, %r185;
	@%p338 bra 	$L__BB0_421;
$L__BB0_422:
	setp.eq.s32 	%p339, %r184, 0;
	@%p339 bra 	$L__BB0_430;
	setp.lt.u32 	%p340, %r63, 3;
	@%p340 bra 	$L__BB0_425;
	add.s32 	%r1576, %r318, %r2048;
	shl.b32 	%r1577, %r1576, 1;
	add.s32 	%r1578, %r16, %r1577;
	ld.shared.u16 	%rs800, [%r1578];
	// begin inline asm
	{  cvt.f32.f16 %f2247, %rs800;}

	// end inline asm
	mad.lo.s32 	%r1579, %r2048, %r433, %r2033;
	shl.b32 	%r1580, %r1579, 1;
	add.s32 	%r1581, %r14, %r1580;
	ld.shared.u16 	%rs801, [%r1581+6];
	// begin inline asm
	{  cvt.f32.f16 %f2248, %rs801;}

	// end inline asm
	fma.rn.f32 	%f2255, %f2247, %f2248, %f2962;
	ld.shared.u16 	%rs802, [%r1578+2];
	// begin inline asm
	{  cvt.f32.f16 %f2249, %rs802;}

	// end inline asm
	shl.b32 	%r1582, %r433, 1;
	add.s32 	%r1583, %r1581, %r1582;
	ld.shared.u16 	%rs803, [%r1583+6];
	// begin inline asm
	{  cvt.f32.f16 %f2250, %rs803;}

	// end inline asm
	fma.rn.f32 	%f2256, %f2249, %f2250, %f2255;
	ld.shared.u16 	%rs804, [%r1578+4];
	// begin inline asm
	{  cvt.f32.f16 %f2251, %rs804;}

	// end inline asm
	add.s32 	%r1584, %r1583, %r1582;
	ld.shared.u16 	%rs805, [%r1584+6];
	// begin inline asm
	{  cvt.f32.f16 %f2252, %rs805;}

	// end inline asm
	fma.rn.f32 	%f2257, %f2251, %f2252, %f2256;
	ld.shared.u16 	%rs806, [%r1578+6];
	// begin inline asm
	{  cvt.f32.f16 %f2253, %rs806;}

	// end inline asm
	add.s32 	%r1585, %r1584, %r1582;
	ld.shared.u16 	%rs807, [%r1585+6];
	// begin inline asm
	{  cvt.f32.f16 %f2254, %rs807;}

	// end inline asm
	fma.rn.f32 	%f2962, %f2253, %f2254, %f2257;
	add.s32 	%r2048, %r2048, 4;
$L__BB0_425:
	setp.eq.s32 	%p341, %r181, 0;
	@%p341 bra 	$L__BB0_430;
	setp.eq.s32 	%p342, %r61, 0;
	@%p342 bra 	$L__BB0_428;
	add.s32 	%r1586, %r318, %r2048;
	shl.b32 	%r1587, %r1586, 1;
	add.s32 	%r1588, %r16, %r1587;
	ld.shared.u16 	%rs808, [%r1588];
	// begin inline asm
	{  cvt.f32.f16 %f2259, %rs808;}

	// end inline asm
	mad.lo.s32 	%r1589, %r2048, %r433, %r2033;
	shl.b32 	%r1590, %r1589, 1;
	add.s32 	%r1591, %r14, %r1590;
	ld.shared.u16 	%rs809, [%r1591+6];
	// begin inline asm
	{  cvt.f32.f16 %f2260, %rs809;}

	// end inline asm
	fma.rn.f32 	%f2263, %f2259, %f2260, %f2962;
	ld.shared.u16 	%rs810, [%r1588+2];
	// begin inline asm
	{  cvt.f32.f16 %f2261, %rs810;}

	// end inline asm
	shl.b32 	%r1592, %r433, 1;
	add.s32 	%r1593, %r1591, %r1592;
	ld.shared.u16 	%rs811, [%r1593+6];
	// begin inline asm
	{  cvt.f32.f16 %f2262, %rs811;}

	// end inline asm
	fma.rn.f32 	%f2962, %f2261, %f2262, %f2263;
	add.s32 	%r2048, %r2048, 2;
$L__BB0_428:
	setp.eq.s32 	%p343, %r186, 0;
	@%p343 bra 	$L__BB0_430;
	add.s32 	%r1594, %r318, %r2048;
	shl.b32 	%r1595, %r1594, 1;
	add.s32 	%r1596, %r16, %r1595;
	ld.shared.u16 	%rs812, [%r1596];
	// begin inline asm
	{  cvt.f32.f16 %f2264, %rs812;}

	// end inline asm
	mad.lo.s32 	%r1597, %r2048, %r433, %r2033;
	shl.b32 	%r1598, %r1597, 1;
	add.s32 	%r1599, %r14, %r1598;
	ld.shared.u16 	%rs813, [%r1599+6];
	// begin inline asm
	{  cvt.f32.f16 %f2265, %rs813;}

	// end inline asm
	fma.rn.f32 	%f2962, %f2264, %f2265, %f2962;
$L__BB0_430:
	ld.local.f32 	%f2266, [%rd18+12];
	add.f32 	%f2267, %f2962, %f2266;
	st.local.f32 	[%rd18+12], %f2267;
	add.s32 	%r2033, %r2033, 4;
	setp.ne.s32 	%p344, %r2033, %r54;
	mov.u32 	%r2051, %r54;
	@%p344 bra 	$L__BB0_382;
$L__BB0_431:
	setp.eq.s32 	%p345, %r53, 0;
	@%p345 bra 	$L__BB0_446;
	mov.b32 	%r2052, 0;
$L__BB0_433:
	.pragma "nounroll";
	mov.f32 	%f2970, 0f00000000;
	@%p299 bra 	$L__BB0_445;
	setp.lt.u32 	%p347, %r65, 7;
	mov.f32 	%f2970, 0f00000000;
	mov.b32 	%r2055, 0;
	@%p347 bra 	$L__BB0_437;
	mov.f32 	%f2970, 0f00000000;
	mov.b32 	%r2053, 0;
$L__BB0_436:
	.pragma "nounroll";
	add.s32 	%r1603, %r318, %r2053;
	shl.b32 	%r1604, %r1603, 1;
	add.s32 	%r1605, %r16, %r1604;
	ld.shared.u16 	%rs814, [%r1605];
	// begin inline asm
	{  cvt.f32.f16 %f2272, %rs814;}

	// end inline asm
	mad.lo.s32 	%r1606, %r2053, %r433, %r2051;
	shl.b32 	%r1607, %r1606, 1;
	add.s32 	%r1608, %r14, %r1607;
	ld.shared.u16 	%rs815, [%r1608];
	// begin inline asm
	{  cvt.f32.f16 %f2273, %rs815;}

	// end inline asm
	fma.rn.f32 	%f2288, %f2272, %f2273, %f2970;
	ld.shared.u16 	%rs816, [%r1605+2];
	// begin inline asm
	{  cvt.f32.f16 %f2274, %rs816;}

	// end inline asm
	shl.b32 	%r1609, %r433, 1;
	add.s32 	%r1610, %r1608, %r1609;
	ld.shared.u16 	%rs817, [%r1610];
	// begin inline asm
	{  cvt.f32.f16 %f2275, %rs817;}

	// end inline asm
	fma.rn.f32 	%f2289, %f2274, %f2275, %f2288;
	ld.shared.u16 	%rs818, [%r1605+4];
	// begin inline asm
	{  cvt.f32.f16 %f2276, %rs818;}

	// end inline asm
	add.s32 	%r1611, %r1610, %r1609;
	ld.shared.u16 	%rs819, [%r1611];
	// begin inline asm
	{  cvt.f32.f16 %f2277, %rs819;}

	// end inline asm
	fma.rn.f32 	%f2290, %f2276, %f2277, %f2289;
	ld.shared.u16 	%rs820, [%r1605+6];
	// begin inline asm
	{  cvt.f32.f16 %f2278, %rs820;}

	// end inline asm
	add.s32 	%r1612, %r1611, %r1609;
	ld.shared.u16 	%rs821, [%r1612];
	// begin inline asm
	{  cvt.f32.f16 %f2279, %rs821;}

	// end inline asm
	fma.rn.f32 	%f2291, %f2278, %f2279, %f2290;
	ld.shared.u16 	%rs822, [%r1605+8];
	// begin inline asm
	{  cvt.f32.f16 %f2280, %rs822;}

	// end inline asm
	add.s32 	%r1613, %r1612, %r1609;
	ld.shared.u16 	%rs823, [%r1613];
	// begin inline asm
	{  cvt.f32.f16 %f2281, %rs823;}

	// end inline asm
	fma.rn.f32 	%f2292, %f2280, %f2281, %f2291;
	ld.shared.u16 	%rs824, [%r1605+10];
	// begin inline asm
	{  cvt.f32.f16 %f2282, %rs824;}

	// end inline asm
	add.s32 	%r1614, %r1613, %r1609;
	ld.shared.u16 	%rs825, [%r1614];
	// begin inline asm
	{  cvt.f32.f16 %f2283, %rs825;}

	// end inline asm
	fma.rn.f32 	%f2293, %f2282, %f2283, %f2292;
	ld.shared.u16 	%rs826, [%r1605+12];
	// begin inline asm
	{  cvt.f32.f16 %f2284, %rs826;}

	// end inline asm
	add.s32 	%r1615, %r1614, %r1609;
	ld.shared.u16 	%rs827, [%r1615];
	// begin inline asm
	{  cvt.f32.f16 %f2285, %rs827;}

	// end inline asm
	fma.rn.f32 	%f2294, %f2284, %f2285, %f2293;
	ld.shared.u16 	%rs828, [%r1605+14];
	// begin inline asm
	{  cvt.f32.f16 %f2286, %rs828;}

	// end inline asm
	add.s32 	%r1616, %r1615, %r1609;
	ld.shared.u16 	%rs829, [%r1616];
	// begin inline asm
	{  cvt.f32.f16 %f2287, %rs829;}

	// end inline asm
	fma.rn.f32 	%f2970, %f2286, %f2287, %f2294;
	add.s32 	%r2053, %r2053, 8;
	setp.ne.s32 	%p348, %r2053, %r185;
	mov.u32 	%r2055, %r185;
	@%p348 bra 	$L__BB0_436;
$L__BB0_437:
	setp.eq.s32 	%p349, %r184, 0;
	@%p349 bra 	$L__BB0_445;
	setp.lt.u32 	%p350, %r63, 3;
	@%p350 bra 	$L__BB0_440;
	add.s32 	%r1617, %r318, %r2055;
	shl.b32 	%r1618, %r1617, 1;
	add.s32 	%r1619, %r16, %r1618;
	ld.shared.u16 	%rs830, [%r1619];
	// begin inline asm
	{  cvt.f32.f16 %f2296, %rs830;}

	// end inline asm
	mad.lo.s32 	%r1620, %r2055, %r433, %r2051;
	shl.b32 	%r1621, %r1620, 1;
	add.s32 	%r1622, %r14, %r1621;
	ld.shared.u16 	%rs831, [%r1622];
	// begin inline asm
	{  cvt.f32.f16 %f2297, %rs831;}

	// end inline asm
	fma.rn.f32 	%f2304, %f2296, %f2297, %f2970;
	ld.shared.u16 	%rs832, [%r1619+2];
	// begin inline asm
	{  cvt.f32.f16 %f2298, %rs832;}

	// end inline asm
	shl.b32 	%r1623, %r433, 1;
	add.s32 	%r1624, %r1622, %r1623;
	ld.shared.u16 	%rs833, [%r1624];
	// begin inline asm
	{  cvt.f32.f16 %f2299, %rs833;}

	// end inline asm
	fma.rn.f32 	%f2305, %f2298, %f2299, %f2304;
	ld.shared.u16 	%rs834, [%r1619+4];
	// begin inline asm
	{  cvt.f32.f16 %f2300, %rs834;}

	// end inline asm
	add.s32 	%r1625, %r1624, %r1623;
	ld.shared.u16 	%rs835, [%r1625];
	// begin inline asm
	{  cvt.f32.f16 %f2301, %rs835;}

	// end inline asm
	fma.rn.f32 	%f2306, %f2300, %f2301, %f2305;
	ld.shared.u16 	%rs836, [%r1619+6];
	// begin inline asm
	{  cvt.f32.f16 %f2302, %rs836;}

	// end inline asm
	add.s32 	%r1626, %r1625, %r1623;
	ld.shared.u16 	%rs837, [%r1626];
	// begin inline asm
	{  cvt.f32.f16 %f2303, %rs837;}

	// end inline asm
	fma.rn.f32 	%f2970, %f2302, %f2303, %f2306;
	add.s32 	%r2055, %r2055, 4;
$L__BB0_440:
	setp.eq.s32 	%p351, %r181, 0;
	@%p351 bra 	$L__BB0_445;
	setp.eq.s32 	%p352, %r61, 0;
	@%p352 bra 	$L__BB0_443;
	add.s32 	%r1627, %r318, %r2055;
	shl.b32 	%r1628, %r1627, 1;
	add.s32 	%r1629, %r16, %r1628;
	ld.shared.u16 	%rs838, [%r1629];
	// begin inline asm
	{  cvt.f32.f16 %f2308, %rs838;}

	// end inline asm
	mad.lo.s32 	%r1630, %r2055, %r433, %r2051;
	shl.b32 	%r1631, %r1630, 1;
	add.s32 	%r1632, %r14, %r1631;
	ld.shared.u16 	%rs839, [%r1632];
	// begin inline asm
	{  cvt.f32.f16 %f2309, %rs839;}

	// end inline asm
	fma.rn.f32 	%f2312, %f2308, %f2309, %f2970;
	ld.shared.u16 	%rs840, [%r1629+2];
	// begin inline asm
	{  cvt.f32.f16 %f2310, %rs840;}

	// end inline asm
	shl.b32 	%r1633, %r433, 1;
	add.s32 	%r1634, %r1632, %r1633;
	ld.shared.u16 	%rs841, [%r1634];
	// begin inline asm
	{  cvt.f32.f16 %f2311, %rs841;}

	// end inline asm
	fma.rn.f32 	%f2970, %f2310, %f2311, %f2312;
	add.s32 	%r2055, %r2055, 2;
$L__BB0_443:
	setp.eq.s32 	%p353, %r186, 0;
	@%p353 bra 	$L__BB0_445;
	add.s32 	%r1635, %r318, %r2055;
	shl.b32 	%r1636, %r1635, 1;
	add.s32 	%r1637, %r16, %r1636;
	ld.shared.u16 	%rs842, [%r1637];
	// begin inline asm
	{  cvt.f32.f16 %f2313, %rs842;}

	// end inline asm
	mad.lo.s32 	%r1638, %r2055, %r433, %r2051;
	shl.b32 	%r1639, %r1638, 1;
	add.s32 	%r1640, %r14, %r1639;
	ld.shared.u16 	%rs843, [%r1640];
	// begin inline asm
	{  cvt.f32.f16 %f2314, %rs843;}

	// end inline asm
	fma.rn.f32 	%f2970, %f2313, %f2314, %f2970;
$L__BB0_445:
	mul.wide.u32 	%rd79, %r2051, 4;
	add.s64 	%rd80, %rd4, %rd79;
	ld.local.f32 	%f2315, [%rd80];
	add.f32 	%f2316, %f2970, %f2315;
	st.local.f32 	[%rd80], %f2316;
	add.s32 	%r2051, %r2051, 1;
	add.s32 	%r2052, %r2052, 1;
	setp.ne.s32 	%p354, %r2052, %r53;
	@%p354 bra 	$L__BB0_433;
$L__BB0_446:
	add.s32 	%r361, %r1965, 768;
	mov.f32 	%f2978, 0fCE6E6B28;
	@%p299 bra 	$L__BB0_460;
	setp.lt.u32 	%p356, %r65, 15;
	mad.lo.s32 	%r362, %r361, %r432, %r59;
	mov.f32 	%f2978, 0fCE6E6B28;
	mov.b32 	%r2059, 0;
	@%p356 bra 	$L__BB0_450;
	mov.f32 	%f2978, 0fCE6E6B28;
	mov.b32 	%r2057, 0;
$L__BB0_449:
	.pragma "nounroll";
	add.s32 	%r1643, %r362, %r2057;
	shl.b32 	%r1644, %r1643, 1;
	add.s32 	%r1645, %r16, %r1644;
	ld.shared.u16 	%rs844, [%r1645];
	// begin inline asm
	{  cvt.f32.f16 %f2321, %rs844;}

	// end inline asm
	max.f32 	%f2337, %f2978, %f2321;
	ld.shared.u16 	%rs845, [%r1645+2];
	// begin inline asm
	{  cvt.f32.f16 %f2322, %rs845;}

	// end inline asm
	max.f32 	%f2338, %f2337, %f2322;
	ld.shared.u16 	%rs846, [%r1645+4];
	// begin inline asm
	{  cvt.f32.f16 %f2323, %rs846;}

	// end inline asm
	max.f32 	%f2339, %f2338, %f2323;
	ld.shared.u16 	%rs847, [%r1645+6];
	// begin inline asm
	{  cvt.f32.f16 %f2324, %rs847;}

	// end inline asm
	max.f32 	%f2340, %f2339, %f2324;
	ld.shared.u16 	%rs848, [%r1645+8];
	// begin inline asm
	{  cvt.f32.f16 %f2325, %rs848;}

	// end inline asm
	max.f32 	%f2341, %f2340, %f2325;
	ld.shared.u16 	%rs849, [%r1645+10];
	// begin inline asm
	{  cvt.f32.f16 %f2326, %rs849;}

	// end inline asm
	max.f32 	%f2342, %f2341, %f2326;
	ld.shared.u16 	%rs850, [%r1645+12];
	// begin inline asm
	{  cvt.f32.f16 %f2327, %rs850;}

	// end inline asm
	max.f32 	%f2343, %f2342, %f2327;
	ld.shared.u16 	%rs851, [%r1645+14];
	// begin inline asm
	{  cvt.f32.f16 %f2328, %rs851;}

	// end inline asm
	max.f32 	%f2344, %f2343, %f2328;
	ld.shared.u16 	%rs852, [%r1645+16];
	// begin inline asm
	{  cvt.f32.f16 %f2329, %rs852;}

	// end inline asm
	max.f32 	%f2345, %f2344, %f2329;
	ld.shared.u16 	%rs853, [%r1645+18];
	// begin inline asm
	{  cvt.f32.f16 %f2330, %rs853;}

	// end inline asm
	max.f32 	%f2346, %f2345, %f2330;
	ld.shared.u16 	%rs854, [%r1645+20];
	// begin inline asm
	{  cvt.f32.f16 %f2331, %rs854;}

	// end inline asm
	max.f32 	%f2347, %f2346, %f2331;
	ld.shared.u16 	%rs855, [%r1645+22];
	// begin inline asm
	{  cvt.f32.f16 %f2332, %rs855;}

	// end inline asm
	max.f32 	%f2348, %f2347, %f2332;
	ld.shared.u16 	%rs856, [%r1645+24];
	// begin inline asm
	{  cvt.f32.f16 %f2333, %rs856;}

	// end inline asm
	max.f32 	%f2349, %f2348, %f2333;
	ld.shared.u16 	%rs857, [%r1645+26];
	// begin inline asm
	{  cvt.f32.f16 %f2334, %rs857;}

	// end inline asm
	max.f32 	%f2350, %f2349, %f2334;
	ld.shared.u16 	%rs858, [%r1645+28];
	// begin inline asm
	{  cvt.f32.f16 %f2335, %rs858;}

	// end inline asm
	max.f32 	%f2351, %f2350, %f2335;
	ld.shared.u16 	%rs859, [%r1645+30];
	// begin inline asm
	{  cvt.f32.f16 %f2336, %rs859;}

	// end inline asm
	max.f32 	%f2978, %f2351, %f2336;
	add.s32 	%r2057, %r2057, 16;
	setp.ne.s32 	%p357, %r2057, %r179;
	mov.u32 	%r2059, %r179;
	@%p357 bra 	$L__BB0_449;
$L__BB0_450:
	setp.eq.s32 	%p358, %r178, 0;
	@%p358 bra 	$L__BB0_460;
	setp.lt.u32 	%p359, %r67, 7;
	@%p359 bra 	$L__BB0_453;
	add.s32 	%r1646, %r362, %r2059;
	shl.b32 	%r1647, %r1646, 1;
	add.s32 	%r1648, %r16, %r1647;
	ld.shared.u16 	%rs860, [%r1648];
	// begin inline asm
	{  cvt.f32.f16 %f2353, %rs860;}

	// end inline asm
	max.f32 	%f2361, %f2978, %f2353;
	ld.shared.u16 	%rs861, [%r1648+2];
	// begin inline asm
	{  cvt.f32.f16 %f2354, %rs861;}

	// end inline asm
	max.f32 	%f2362, %f2361, %f2354;
	ld.shared.u16 	%rs862, [%r1648+4];
	// begin inline asm
	{  cvt.f32.f16 %f2355, %rs862;}

	// end inline asm
	max.f32 	%f2363, %f2362, %f2355;
	ld.shared.u16 	%rs863, [%r1648+6];
	// begin inline asm
	{  cvt.f32.f16 %f2356, %rs863;}

	// end inline asm
	max.f32 	%f2364, %f2363, %f2356;
	ld.shared.u16 	%rs864, [%r1648+8];
	// begin inline asm
	{  cvt.f32.f16 %f2357, %rs864;}

	// end inline asm
	max.f32 	%f2365, %f2364, %f2357;
	ld.shared.u16 	%rs865, [%r1648+10];
	// begin inline asm
	{  cvt.f32.f16 %f2358, %rs865;}

	// end inline asm
	max.f32 	%f2366, %f2365, %f2358;
	ld.shared.u16 	%rs866, [%r1648+12];
	// begin inline asm
	{  cvt.f32.f16 %f2359, %rs866;}

	// end inline asm
	max.f32 	%f2367, %f2366, %f2359;
	ld.shared.u16 	%rs867, [%r1648+14];
	// begin inline asm
	{  cvt.f32.f16 %f2360, %rs867;}

	// end inline asm
	max.f32 	%f2978, %f2367, %f2360;
	add.s32 	%r2059, %r2059, 8;
$L__BB0_453:
	setp.eq.s32 	%p360, %r180, 0;
	@%p360 bra 	$L__BB0_460;
	setp.lt.u32 	%p361, %r63, 3;
	@%p361 bra 	$L__BB0_456;
	add.s32 	%r1649, %r362, %r2059;
	shl.b32 	%r1650, %r1649, 1;
	add.s32 	%r1651, %r16, %r1650;
	ld.shared.u16 	%rs868, [%r1651];
	// begin inline asm
	{  cvt.f32.f16 %f2369, %rs868;}

	// end inline asm
	max.f32 	%f2373, %f2978, %f2369;
	ld.shared.u16 	%rs869, [%r1651+2];
	// begin inline asm
	{  cvt.f32.f16 %f2370, %rs869;}

	// end inline asm
	max.f32 	%f2374, %f2373, %f2370;
	ld.shared.u16 	%rs870, [%r1651+4];
	// begin inline asm
	{  cvt.f32.f16 %f2371, %rs870;}

	// end inline asm
	max.f32 	%f2375, %f2374, %f2371;
	ld.shared.u16 	%rs871, [%r1651+6];
	// begin inline asm
	{  cvt.f32.f16 %f2372, %rs871;}

	// end inline asm
	max.f32 	%f2978, %f2375, %f2372;
	add.s32 	%r2059, %r2059, 4;
$L__BB0_456:
	setp.eq.s32 	%p362, %r181, 0;
	@%p362 bra 	$L__BB0_460;
	setp.eq.s32 	%p363, %r181, 1;
	add.s32 	%r1652, %r362, %r2059;
	shl.b32 	%r1653, %r1652, 1;
	add.s32 	%r370, %r16, %r1653;
	ld.shared.u16 	%rs872, [%r370];
	// begin inline asm
	{  cvt.f32.f16 %f2376, %rs872;}

	// end inline asm
	max.f32 	%f2978, %f2978, %f2376;
	@%p363 bra 	$L__BB0_460;
	setp.eq.s32 	%p364, %r181, 2;
	ld.shared.u16 	%rs873, [%r370+2];
	// begin inline asm
	{  cvt.f32.f16 %f2377, %rs873;}

	// end inline asm
	max.f32 	%f2978, %f2978, %f2377;
	@%p364 bra 	$L__BB0_460;
	ld.shared.u16 	%rs874, [%r370+4];
	// begin inline asm
	{  cvt.f32.f16 %f2378, %rs874;}

	// end inline asm
	max.f32 	%f2978, %f2978, %f2378;
$L__BB0_460:
	setp.lt.s32 	%p365, %r64, 1;
	mov.b32 	%r1654, %f2978;
	shfl.sync.bfly.b32	%r1655|%p366, %r1654, 16, 31, -1;
	mov.b32 	%f2380, %r1655;
	max.f32 	%f2381, %f2978, %f2380;
	mov.b32 	%r1656, %f2381;
	shfl.sync.bfly.b32	%r1657|%p367, %r1656, 8, 31, -1;
	mov.b32 	%f2382, %r1657;
	max.f32 	%f2383, %f2381, %f2382;
	mov.b32 	%r1658, %f2383;
	shfl.sync.bfly.b32	%r1659|%p368, %r1658, 4, 31, -1;
	mov.b32 	%f2384, %r1659;
	max.f32 	%f2385, %f2383, %f2384;
	mov.b32 	%r1660, %f2385;
	shfl.sync.bfly.b32	%r1661|%p369, %r1660, 2, 31, -1;
	mov.b32 	%f2386, %r1661;
	max.f32 	%f2387, %f2385, %f2386;
	mov.b32 	%r1662, %f2387;
	shfl.sync.bfly.b32	%r1663|%p370, %r1662, 1, 31, -1;
	mov.b32 	%f2388, %r1663;
	max.f32 	%f390, %f2387, %f2388;
	mov.f32 	%f2982, 0f00000000;
	@%p365 bra 	$L__BB0_468;
	setp.lt.u32 	%p371, %r65, 3;
	mad.lo.s32 	%r371, %r361, %r432, %r59;
	mov.f32 	%f2982, 0f00000000;
	mov.b32 	%r2062, 0;
	@%p371 bra 	$L__BB0_464;
	mov.f32 	%f2982, 0f00000000;
	mov.b32 	%r2061, 0;
$L__BB0_463:
	.pragma "nounroll";
	add.s32 	%r1666, %r371, %r2061;
	shl.b32 	%r1667, %r1666, 1;
	add.s32 	%r1668, %r16, %r1667;
	ld.shared.u16 	%rs875, [%r1668];
	// begin inline asm
	{  cvt.f32.f16 %f2392, %rs875;}

	// end inline asm
	sub.f32 	%f2400, %f2392, %f390;
	fma.rn.f32 	%f2401, %f2400, 0f3BBB989D, 0f3F000000;
	cvt.sat.f32.f32 	%f2402, %f2401;
	mov.f32 	%f2403, 0f4B400001;
	mov.f32 	%f2404, 0f437C0000;
	fma.rm.f32 	%f2405, %f2402, %f2404, %f2403;
	add.f32 	%f2406, %f2405, 0fCB40007F;
	neg.f32 	%f2407, %f2406;
	fma.rn.f32 	%f2408, %f2400, 0f3FB8AA3B, %f2407;
	fma.rn.f32 	%f2409, %f2400, 0f32A57060, %f2408;
	mov.b32 	%r1669, %f2405;
	shl.b32 	%r1670, %r1669, 23;
	mov.b32 	%f2410, %r1670;
	ex2.approx.ftz.f32 	%f2411, %f2409;
	mul.f32 	%f2393, %f2411, %f2410;
	// begin inline asm
	{  cvt.rn.f16.f32 %rs876, %f2393;}

	// end inline asm
	st.shared.u16 	[%r1668], %rs876;
	add.f32 	%f2412, %f2982, %f2393;
	ld.shared.u16 	%rs877, [%r1668+2];
	// begin inline asm
	{  cvt.f32.f16 %f2394, %rs877;}

	// end inline asm
	sub.f32 	%f2413, %f2394, %f390;
	fma.rn.f32 	%f2414, %f2413, 0f3BBB989D, 0f3F000000;
	cvt.sat.f32.f32 	%f2415, %f2414;
	fma.rm.f32 	%f2416, %f2415, %f2404, %f2403;
	add.f32 	%f2417, %f2416, 0fCB40007F;
	neg.f32 	%f2418, %f2417;
	fma.rn.f32 	%f2419, %f2413, 0f3FB8AA3B, %f2418;
	fma.rn.f32 	%f2420, %f2413, 0f32A57060, %f2419;
	mov.b32 	%r1671, %f2416;
	shl.b32 	%r1672, %r1671, 23;
	mov.b32 	%f2421, %r1672;
	ex2.approx.ftz.f32 	%f2422, %f2420;
	mul.f32 	%f2395, %f2422, %f2421;
	// begin inline asm
	{  cvt.rn.f16.f32 %rs878, %f2395;}

	// end inline asm
	st.shared.u16 	[%r1668+2], %rs878;
	add.f32 	%f2423, %f2412, %f2395;
	ld.shared.u16 	%rs879, [%r1668+4];
	// begin inline asm
	{  cvt.f32.f16 %f2396, %rs879;}

	// end inline asm
	sub.f32 	%f2424, %f2396, %f390;
	fma.rn.f32 	%f2425, %f2424, 0f3BBB989D, 0f3F000000;
	cvt.sat.f32.f32 	%f2426, %f2425;
	fma.rm.f32 	%f2427, %f2426, %f2404, %f2403;
	add.f32 	%f2428, %f2427, 0fCB40007F;
	neg.f32 	%f2429, %f2428;
	fma.rn.f32 	%f2430, %f2424, 0f3FB8AA3B, %f2429;
	fma.rn.f32 	%f2431, %f2424, 0f32A57060, %f2430;
	mov.b32 	%r1673, %f2427;
	shl.b32 	%r1674, %r1673, 23;
	mov.b32 	%f2432, %r1674;
	ex2.approx.ftz.f32 	%f2433, %f2431;
	mul.f32 	%f2397, %f2433, %f2432;
	// begin inline asm
	{  cvt.rn.f16.f32 %rs880, %f2397;}

	// end inline asm
	st.shared.u16 	[%r1668+4], %rs880;
	add.f32 	%f2434, %f2423, %f2397;
	ld.shared.u16 	%rs881, [%r1668+6];
	// begin inline asm
	{  cvt.f32.f16 %f2398, %rs881;}

	// end inline asm
	sub.f32 	%f2435, %f2398, %f390;
	fma.rn.f32 	%f2436, %f2435, 0f3BBB989D, 0f3F000000;
	cvt.sat.f32.f32 	%f2437, %f2436;
	fma.rm.f32 	%f2438, %f2437, %f2404, %f2403;
	add.f32 	%f2439, %f2438, 0fCB40007F;
	neg.f32 	%f2440, %f2439;
	fma.rn.f32 	%f2441, %f2435, 0f3FB8AA3B, %f2440;
	fma.rn.f32 	%f2442, %f2435, 0f32A57060, %f2441;
	mov.b32 	%r1675, %f2438;
	shl.b32 	%r1676, %r1675, 23;
	mov.b32 	%f2443, %r1676;
	ex2.approx.ftz.f32 	%f2444, %f2442;
	mul.f32 	%f2399, %f2444, %f2443;
	// begin inline asm
	{  cvt.rn.f16.f32 %rs882, %f2399;}

	// end inline asm
	st.shared.u16 	[%r1668+6], %rs882;
	add.f32 	%f2982, %f2434, %f2399;
	add.s32 	%r2061, %r2061, 4;
	setp.ne.s32 	%p372, %r2061, %r183;
	mov.u32 	%r2062, %r183;
	@%p372 bra 	$L__BB0_463;
$L__BB0_464:
	setp.eq.s32 	%p373, %r182, 0;
	@%p373 bra 	$L__BB0_468;
	setp.eq.s32 	%p374, %r182, 1;
	add.s32 	%r1677, %r371, %r2062;
	shl.b32 	%r1678, %r1677, 1;
	add.s32 	%r375, %r16, %r1678;
	ld.shared.u16 	%rs883, [%r375];
	// begin inline asm
	{  cvt.f32.f16 %f2445, %rs883;}

	// end inline asm
	sub.f32 	%f2447, %f2445, %f390;
	fma.rn.f32 	%f2448, %f2447, 0f3BBB989D, 0f3F000000;
	cvt.sat.f32.f32 	%f2449, %f2448;
	mov.f32 	%f2450, 0f4B400001;
	mov.f32 	%f2451, 0f437C0000;
	fma.rm.f32 	%f2452, %f2449, %f2451, %f2450;
	add.f32 	%f2453, %f2452, 0fCB40007F;
	neg.f32 	%f2454, %f2453;
	fma.rn.f32 	%f2455, %f2447, 0f3FB8AA3B, %f2454;
	fma.rn.f32 	%f2456, %f2447, 0f32A57060, %f2455;
	mov.b32 	%r1679, %f2452;
	shl.b32 	%r1680, %r1679, 23;
	mov.b32 	%f2457, %r1680;
	ex2.approx.ftz.f32 	%f2458, %f2456;
	mul.f32 	%f2446, %f2458, %f2457;
	// begin inline asm
	{  cvt.rn.f16.f32 %rs884, %f2446;}

	// end inline asm
	st.shared.u16 	[%r375], %rs884;
	add.f32 	%f2982, %f2982, %f2446;
	@%p374 bra 	$L__BB0_468;
	setp.eq.s32 	%p375, %r182, 2;
	ld.shared.u16 	%rs885, [%r375+2];
	// begin inline asm
	{  cvt.f32.f16 %f2459, %rs885;}

	// end inline asm
	sub.f32 	%f2461, %f2459, %f390;
	fma.rn.f32 	%f2462, %f2461, 0f3BBB989D, 0f3F000000;
	cvt.sat.f32.f32 	%f2463, %f2462;
	mov.f32 	%f2464, 0f4B400001;
	mov.f32 	%f2465, 0f437C0000;
	fma.rm.f32 	%f2466, %f2463, %f2465, %f2464;
	add.f32 	%f2467, %f2466, 0fCB40007F;
	neg.f32 	%f2468, %f2467;
	fma.rn.f32 	%f2469, %f2461, 0f3FB8AA3B, %f2468;
	fma.rn.f32 	%f2470, %f2461, 0f32A57060, %f2469;
	mov.b32 	%r1681, %f2466;
	shl.b32 	%r1682, %r1681, 23;
	mov.b32 	%f2471, %r1682;
	ex2.approx.ftz.f32 	%f2472, %f2470;
	mul.f32 	%f2460, %f2472, %f2471;
	// begin inline asm
	{  cvt.rn.f16.f32 %rs886, %f2460;}

	// end inline asm
	st.shared.u16 	[%r375+2], %rs886;
	add.f32 	%f2982, %f2982, %f2460;
	@%p375 bra 	$L__BB0_468;
	ld.shared.u16 	%rs887, [%r375+4];
	// begin inline asm
	{  cvt.f32.f16 %f2473, %rs887;}

	// end inline asm
	sub.f32 	%f2475, %f2473, %f390;
	fma.rn.f32 	%f2476, %f2475, 0f3BBB989D, 0f3F000000;
	cvt.sat.f32.f32 	%f2477, %f2476;
	mov.f32 	%f2478, 0f4B400001;
	mov.f32 	%f2479, 0f437C0000;
	fma.rm.f32 	%f2480, %f2477, %f2479, %f2478;
	add.f32 	%f2481, %f2480, 0fCB40007F;
	neg.f32 	%f2482, %f2481;
	fma.rn.f32 	%f2483, %f2475, 0f3FB8AA3B, %f2482;
	fma.rn.f32 	%f2484, %f2475, 0f32A57060, %f2483;
	mov.b32 	%r1683, %f2480;
	shl.b32 	%r1684, %r1683, 23;
	mov.b32 	%f2485, %r1684;
	ex2.approx.ftz.f32 	%f2486, %f2484;
	mul.f32 	%f2474, %f2486, %f2485;
	// begin inline asm
	{  cvt.rn.f16.f32 %rs888, %f2474;}

	// end inline asm
	st.shared.u16 	[%r375+4], %rs888;
	add.f32 	%f2982, %f2982, %f2474;
$L__BB0_468:
	setp.lt.s32 	%p376, %r433, 1;
	add.f32 	%f3023, %f315, %f2982;
	@%p376 bra 	$L__BB0_535;
	setp.lt.u32 	%p377, %r46, 3;
	mad.lo.s32 	%r376, %r361, %r432, %r59;
	mov.b32 	%r2081, 0;
	@%p377 bra 	$L__BB0_520;
	mov.b32 	%r2063, 0;
$L__BB0_471:
	.pragma "nounroll";
	mov.f32 	%f2990, 0f00000000;
	@%p365 bra 	$L__BB0_483;
	setp.lt.u32 	%p379, %r65, 7;
	mov.f32 	%f2990, 0f00000000;
	mov.b32 	%r2066, 0;
	@%p379 bra 	$L__BB0_475;
	mov.f32 	%f2990, 0f00000000;
	mov.b32 	%r2064, 0;
$L__BB0_474:
	.pragma "nounroll";
	add.s32 	%r1689, %r376, %r2064;
	shl.b32 	%r1690, %r1689, 1;
	add.s32 	%r1691, %r16, %r1690;
	ld.shared.u16 	%rs889, [%r1691];
	// begin inline asm
	{  cvt.f32.f16 %f2491, %rs889;}

	// end inline asm
	mad.lo.s32 	%r1692, %r2064, %r433, %r2063;
	shl.b32 	%r1693, %r1692, 1;
	add.s32 	%r1694, %r14, %r1693;
	ld.shared.u16 	%rs890, [%r1694];
	// begin inline asm
	{  cvt.f32.f16 %f2492, %rs890;}

	// end inline asm
	fma.rn.f32 	%f2507, %f2491, %f2492, %f2990;
	ld.shared.u16 	%rs891, [%r1691+2];
	// begin inline asm
	{  cvt.f32.f16 %f2493, %rs891;}

	// end inline asm
	shl.b32 	%r1695, %r433, 1;
	add.s32 	%r1696, %r1694, %r1695;
	ld.shared.u16 	%rs892, [%r1696];
	// begin inline asm
	{  cvt.f32.f16 %f2494, %rs892;}

	// end inline asm
	fma.rn.f32 	%f2508, %f2493, %f2494, %f2507;
	ld.shared.u16 	%rs893, [%r1691+4];
	// begin inline asm
	{  cvt.f32.f16 %f2495, %rs893;}

	// end inline asm
	add.s32 	%r1697, %r1696, %r1695;
	ld.shared.u16 	%rs894, [%r1697];
	// begin inline asm
	{  cvt.f32.f16 %f2496, %rs894;}

	// end inline asm
	fma.rn.f32 	%f2509, %f2495, %f2496, %f2508;
	ld.shared.u16 	%rs895, [%r1691+6];
	// begin inline asm
	{  cvt.f32.f16 %f2497, %rs895;}

	// end inline asm
	add.s32 	%r1698, %r1697, %r1695;
	ld.shared.u16 	%rs896, [%r1698];
	// begin inline asm
	{  cvt.f32.f16 %f2498, %rs896;}

	// end inline asm
	fma.rn.f32 	%f2510, %f2497, %f2498, %f2509;
	ld.shared.u16 	%rs897, [%r1691+8];
	// begin inline asm
	{  cvt.f32.f16 %f2499, %rs897;}

	// end inline asm
	add.s32 	%r1699, %r1698, %r1695;
	ld.shared.u16 	%rs898, [%r1699];
	// begin inline asm
	{  cvt.f32.f16 %f2500, %rs898;}

	// end inline asm
	fma.rn.f32 	%f2511, %f2499, %f2500, %f2510;
	ld.shared.u16 	%rs899, [%r1691+10];
	// begin inline asm
	{  cvt.f32.f16 %f2501, %rs899;}

	// end inline asm
	add.s32 	%r1700, %r1699, %r1695;
	ld.shared.u16 	%rs900, [%r1700];
	// begin inline asm
	{  cvt.f32.f16 %f2502, %rs900;}

	// end inline asm
	fma.rn.f32 	%f2512, %f2501, %f2502, %f2511;
	ld.shared.u16 	%rs901, [%r1691+12];
	// begin inline asm
	{  cvt.f32.f16 %f2503, %rs901;}

	// end inline asm
	add.s32 	%r1701, %r1700, %r1695;
	ld.shared.u16 	%rs902, [%r1701];
	// begin inline asm
	{  cvt.f32.f16 %f2504, %rs902;}

	// end inline asm
	fma.rn.f32 	%f2513, %f2503, %f2504, %f2512;
	ld.shared.u16 	%rs903, [%r1691+14];
	// begin inline asm
	{  cvt.f32.f16 %f2505, %rs903;}

	// end inline asm
	add.s32 	%r1702, %r1701, %r1695;
	ld.shared.u16 	%rs904, [%r1702];
	// begin inline asm
	{  cvt.f32.f16 %f2506, %rs904;}

	// end inline asm
	fma.rn.f32 	%f2990, %f2505, %f2506, %f2513;
	add.s32 	%r2064, %r2064, 8;
	setp.ne.s32 	%p380, %r2064, %r185;
	mov.u32 	%r2066, %r185;
	@%p380 bra 	$L__BB0_474;
$L__BB0_475:
	setp.eq.s32 	%p381, %r184, 0;
	@%p381 bra 	$L__BB0_483;
	setp.lt.u32 	%p382, %r63, 3;
	@%p382 bra 	$L__BB0_478;
	add.s32 	%r1703, %r376, %r2066;
	shl.b32 	%r1704, %r1703, 1;
	add.s32 	%r1705, %r16, %r1704;
	ld.shared.u16 	%rs905, [%r1705];
	// begin inline asm
	{  cvt.f32.f16 %f2515, %rs905;}

	// end inline asm
	mad.lo.s32 	%r1706, %r2066, %r433, %r2063;
	shl.b32 	%r1707, %r1706, 1;
	add.s32 	%r1708, %r14, %r1707;
	ld.shared.u16 	%rs906, [%r1708];
	// begin inline asm
	{  cvt.f32.f16 %f2516, %rs906;}

	// end inline asm
	fma.rn.f32 	%f2523, %f2515, %f2516, %f2990;
	ld.shared.u16 	%rs907, [%r1705+2];
	// begin inline asm
	{  cvt.f32.f16 %f2517, %rs907;}

	// end inline asm
	shl.b32 	%r1709, %r433, 1;
	add.s32 	%r1710, %r1708, %r1709;
	ld.shared.u16 	%rs908, [%r1710];
	// begin inline asm
	{  cvt.f32.f16 %f2518, %rs908;}

	// end inline asm
	fma.rn.f32 	%f2524, %f2517, %f2518, %f2523;
	ld.shared.u16 	%rs909, [%r1705+4];
	// begin inline asm
	{  cvt.f32.f16 %f2519, %rs909;}

	// end inline asm
	add.s32 	%r1711, %r1710, %r1709;
	ld.shared.u16 	%rs910, [%r1711];
	// begin inline asm
	{  cvt.f32.f16 %f2520, %rs910;}

	// end inline asm
	fma.rn.f32 	%f2525, %f2519, %f2520, %f2524;
	ld.shared.u16 	%rs911, [%r1705+6];
	// begin inline asm
	{  cvt.f32.f16 %f2521, %rs911;}

	// end inline asm
	add.s32 	%r1712, %r1711, %r1709;
	ld.shared.u16 	%rs912, [%r1712];
	// begin inline asm
	{  cvt.f32.f16 %f2522, %rs912;}

	// end inline asm
	fma.rn.f32 	%f2990, %f2521, %f2522, %f2525;
	add.s32 	%r2066, %r2066, 4;
$L__BB0_478:
	setp.eq.s32 	%p383, %r181, 0;
	@%p383 bra 	$L__BB0_483;
	setp.eq.s32 	%p384, %r61, 0;
	@%p384 bra 	$L__BB0_481;
	add.s32 	%r1713, %r376, %r2066;
	shl.b32 	%r1714, %r1713, 1;
	add.s32 	%r1715, %r16, %r1714;
	ld.shared.u16 	%rs913, [%r1715];
	// begin inline asm
	{  cvt.f32.f16 %f2527, %rs913;}

	// end inline asm
	mad.lo.s32 	%r1716, %r2066, %r433, %r2063;
	shl.b32 	%r1717, %r1716, 1;
	add.s32 	%r1718, %r14, %r1717;
	ld.shared.u16 	%rs914, [%r1718];
	// begin inline asm
	{  cvt.f32.f16 %f2528, %rs914;}

	// end inline asm
	fma.rn.f32 	%f2531, %f2527, %f2528, %f2990;
	ld.shared.u16 	%rs915, [%r1715+2];
	// begin inline asm
	{  cvt.f32.f16 %f2529, %rs915;}

	// end inline asm
	shl.b32 	%r1719, %r433, 1;
	add.s32 	%r1720, %r1718, %r1719;
	ld.shared.u16 	%rs916, [%r1720];
	// begin inline asm
	{  cvt.f32.f16 %f2530, %rs916;}

	// end inline asm
	fma.rn.f32 	%f2990, %f2529, %f2530, %f2531;
	add.s32 	%r2066, %r2066, 2;
$L__BB0_481:
	setp.eq.s32 	%p385, %r186, 0;
	@%p385 bra 	$L__BB0_483;
	add.s32 	%r1721, %r376, %r2066;
	shl.b32 	%r1722, %r1721, 1;
	add.s32 	%r1723, %r16, %r1722;
	ld.shared.u16 	%rs917, [%r1723];
	// begin inline asm
	{  cvt.f32.f16 %f2532, %rs917;}

	// end inline asm
	mad.lo.s32 	%r1724, %r2066, %r433, %r2063;
	shl.b32 	%r1725, %r1724, 1;
	add.s32 	%r1726, %r14, %r1725;
	ld.shared.u16 	%rs918, [%r1726];
	// begin inline asm
	{  cvt.f32.f16 %f2533, %rs918;}

	// end inline asm
	fma.rn.f32 	%f2990, %f2532, %f2533, %f2990;
$L__BB0_483:
	mul.wide.u32 	%rd81, %r2063, 4;
	add.s64 	%rd19, %rd4, %rd81;
	ld.local.f32 	%f2535, [%rd19];
	add.f32 	%f2536, %f2990, %f2535;
	st.local.f32 	[%rd19], %f2536;
	mov.f32 	%f2998, 0f00000000;
	@%p365 bra 	$L__BB0_495;
	setp.lt.u32 	%p387, %r65, 7;
	mov.f32 	%f2998, 0f00000000;
	mov.b32 	%r2070, 0;
	@%p387 bra 	$L__BB0_487;
	mov.f32 	%f2998, 0f00000000;
	mov.b32 	%r2068, 0;
$L__BB0_486:
	.pragma "nounroll";
	add.s32 	%r1729, %r376, %r2068;
	shl.b32 	%r1730, %r1729, 1;
	add.s32 	%r1731, %r16, %r1730;
	ld.shared.u16 	%rs919, [%r1731];
	// begin inline asm
	{  cvt.f32.f16 %f2540, %rs919;}

	// end inline asm
	mad.lo.s32 	%r1732, %r2068, %r433, %r2063;
	shl.b32 	%r1733, %r1732, 1;
	add.s32 	%r1734, %r14, %r1733;
	ld.shared.u16 	%rs920, [%r1734+2];
	// begin inline asm
	{  cvt.f32.f16 %f2541, %rs920;}

	// end inline asm
	fma.rn.f32 	%f2556, %f2540, %f2541, %f2998;
	ld.shared.u16 	%rs921, [%r1731+2];
	// begin inline asm
	{  cvt.f32.f16 %f2542, %rs921;}

	// end inline asm
	shl.b32 	%r1735, %r433, 1;
	add.s32 	%r1736, %r1734, %r1735;
	ld.shared.u16 	%rs922, [%r1736+2];
	// begin inline asm
	{  cvt.f32.f16 %f2543, %rs922;}

	// end inline asm
	fma.rn.f32 	%f2557, %f2542, %f2543, %f2556;
	ld.shared.u16 	%rs923, [%r1731+4];
	// begin inline asm
	{  cvt.f32.f16 %f2544, %rs923;}

	// end inline asm
	add.s32 	%r1737, %r1736, %r1735;
	ld.shared.u16 	%rs924, [%r1737+2];
	// begin inline asm
	{  cvt.f32.f16 %f2545, %rs924;}

	// end inline asm
	fma.rn.f32 	%f2558, %f2544, %f2545, %f2557;
	ld.shared.u16 	%rs925, [%r1731+6];
	// begin inline asm
	{  cvt.f32.f16 %f2546, %rs925;}

	// end inline asm
	add.s32 	%r1738, %r1737, %r1735;
	ld.shared.u16 	%rs926, [%r1738+2];
	// begin inline asm
	{  cvt.f32.f16 %f2547, %rs926;}

	// end inline asm
	fma.rn.f32 	%f2559, %f2546, %f2547, %f2558;
	ld.shared.u16 	%rs927, [%r1731+8];
	// begin inline asm
	{  cvt.f32.f16 %f2548, %rs927;}

	// end inline asm
	add.s32 	%r1739, %r1738, %r1735;
	ld.shared.u16 	%rs928, [%r1739+2];
	// begin inline asm
	{  cvt.f32.f16 %f2549, %rs928;}

	// end inline asm
	fma.rn.f32 	%f2560, %f2548, %f2549, %f2559;
	ld.shared.u16 	%rs929, [%r1731+10];
	// begin inline asm
	{  cvt.f32.f16 %f2550, %rs929;}

	// end inline asm
	add.s32 	%r1740, %r1739, %r1735;
	ld.shared.u16 	%rs930, [%r1740+2];
	// begin inline asm
	{  cvt.f32.f16 %f2551, %rs930;}

	// end inline asm
	fma.rn.f32 	%f2561, %f2550, %f2551, %f2560;
	ld.shared.u16 	%rs931, [%r1731+12];
	// begin inline asm
	{  cvt.f32.f16 %f2552, %rs931;}

	// end inline asm
	add.s32 	%r1741, %r1740, %r1735;
	ld.shared.u16 	%rs932, [%r1741+2];
	// begin inline asm
	{  cvt.f32.f16 %f2553, %rs932;}

	// end inline asm
	fma.rn.f32 	%f2562, %f2552, %f2553, %f2561;
	ld.shared.u16 	%rs933, [%r1731+14];
	// begin inline asm
	{  cvt.f32.f16 %f2554, %rs933;}

	// end inline asm
	add.s32 	%r1742, %r1741, %r1735;
	ld.shared.u16 	%rs934, [%r1742+2];
	// begin inline asm
	{  cvt.f32.f16 %f2555, %rs934;}

	// end inline asm
	fma.rn.f32 	%f2998, %f2554, %f2555, %f2562;
	add.s32 	%r2068, %r2068, 8;
	setp.ne.s32 	%p388, %r2068, %r185;
	mov.u32 	%r2070, %r185;
	@%p388 bra 	$L__BB0_486;
$L__BB0_487:
	setp.eq.s32 	%p389, %r184, 0;
	@%p389 bra 	$L__BB0_495;
	setp.lt.u32 	%p390, %r63, 3;
	@%p390 bra 	$L__BB0_490;
	add.s32 	%r1743, %r376, %r2070;
	shl.b32 	%r1744, %r1743, 1;
	add.s32 	%r1745, %r16, %r1744;
	ld.shared.u16 	%rs935, [%r1745];
	// begin inline asm
	{  cvt.f32.f16 %f2564, %rs935;}

	// end inline asm
	mad.lo.s32 	%r1746, %r2070, %r433, %r2063;
	shl.b32 	%r1747, %r1746, 1;
	add.s32 	%r1748, %r14, %r1747;
	ld.shared.u16 	%rs936, [%r1748+2];
	// begin inline asm
	{  cvt.f32.f16 %f2565, %rs936;}

	// end inline asm
	fma.rn.f32 	%f2572, %f2564, %f2565, %f2998;
	ld.shared.u16 	%rs937, [%r1745+2];
	// begin inline asm
	{  cvt.f32.f16 %f2566, %rs937;}

	// end inline asm
	shl.b32 	%r1749, %r433, 1;
	add.s32 	%r1750, %r1748, %r1749;
	ld.shared.u16 	%rs938, [%r1750+2];
	// begin inline asm
	{  cvt.f32.f16 %f2567, %rs938;}

	// end inline asm
	fma.rn.f32 	%f2573, %f2566, %f2567, %f2572;
	ld.shared.u16 	%rs939, [%r1745+4];
	// begin inline asm
	{  cvt.f32.f16 %f2568, %rs939;}

	// end inline asm
	add.s32 	%r1751, %r1750, %r1749;
	ld.shared.u16 	%rs940, [%r1751+2];
	// begin inline asm
	{  cvt.f32.f16 %f2569, %rs940;}

	// end inline asm
	fma.rn.f32 	%f2574, %f2568, %f2569, %f2573;
	ld.shared.u16 	%rs941, [%r1745+6];
	// begin inline asm
	{  cvt.f32.f16 %f2570, %rs941;}

	// end inline asm
	add.s32 	%r1752, %r1751, %r1749;
	ld.shared.u16 	%rs942, [%r1752+2];
	// begin inline asm
	{  cvt.f32.f16 %f2571, %rs942;}

	// end inline asm
	fma.rn.f32 	%f2998, %f2570, %f2571, %f2574;
	add.s32 	%r2070, %r2070, 4;
$L__BB0_490:
	setp.eq.s32 	%p391, %r181, 0;
	@%p391 bra 	$L__BB0_495;
	setp.eq.s32 	%p392, %r61, 0;
	@%p392 bra 	$L__BB0_493;
	add.s32 	%r1753, %r376, %r2070;
	shl.b32 	%r1754, %r1753, 1;
	add.s32 	%r1755, %r16, %r1754;
	ld.shared.u16 	%rs943, [%r1755];
	// begin inline asm
	{  cvt.f32.f16 %f2576, %rs943;}

	// end inline asm
	mad.lo.s32 	%r1756, %r2070, %r433, %r2063;
	shl.b32 	%r1757, %r1756, 1;
	add.s32 	%r1758, %r14, %r1757;
	ld.shared.u16 	%rs944, [%r1758+2];
	// begin inline asm
	{  cvt.f32.f16 %f2577, %rs944;}

	// end inline asm
	fma.rn.f32 	%f2580, %f2576, %f2577, %f2998;
	ld.shared.u16 	%rs945, [%r1755+2];
	// begin inline asm
	{  cvt.f32.f16 %f2578, %rs945;}

	// end inline asm
	shl.b32 	%r1759, %r433, 1;
	add.s32 	%r1760, %r1758, %r1759;
	ld.shared.u16 	%rs946, [%r1760+2];
	// begin inline asm
	{  cvt.f32.f16 %f2579, %rs946;}

	// end inline asm
	fma.rn.f32 	%f2998, %f2578, %f2579, %f2580;
	add.s32 	%r2070, %r2070, 2;
$L__BB0_493:
	setp.eq.s32 	%p393, %r186, 0;
	@%p393 bra 	$L__BB0_495;
	add.s32 	%r1761, %r376, %r2070;
	shl.b32 	%r1762, %r1761, 1;
	add.s32 	%r1763, %r16, %r1762;
	ld.shared.u16 	%rs947, [%r1763];
	// begin inline asm
	{  cvt.f32.f16 %f2581, %rs947;}

	// end inline asm
	mad.lo.s32 	%r1764, %r2070, %r433, %r2063;
	shl.b32 	%r1765, %r1764, 1;
	add.s32 	%r1766, %r14, %r1765;
	ld.shared.u16 	%rs948, [%r1766+2];
	// begin inline asm
	{  cvt.f32.f16 %f2582, %rs948;}

	// end inline asm
	fma.rn.f32 	%f2998, %f2581, %f2582, %f2998;
$L__BB0_495:
	ld.local.f32 	%f2584, [%rd19+4];
	add.f32 	%f2585, %f2998, %f2584;
	st.local.f32 	[%rd19+4], %f2585;
	mov.f32 	%f3006, 0f00000000;
	@%p365 bra 	$L__BB0_507;
	setp.lt.u32 	%p395, %r65, 7;
	mov.f32 	%f3006, 0f00000000;
	mov.b32 	%r2074, 0;
	@%p395 bra 	$L__BB0_499;
	mov.f32 	%f3006, 0f00000000;
	mov.b32 	%r2072, 0;
$L__BB0_498:
	.pragma "nounroll";
	add.s32 	%r1769, %r376, %r2072;
	shl.b32 	%r1770, %r1769, 1;
	add.s32 	%r1771, %r16, %r1770;
	ld.shared.u16 	%rs949, [%r1771];
	// begin inline asm
	{  cvt.f32.f16 %f2589, %rs949;}

	// end inline asm
	mad.lo.s32 	%r1772, %r2072, %r433, %r2063;
	shl.b32 	%r1773, %r1772, 1;
	add.s32 	%r1774, %r14, %r1773;
	ld.shared.u16 	%rs950, [%r1774+4];
	// begin inline asm
	{  cvt.f32.f16 %f2590, %rs950;}

	// end inline asm
	fma.rn.f32 	%f2605, %f2589, %f2590, %f3006;
	ld.shared.u16 	%rs951, [%r1771+2];
	// begin inline asm
	{  cvt.f32.f16 %f2591, %rs951;}

	// end inline asm
	shl.b32 	%r1775, %r433, 1;
	add.s32 	%r1776, %r1774, %r1775;
	ld.shared.u16 	%rs952, [%r1776+4];
	// begin inline asm
	{  cvt.f32.f16 %f2592, %rs952;}

	// end inline asm
	fma.rn.f32 	%f2606, %f2591, %f2592, %f2605;
	ld.shared.u16 	%rs953, [%r1771+4];
	// begin inline asm
	{  cvt.f32.f16 %f2593, %rs953;}

	// end inline asm
	add.s32 	%r1777, %r1776, %r1775;
	ld.shared.u16 	%rs954, [%r1777+4];
	// begin inline asm
	{  cvt.f32.f16 %f2594, %rs954;}

	// end inline asm
	fma.rn.f32 	%f2607, %f2593, %f2594, %f2606;
	ld.shared.u16 	%rs955, [%r1771+6];
	// begin inline asm
	{  cvt.f32.f16 %f2595, %rs955;}

	// end inline asm
	add.s32 	%r1778, %r1777, %r1775;
	ld.shared.u16 	%rs956, [%r1778+4];
	// begin inline asm
	{  cvt.f32.f16 %f2596, %rs956;}

	// end inline asm
	fma.rn.f32 	%f2608, %f2595, %f2596, %f2607;
	ld.shared.u16 	%rs957, [%r1771+8];
	// begin inline asm
	{  cvt.f32.f16 %f2597, %rs957;}

	// end inline asm
	add.s32 	%r1779, %r1778, %r1775;
	ld.shared.u16 	%rs958, [%r1779+4];
	// begin inline asm
	{  cvt.f32.f16 %f2598, %rs958;}

	// end inline asm
	fma.rn.f32 	%f2609, %f2597, %f2598, %f2608;
	ld.shared.u16 	%rs959, [%r1771+10];
	// begin inline asm
	{  cvt.f32.f16 %f2599, %rs959;}

	// end inline asm
	add.s32 	%r1780, %r1779, %r1775;
	ld.shared.u16 	%rs960, [%r1780+4];
	// begin inline asm
	{  cvt.f32.f16 %f2600, %rs960;}

	// end inline asm
	fma.rn.f32 	%f2610, %f2599, %f2600, %f2609;
	ld.shared.u16 	%rs961, [%r1771+12];
	// begin inline asm
	{  cvt.f32.f16 %f2601, %rs961;}

	// end inline asm
	add.s32 	%r1781, %r1780, %r1775;
	ld.shared.u16 	%rs962, [%r1781+4];
	// begin inline asm
	{  cvt.f32.f16 %f2602, %rs962;}

	// end inline asm
	fma.rn.f32 	%f2611, %f2601, %f2602, %f2610;
	ld.shared.u16 	%rs963, [%r1771+14];
	// begin inline asm
	{  cvt.f32.f16 %f2603, %rs963;}

	// end inline asm
	add.s32 	%r1782, %r1781, %r1775;
	ld.shared.u16 	%rs964, [%r1782+4];
	// begin inline asm
	{  cvt.f32.f16 %f2604, %rs964;}

	// end inline asm
	fma.rn.f32 	%f3006, %f2603, %f2604, %f2611;
	add.s32 	%r2072, %r2072, 8;
	setp.ne.s32 	%p396, %r2072, %r185;
	mov.u32 	%r2074, %r185;
	@%p396 bra 	$L__BB0_498;
$L__BB0_499:
	setp.eq.s32 	%p397, %r184, 0;
	@%p397 bra 	$L__BB0_507;
	setp.lt.u32 	%p398, %r63, 3;
	@%p398 bra 	$L__BB0_502;
	add.s32 	%r1783, %r376, %r2074;
	shl.b32 	%r1784, %r1783, 1;
	add.s32 	%r1785, %r16, %r1784;
	ld.shared.u16 	%rs965, [%r1785];
	// begin inline asm
	{  cvt.f32.f16 %f2613, %rs965;}

	// end inline asm
	mad.lo.s32 	%r1786, %r2074, %r433, %r2063;
	shl.b32 	%r1787, %r1786, 1;
	add.s32 	%r1788, %r14, %r1787;
	ld.shared.u16 	%rs966, [%r1788+4];
	// begin inline asm
	{  cvt.f32.f16 %f2614, %rs966;}

	// end inline asm
	fma.rn.f32 	%f2621, %f2613, %f2614, %f3006;
	ld.shared.u16 	%rs967, [%r1785+2];
	// begin inline asm
	{  cvt.f32.f16 %f2615, %rs967;}

	// end inline asm
	shl.b32 	%r1789, %r433, 1;
	add.s32 	%r1790, %r1788, %r1789;
	ld.shared.u16 	%rs968, [%r1790+4];
	// begin inline asm
	{  cvt.f32.f16 %f2616, %rs968;}

	// end inline asm
	fma.rn.f32 	%f2622, %f2615, %f2616, %f2621;
	ld.shared.u16 	%rs969, [%r1785+4];
	// begin inline asm
	{  cvt.f32.f16 %f2617, %rs969;}

	// end inline asm
	add.s32 	%r1791, %r1790, %r1789;
	ld.shared.u16 	%rs970, [%r1791+4];
	// begin inline asm
	{  cvt.f32.f16 %f2618, %rs970;}

	// end inline asm
	fma.rn.f32 	%f2623, %f2617, %f2618, %f2622;
	ld.shared.u16 	%rs971, [%r1785+6];
	// begin inline asm
	{  cvt.f32.f16 %f2619, %rs971;}

	// end inline asm
	add.s32 	%r1792, %r1791, %r1789;
	ld.shared.u16 	%rs972, [%r1792+4];
	// begin inline asm
	{  cvt.f32.f16 %f2620, %rs972;}

	// end inline asm
	fma.rn.f32 	%f3006, %f2619, %f2620, %f2623;
	add.s32 	%r2074, %r2074, 4;
$L__BB0_502:
	setp.eq.s32 	%p399, %r181, 0;
	@%p399 bra 	$L__BB0_507;
	setp.eq.s32 	%p400, %r61, 0;
	@%p400 bra 	$L__BB0_505;
	add.s32 	%r1793, %r376, %r2074;
	shl.b32 	%r1794, %r1793, 1;
	add.s32 	%r1795, %r16, %r1794;
	ld.shared.u16 	%rs973, [%r1795];
	// begin inline asm
	{  cvt.f32.f16 %f2625, %rs973;}

	// end inline asm
	mad.lo.s32 	%r1796, %r2074, %r433, %r2063;
	shl.b32 	%r1797, %r1796, 1;
	add.s32 	%r1798, %r14, %r1797;
	ld.shared.u16 	%rs974, [%r1798+4];
	// begin inline asm
	{  cvt.f32.f16 %f2626, %rs974;}

	// end inline asm
	fma.rn.f32 	%f2629, %f2625, %f2626, %f3006;
	ld.shared.u16 	%rs975, [%r1795+2];
	// begin inline asm
	{  cvt.f32.f16 %f2627, %rs975;}

	// end inline asm
	shl.b32 	%r1799, %r433, 1;
	add.s32 	%r1800, %r1798, %r1799;
	ld.shared.u16 	%rs976, [%r1800+4];
	// begin inline asm
	{  cvt.f32.f16 %f2628, %rs976;}

	// end inline asm
	fma.rn.f32 	%f3006, %f2627, %f2628, %f2629;
	add.s32 	%r2074, %r2074, 2;
$L__BB0_505:
	setp.eq.s32 	%p401, %r186, 0;
	@%p401 bra 	$L__BB0_507;
	add.s32 	%r1801, %r376, %r2074;
	shl.b32 	%r1802, %r1801, 1;
	add.s32 	%r1803, %r16, %r1802;
	ld.shared.u16 	%rs977, [%r1803];
	// begin inline asm
	{  cvt.f32.f16 %f2630, %rs977;}

	// end inline asm
	mad.lo.s32 	%r1804, %r2074, %r433, %r2063;
	shl.b32 	%r1805, %r1804, 1;
	add.s32 	%r1806, %r14, %r1805;
	ld.shared.u16 	%rs978, [%r1806+4];
	// begin inline asm
	{  cvt.f32.f16 %f2631, %rs978;}

	// end inline asm
	fma.rn.f32 	%f3006, %f2630, %f2631, %f3006;
$L__BB0_507:
	ld.local.f32 	%f2633, [%rd19+8];
	add.f32 	%f2634, %f3006, %f2633;
	st.local.f32 	[%rd19+8], %f2634;
	mov.f32 	%f3014, 0f00000000;
	@%p365 bra 	$L__BB0_519;
	setp.lt.u32 	%p403, %r65, 7;
	mov.f32 	%f3014, 0f00000000;
	mov.b32 	%r2078, 0;
	@%p403 bra 	$L__BB0_511;
	mov.f32 	%f3014, 0f00000000;
	mov.b32 	%r2076, 0;
$L__BB0_510:
	.pragma "nounroll";
	add.s32 	%r1809, %r376, %r2076;
	shl.b32 	%r1810, %r1809, 1;
	add.s32 	%r1811, %r16, %r1810;
	ld.shared.u16 	%rs979, [%r1811];
	// begin inline asm
	{  cvt.f32.f16 %f2638, %rs979;}

	// end inline asm
	mad.lo.s32 	%r1812, %r2076, %r433, %r2063;
	shl.b32 	%r1813, %r1812, 1;
	add.s32 	%r1814, %r14, %r1813;
	ld.shared.u16 	%rs980, [%r1814+6];
	// begin inline asm
	{  cvt.f32.f16 %f2639, %rs980;}

	// end inline asm
	fma.rn.f32 	%f2654, %f2638, %f2639, %f3014;
	ld.shared.u16 	%rs981, [%r1811+2];
	// begin inline asm
	{  cvt.f32.f16 %f2640, %rs981;}

	// end inline asm
	shl.b32 	%r1815, %r433, 1;
	add.s32 	%r1816, %r1814, %r1815;
	ld.shared.u16 	%rs982, [%r1816+6];
	// begin inline asm
	{  cvt.f32.f16 %f2641, %rs982;}

	// end inline asm
	fma.rn.f32 	%f2655, %f2640, %f2641, %f2654;
	ld.shared.u16 	%rs983, [%r1811+4];
	// begin inline asm
	{  cvt.f32.f16 %f2642, %rs983;}

	// end inline asm
	add.s32 	%r1817, %r1816, %r1815;
	ld.shared.u16 	%rs984, [%r1817+6];
	// begin inline asm
	{  cvt.f32.f16 %f2643, %rs984;}

	// end inline asm
	fma.rn.f32 	%f2656, %f2642, %f2643, %f2655;
	ld.shared.u16 	%rs985, [%r1811+6];
	// begin inline asm
	{  cvt.f32.f16 %f2644, %rs985;}

	// end inline asm
	add.s32 	%r1818, %r1817, %r1815;
	ld.shared.u16 	%rs986, [%r1818+6];
	// begin inline asm
	{  cvt.f32.f16 %f2645, %rs986;}

	// end inline asm
	fma.rn.f32 	%f2657, %f2644, %f2645, %f2656;
	ld.shared.u16 	%rs987, [%r1811+8];
	// begin inline asm
	{  cvt.f32.f16 %f2646, %rs987;}

	// end inline asm
	add.s32 	%r1819, %r1818, %r1815;
	ld.shared.u16 	%rs988, [%r1819+6];
	// begin inline asm
	{  cvt.f32.f16 %f2647, %rs988;}

	// end inline asm
	fma.rn.f32 	%f2658, %f2646, %f2647, %f2657;
	ld.shared.u16 	%rs989, [%r1811+10];
	// begin inline asm
	{  cvt.f32.f16 %f2648, %rs989;}

	// end inline asm
	add.s32 	%r1820, %r1819, %r1815;
	ld.shared.u16 	%rs990, [%r1820+6];
	// begin inline asm
	{  cvt.f32.f16 %f2649, %rs990;}

	// end inline asm
	fma.rn.f32 	%f2659, %f2648, %f2649, %f2658;
	ld.shared.u16 	%rs991, [%r1811+12];
	// begin inline asm
	{  cvt.f32.f16 %f2650, %rs991;}

	// end inline asm
	add.s32 	%r1821, %r1820, %r1815;
	ld.shared.u16 	%rs992, [%r1821+6];
	// begin inline asm
	{  cvt.f32.f16 %f2651, %rs992;}

	// end inline asm
	fma.rn.f32 	%f2660, %f2650, %f2651, %f2659;
	ld.shared.u16 	%rs993, [%r1811+14];
	// begin inline asm
	{  cvt.f32.f16 %f2652, %rs993;}

	// end inline asm
	add.s32 	%r1822, %r1821, %r1815;
	ld.shared.u16 	%rs994, [%r1822+6];
	// begin inline asm
	{  cvt.f32.f16 %f2653, %rs994;}

	// end inline asm
	fma.rn.f32 	%f3014, %f2652, %f2653, %f2660;
	add.s32 	%r2076, %r2076, 8;
	setp.ne.s32 	%p404, %r2076, %r185;
	mov.u32 	%r2078, %r185;
	@%p404 bra 	$L__BB0_510;
$L__BB0_511:
	setp.eq.s32 	%p405, %r184, 0;
	@%p405 bra 	$L__BB0_519;
	setp.lt.u32 	%p406, %r63, 3;
	@%p406 bra 	$L__BB0_514;
	add.s32 	%r1823, %r376, %r2078;
	shl.b32 	%r1824, %r1823, 1;
	add.s32 	%r1825, %r16, %r1824;
	ld.shared.u16 	%rs995, [%r1825];
	// begin inline asm
	{  cvt.f32.f16 %f2662, %rs995;}

	// end inline asm
	mad.lo.s32 	%r1826, %r2078, %r433, %r2063;
	shl.b32 	%r1827, %r1826, 1;
	add.s32 	%r1828, %r14, %r1827;
	ld.shared.u16 	%rs996, [%r1828+6];
	// begin inline asm
	{  cvt.f32.f16 %f2663, %rs996;}

	// end inline asm
	fma.rn.f32 	%f2670, %f2662, %f2663, %f3014;
	ld.shared.u16 	%rs997, [%r1825+2];
	// begin inline asm
	{  cvt.f32.f16 %f2664, %rs997;}

	// end inline asm
	shl.b32 	%r1829, %r433, 1;
	add.s32 	%r1830, %r1828, %r1829;
	ld.shared.u16 	%rs998, [%r1830+6];
	// begin inline asm
	{  cvt.f32.f16 %f2665, %rs998;}

	// end inline asm
	fma.rn.f32 	%f2671, %f2664, %f2665, %f2670;
	ld.shared.u16 	%rs999, [%r1825+4];
	// begin inline asm
	{  cvt.f32.f16 %f2666, %rs999;}

	// end inline asm
	add.s32 	%r1831, %r1830, %r1829;
	ld.shared.u16 	%rs1000, [%r1831+6];
	// begin inline asm
	{  cvt.f32.f16 %f2667, %rs1000;}

	// end inline asm
	fma.rn.f32 	%f2672, %f2666, %f2667, %f2671;
	ld.shared.u16 	%rs1001, [%r1825+6];
	// begin inline asm
	{  cvt.f32.f16 %f2668, %rs1001;}

	// end inline asm
	add.s32 	%r1832, %r1831, %r1829;
	ld.shared.u16 	%rs1002, [%r1832+6];
	// begin inline asm
	{  cvt.f32.f16 %f2669, %rs1002;}

	// end inline asm
	fma.rn.f32 	%f3014, %f2668, %f2669, %f2672;
	add.s32 	%r2078, %r2078, 4;
$L__BB0_514:
	setp.eq.s32 	%p407, %r181, 0;
	@%p407 bra 	$L__BB0_519;
	setp.eq.s32 	%p408, %r61, 0;
	@%p408 bra 	$L__BB0_517;
	add.s32 	%r1833, %r376, %r2078;
	shl.b32 	%r1834, %r1833, 1;
	add.s32 	%r1835, %r16, %r1834;
	ld.shared.u16 	%rs1003, [%r1835];
	// begin inline asm
	{  cvt.f32.f16 %f2674, %rs1003;}

	// end inline asm
	mad.lo.s32 	%r1836, %r2078, %r433, %r2063;
	shl.b32 	%r1837, %r1836, 1;
	add.s32 	%r1838, %r14, %r1837;
	ld.shared.u16 	%rs1004, [%r1838+6];
	// begin inline asm
	{  cvt.f32.f16 %f2675, %rs1004;}

	// end inline asm
	fma.rn.f32 	%f2678, %f2674, %f2675, %f3014;
	ld.shared.u16 	%rs1005, [%r1835+2];
	// begin inline asm
	{  cvt.f32.f16 %f2676, %rs1005;}

	// end inline asm
	shl.b32 	%r1839, %r433, 1;
	add.s32 	%r1840, %r1838, %r1839;
	ld.shared.u16 	%rs1006, [%r1840+6];
	// begin inline asm
	{  cvt.f32.f16 %f2677, %rs1006;}

	// end inline asm
	fma.rn.f32 	%f3014, %f2676, %f2677, %f2678;
	add.s32 	%r2078, %r2078, 2;
$L__BB0_517:
	setp.eq.s32 	%p409, %r186, 0;
	@%p409 bra 	$L__BB0_519;
	add.s32 	%r1841, %r376, %r2078;
	shl.b32 	%r1842, %r1841, 1;
	add.s32 	%r1843, %r16, %r1842;
	ld.shared.u16 	%rs1007, [%r1843];
	// begin inline asm
	{  cvt.f32.f16 %f2679, %rs1007;}

	// end inline asm
	mad.lo.s32 	%r1844, %r2078, %r433, %r2063;
	shl.b32 	%r1845, %r1844, 1;
	add.s32 	%r1846, %r14, %r1845;
	ld.shared.u16 	%rs1008, [%r1846+6];
	// begin inline asm
	{  cvt.f32.f16 %f2680, %rs1008;}

	// end inline asm
	fma.rn.f32 	%f3014, %f2679, %f2680, %f3014;
$L__BB0_519:
	ld.local.f32 	%f2681, [%rd19+12];
	add.f32 	%f2682, %f3014, %f2681;
	st.local.f32 	[%rd19+12], %f2682;
	add.s32 	%r2063, %r2063, 4;
	setp.ne.s32 	%p410, %r2063, %r54;
	mov.u32 	%r2081, %r54;
	@%p410 bra 	$L__BB0_471;
$L__BB0_520:
	setp.eq.s32 	%p411, %r53, 0;
	@%p411 bra 	$L__BB0_535;
	mov.b32 	%r2082, 0;
$L__BB0_522:
	.pragma "nounroll";
	mov.f32 	%f3022, 0f00000000;
	@%p365 bra 	$L__BB0_534;
	setp.lt.u32 	%p413, %r65, 7;
	mov.f32 	%f3022, 0f00000000;
	mov.b32 	%r2085, 0;
	@%p413 bra 	$L__BB0_526;
	mov.f32 	%f3022, 0f00000000;
	mov.b32 	%r2083, 0;
$L__BB0_525:
	.pragma "nounroll";
	add.s32 	%r1850, %r376, %r2083;
	shl.b32 	%r1851, %r1850, 1;
	add.s32 	%r1852, %r16, %r1851;
	ld.shared.u16 	%rs1009, [%r1852];
	// begin inline asm
	{  cvt.f32.f16 %f2687, %rs1009;}

	// end inline asm
	mad.lo.s32 	%r1853, %r2083, %r433, %r2081;
	shl.b32 	%r1854, %r1853, 1;
	add.s32 	%r1855, %r14, %r1854;
	ld.shared.u16 	%rs1010, [%r1855];
	// begin inline asm
	{  cvt.f32.f16 %f2688, %rs1010;}

	// end inline asm
	fma.rn.f32 	%f2703, %f2687, %f2688, %f3022;
	ld.shared.u16 	%rs1011, [%r1852+2];
	// begin inline asm
	{  cvt.f32.f16 %f2689, %rs1011;}

	// end inline asm
	shl.b32 	%r1856, %r433, 1;
	add.s32 	%r1857, %r1855, %r1856;
	ld.shared.u16 	%rs1012, [%r1857];
	// begin inline asm
	{  cvt.f32.f16 %f2690, %rs1012;}

	// end inline asm
	fma.rn.f32 	%f2704, %f2689, %f2690, %f2703;
	ld.shared.u16 	%rs1013, [%r1852+4];
	// begin inline asm
	{  cvt.f32.f16 %f2691, %rs1013;}

	// end inline asm
	add.s32 	%r1858, %r1857, %r1856;
	ld.shared.u16 	%rs1014, [%r1858];
	// begin inline asm
	{  cvt.f32.f16 %f2692, %rs1014;}

	// end inline asm
	fma.rn.f32 	%f2705, %f2691, %f2692, %f2704;
	ld.shared.u16 	%rs1015, [%r1852+6];
	// begin inline asm
	{  cvt.f32.f16 %f2693, %rs1015;}

	// end inline asm
	add.s32 	%r1859, %r1858, %r1856;
	ld.shared.u16 	%rs1016, [%r1859];
	// begin inline asm
	{  cvt.f32.f16 %f2694, %rs1016;}

	// end inline asm
	fma.rn.f32 	%f2706, %f2693, %f2694, %f2705;
	ld.shared.u16 	%rs1017, [%r1852+8];
	// begin inline asm
	{  cvt.f32.f16 %f2695, %rs1017;}

	// end inline asm
	add.s32 	%r1860, %r1859, %r1856;
	ld.shared.u16 	%rs1018, [%r1860];
	// begin inline asm
	{  cvt.f32.f16 %f2696, %rs1018;}

	// end inline asm
	fma.rn.f32 	%f2707, %f2695, %f2696, %f2706;
	ld.shared.u16 	%rs1019, [%r1852+10];
	// begin inline asm
	{  cvt.f32.f16 %f2697, %rs1019;}

	// end inline asm
	add.s32 	%r1861, %r1860, %r1856;
	ld.shared.u16 	%rs1020, [%r1861];
	// begin inline asm
	{  cvt.f32.f16 %f2698, %rs1020;}

	// end inline asm
	fma.rn.f32 	%f2708, %f2697, %f2698, %f2707;
	ld.shared.u16 	%rs1021, [%r1852+12];
	// begin inline asm
	{  cvt.f32.f16 %f2699, %rs1021;}

	// end inline asm
	add.s32 	%r1862, %r1861, %r1856;
	ld.shared.u16 	%rs1022, [%r1862];
	// begin inline asm
	{  cvt.f32.f16 %f2700, %rs1022;}

	// end inline asm
	fma.rn.f32 	%f2709, %f2699, %f2700, %f2708;
	ld.shared.u16 	%rs1023, [%r1852+14];
	// begin inline asm
	{  cvt.f32.f16 %f2701, %rs1023;}

	// end inline asm
	add.s32 	%r1863, %r1862, %r1856;
	ld.shared.u16 	%rs1024, [%r1863];
	// begin inline asm
	{  cvt.f32.f16 %f2702, %rs1024;}

	// end inline asm
	fma.rn.f32 	%f3022, %f2701, %f2702, %f2709;
	add.s32 	%r2083, %r2083, 8;
	setp.ne.s32 	%p414, %r2083, %r185;
	mov.u32 	%r2085, %r185;
	@%p414 bra 	$L__BB0_525;
$L__BB0_526:
	setp.eq.s32 	%p415, %r184, 0;
	@%p415 bra 	$L__BB0_534;
	setp.lt.u32 	%p416, %r63, 3;
	@%p416 bra 	$L__BB0_529;
	add.s32 	%r1864, %r376, %r2085;
	shl.b32 	%r1865, %r1864, 1;
	add.s32 	%r1866, %r16, %r1865;
	ld.shared.u16 	%rs1025, [%r1866];
	// begin inline asm
	{  cvt.f32.f16 %f2711, %rs1025;}

	// end inline asm
	mad.lo.s32 	%r1867, %r2085, %r433, %r2081;
	shl.b32 	%r1868, %r1867, 1;
	add.s32 	%r1869, %r14, %r1868;
	ld.shared.u16 	%rs1026, [%r1869];
	// begin inline asm
	{  cvt.f32.f16 %f2712, %rs1026;}

	// end inline asm
	fma.rn.f32 	%f2719, %f2711, %f2712, %f3022;
	ld.shared.u16 	%rs1027, [%r1866+2];
	// begin inline asm
	{  cvt.f32.f16 %f2713, %rs1027;}

	// end inline asm
	shl.b32 	%r1870, %r433, 1;
	add.s32 	%r1871, %r1869, %r1870;
	ld.shared.u16 	%rs1028, [%r1871];
	// begin inline asm
	{  cvt.f32.f16 %f2714, %rs1028;}

	// end inline asm
	fma.rn.f32 	%f2720, %f2713, %f2714, %f2719;
	ld.shared.u16 	%rs1029, [%r1866+4];
	// begin inline asm
	{  cvt.f32.f16 %f2715, %rs1029;}

	// end inline asm
	add.s32 	%r1872, %r1871, %r1870;
	ld.shared.u16 	%rs1030, [%r1872];
	// begin inline asm
	{  cvt.f32.f16 %f2716, %rs1030;}

	// end inline asm
	fma.rn.f32 	%f2721, %f2715, %f2716, %f2720;
	ld.shared.u16 	%rs1031, [%r1866+6];
	// begin inline asm
	{  cvt.f32.f16 %f2717, %rs1031;}

	// end inline asm
	add.s32 	%r1873, %r1872, %r1870;
	ld.shared.u16 	%rs1032, [%r1873];
	// begin inline asm
	{  cvt.f32.f16 %f2718, %rs1032;}

	// end inline asm
	fma.rn.f32 	%f3022, %f2717, %f2718, %f2721;
	add.s32 	%r2085, %r2085, 4;
$L__BB0_529:
	setp.eq.s32 	%p417, %r181, 0;
	@%p417 bra 	$L__BB0_534;
	setp.eq.s32 	%p418, %r61, 0;
	@%p418 bra 	$L__BB0_532;
	add.s32 	%r1874, %r376, %r2085;
	shl.b32 	%r1875, %r1874, 1;
	add.s32 	%r1876, %r16, %r1875;
	ld.shared.u16 	%rs1033, [%r1876];
	// begin inline asm
	{  cvt.f32.f16 %f2723, %rs1033;}

	// end inline asm
	mad.lo.s32 	%r1877, %r2085, %r433, %r2081;
	shl.b32 	%r1878, %r1877, 1;
	add.s32 	%r1879, %r14, %r1878;
	ld.shared.u16 	%rs1034, [%r1879];
	// begin inline asm
	{  cvt.f32.f16 %f2724, %rs1034;}

	// end inline asm
	fma.rn.f32 	%f2727, %f2723, %f2724, %f3022;
	ld.shared.u16 	%rs1035, [%r1876+2];
	// begin inline asm
	{  cvt.f32.f16 %f2725, %rs1035;}

	// end inline asm
	shl.b32 	%r1880, %r433, 1;
	add.s32 	%r1881, %r1879, %r1880;
	ld.shared.u16 	%rs1036, [%r1881];
	// begin inline asm
	{  cvt.f32.f16 %f2726, %rs1036;}

	// end inline asm
	fma.rn.f32 	%f3022, %f2725, %f2726, %f2727;
	add.s32 	%r2085, %r2085, 2;
$L__BB0_532:
	setp.eq.s32 	%p419, %r186, 0;
	@%p419 bra 	$L__BB0_534;
	add.s32 	%r1882, %r376, %r2085;
	shl.b32 	%r1883, %r1882, 1;
	add.s32 	%r1884, %r16, %r1883;
	ld.shared.u16 	%rs1037, [%r1884];
	// begin inline asm
	{  cvt.f32.f16 %f2728, %rs1037;}

	// end inline asm
	mad.lo.s32 	%r1885, %r2085, %r433, %r2081;
	shl.b32 	%r1886, %r1885, 1;
	add.s32 	%r1887, %r14, %r1886;
	ld.shared.u16 	%rs1038, [%r1887];
	// begin inline asm
	{  cvt.f32.f16 %f2729, %rs1038;}

	// end inline asm
	fma.rn.f32 	%f3022, %f2728, %f2729, %f3022;
$L__BB0_534:
	mul.wide.u32 	%rd82, %r2081, 4;
	add.s64 	%rd83, %rd4, %rd82;
	ld.local.f32 	%f2730, [%rd83];
	add.f32 	%f2731, %f3022, %f2730;
	st.local.f32 	[%rd83], %f2731;
	add.s32 	%r2081, %r2081, 1;
	add.s32 	%r2082, %r2082, 1;
	setp.ne.s32 	%p420, %r2082, %r53;
	@%p420 bra 	$L__BB0_522;
$L__BB0_535:
	add.s32 	%r1965, %r1965, 1024;
	setp.lt.s32 	%p421, %r1965, %r434;
	@%p421 bra 	$L__BB0_179;
$L__BB0_536:
	bar.sync 	0;
	add.s32 	%r1916, %r1916, 1;
	setp.ne.s32 	%p422, %r1916, %r44;
	add.s16 	%rs1046, %rs1046, 1;
	add.s16 	%rs1045, %rs1045, 1;
	add.s16 	%rs1044, %rs1044, 1;
	@%p422 bra 	$L__BB0_35;
	add.f32 	%f3024, %f3023, 0f358637BD;
$L__BB0_538:
	setp.ge.s32 	%p423, %r2089, %r2;
	rcp.rn.f32 	%f463, %f3024;
	@%p423 bra 	$L__BB0_545;
	not.b32 	%r1888, %r2089;
	add.s32 	%r421, %r2, %r1888;
	and.b32  	%r1889, %r421, 768;
	setp.eq.s32 	%p424, %r1889, 768;
	@%p424 bra 	$L__BB0_542;
	shr.u32 	%r1890, %r421, 8;
	add.s32 	%r1891, %r1890, 1;
	and.b32  	%r1892, %r1891, 3;
	neg.s32 	%r2087, %r1892;
$L__BB0_541:
	.pragma "nounroll";
	cvt.s64.s32 	%rd84, %r2089;
	add.s64 	%rd85, %rd5, %rd84;
	shl.b64 	%rd86, %rd85, 1;
	add.s64 	%rd87, %rd3, %rd86;
	rem.s32 	%r1893, %r2089, %r433;
	mul.wide.u32 	%rd88, %r1893, 4;
	add.s64 	%rd89, %rd4, %rd88;
	ld.local.f32 	%f2733, [%rd89];
	mul.f32 	%f2732, %f463, %f2733;
	// begin inline asm
	{  cvt.rn.f16.f32 %rs1039, %f2732;}

	// end inline asm
	st.global.u16 	[%rd87], %rs1039;
	add.s32 	%r2089, %r2089, 256;
	add.s32 	%r2087, %r2087, 1;
	setp.ne.s32 	%p425, %r2087, 0;
	@%p425 bra 	$L__BB0_541;
$L__BB0_542:
	setp.lt.u32 	%p426, %r421, 768;
	@%p426 bra 	$L__BB0_545;
	add.s32 	%r2090, %r2089, 512;
$L__BB0_544:
	.pragma "nounroll";
	add.s32 	%r1894, %r2090, -512;
	rem.s32 	%r1895, %r1894, %r433;
	mul.wide.u32 	%rd90, %r1895, 4;
	add.s64 	%rd91, %rd4, %rd90;
	ld.local.f32 	%f2738, [%rd91];
	mul.f32 	%f2734, %f463, %f2738;
	// begin inline asm
	{  cvt.rn.f16.f32 %rs1040, %f2734;}

	// end inline asm
	cvt.s64.s32 	%rd92, %r1894;
	add.s64 	%rd93, %rd92, %rd5;
	shl.b64 	%rd94, %rd93, 1;
	add.s64 	%rd95, %rd3, %rd94;
	st.global.u16 	[%rd95], %rs1040;
	add.s32 	%r1896, %r2090, -256;
	rem.s32 	%r1897, %r1896, %r433;
	mul.wide.u32 	%rd96, %r1897, 4;
	add.s64 	%rd97, %rd4, %rd96;
	ld.local.f32 	%f2739, [%rd97];
	mul.f32 	%f2735, %f463, %f2739;
	// begin inline asm
	{  cvt.rn.f16.f32 %rs1041, %f2735;}

	// end inline asm
	st.global.u16 	[%rd95+512], %rs1041;
	add.s32 	%r1898, %r2090, 256;
	rem.s32 	%r1899, %r2090, %r433;
	mul.wide.u32 	%rd98, %r1899, 4;
	add.s64 	%rd99, %rd4, %rd98;
	ld.local.f32 	%f2740, [%rd99];
	mul.f32 	%f2736, %f463, %f2740;
	// begin inline asm
	{  cvt.rn.f16.f32 %rs1042, %f2736;}

	// end inline asm
	cvt.s64.s32 	%rd100, %r2090;
	add.s64 	%rd101, %rd100, %rd5;
	shl.b64 	%rd102, %rd101, 1;
	add.s64 	%rd103, %rd3, %rd102;
	st.global.u16 	[%rd103], %rs1042;
	rem.s32 	%r1900, %r1898, %r433;
	mul.wide.u32 	%rd104, %r1900, 4;
	add.s64 	%rd105, %rd4, %rd104;
	ld.local.f32 	%f2741, [%rd105];
	mul.f32 	%f2737, %f463, %f2741;
	// begin inline asm
	{  cvt.rn.f16.f32 %rs1043, %f2737;}

	// end inline asm
	cvt.s64.s32 	%rd106, %r1898;
	add.s64 	%rd107, %rd106, %rd5;
	shl.b64 	%rd108, %rd107, 1;
	add.s64 	%rd109, %rd3, %rd108;
	st.global.u16 	[%rd109], %rs1043;
	add.s32 	%r430, %r2090, 1024;
	add.s32 	%r1901, %r2090, 512;
	setp.lt.s32 	%p427, %r1901, %r2;
	mov.u32 	%r2090, %r430;
	@%p427 bra 	$L__BB0_544;
$L__BB0_545:
	ret;

}


// ===== COMPILED SASS (sm_100) =====

	.target	sm_100

	.elftype	@"ET_EXEC"


//--------------------- .note.nv.tkinfo           --------------------------
	.section	.note.nv.tkinfo,"",@"SHT_NOTE"
	.sectionflags	@"SHF_NOTE_NV_TKINFO"
	.tkinfo
        /*0018*/ 	.word	0x00000002
        /*0030*/ 	.string	""
        /*0030*/ 	.string	"ptxas"
        /*0030*/ 	.string	"Cuda compilation tools, release 13.0, V13.0.88"
        /*0030*/ 	.string	"Build cuda_13.0.r13.0/compiler.36424714_0"
        /*0030*/ 	.string	"-arch sm_100 -m 64 "



//--------------------- .note.nv.cuinfo           --------------------------
	.section	.note.nv.cuinfo,"",@"SHT_NOTE"
	.sectionflags	@"SHF_NOTE_NV_CUINFO"
        /*0018*/ 	.short	0x0002
        /*001a*/ 	.short	0x0064
        /*001c*/ 	.short	0x0082
	.zero		2


//--------------------- .nv.info                  --------------------------
	.section	.nv.info,"",@"SHT_CUDA_INFO"
	.align	4


	//----- nvinfo : EIATTR_REGCOUNT
	.align		4
        /*0000*/ 	.byte	0x04, 0x2f
        /*0002*/ 	.short	(.L_1 - .L_0)
	.align		4
.L_0:
        /*0004*/ 	.word	index@(int8_attention_fused_kernel)
        /*0008*/ 	.word	0x00000030


	//----- nvinfo : EIATTR_FRAME_SIZE
	.align		4
.L_1:
        /*000c*/ 	.byte	0x04, 0x11
        /*000e*/ 	.short	(.L_3 - .L_2)
	.align		4
.L_2:
        /*0010*/ 	.word	index@($__internal_2_$__cuda_sm3x_div_rn_noftz_f32_slowpath)
        /*0014*/ 	.word	0x00000200


	//----- nvinfo : EIATTR_FRAME_SIZE
	.align		4
.L_3:
        /*0018*/ 	.byte	0x04, 0x11
        /*001a*/ 	.short	(.L_5 - .L_4)
	.align		4
.L_4:
        /*001c*/ 	.word	index@($__internal_1_$__cuda_sm20_sqrt_rn_f32_slowpath)
        /*0020*/ 	.word	0x00000200


	//----- nvinfo : EIATTR_FRAME_SIZE
	.align		4
.L_5:
        /*0024*/ 	.byte	0x04, 0x11
        /*0026*/ 	.short	(.L_7 - .L_6)
	.align		4
.L_6:
        /*0028*/ 	.word	index@($__internal_0_$__cuda_sm20_rcp_rn_f32_slowpath)
        /*002c*/ 	.word	0x00000200


	//----- nvinfo : EIATTR_FRAME_SIZE
	.align		4
.L_7:
        /*0030*/ 	.byte	0x04, 0x11
        /*0032*/ 	.short	(.L_9 - .L_8)
	.align		4
.L_8:
        /*0034*/ 	.word	index@(int8_attention_fused_kernel)
        /*0038*/ 	.word	0x00000200


	//----- nvinfo : EIATTR_MIN_STACK_SIZE
	.align		4
.L_9:
        /*003c*/ 	.byte	0x04, 0x12
        /*003e*/ 	.short	(.L_11 - .L_10)
	.align		4
.L_10:
        /*0040*/ 	.word	index@(int8_attention_fused_kernel)
        /*0044*/ 	.word	0x00000200
.L_11:


//--------------------- .nv.compat                --------------------------
	.section	.nv.compat,"",@"SHT_CUDA_COMPAT_INFO"
	.align	4
        /*0000*/ 	.byte	0x02, 0x09, 0x00, 0x00, 0x02, 0x02, 0x01, 0x00, 0x02, 0x05, 0x05, 0x00, 0x03, 0x07, 0x01, 0x01
        /*0010*/ 	.byte	0x02, 0x03, 0x00, 0x00, 0x02, 0x06, 0x01, 0x00, 0x04, 0x0b, 0x08, 0x00, 0x01, 0x00, 0x00, 0x00
        /*0020*/ 	.byte	0x00, 0x00, 0x00, 0x00


//--------------------- .nv.info.int8_attention_fused_kernel --------------------------
	.section	.nv.info.int8_attention_fused_kernel,"",@"SHT_CUDA_INFO"
	.sectionflags	@""
	.align	4


	//----- nvinfo : EIATTR_CUDA_API_VERSION
	.align		4
        /*0000*/ 	.byte	0x04, 0x37
        /*0002*/ 	.short	(.L_13 - .L_12)
.L_12:
        /*0004*/ 	.word	0x00000082


	//----- nvinfo : EIATTR_KPARAM_INFO
	.align		4
.L_13:
        /*0008*/ 	.byte	0x04, 0x17
        /*000a*/ 	.short	(.L_15 - .L_14)
.L_14:
        /*000c*/ 	.word	0x00000000
        /*0010*/ 	.short	0x0009
        /*0012*/ 	.short	0x0038
        /*0014*/ 	.byte	0x00, 0xf0, 0x11, 0x00


	//----- nvinfo : EIATTR_KPARAM_INFO
	.align		4
.L_15:
        /*0018*/ 	.byte	0x04, 0x17
        /*001a*/ 	.short	(.L_17 - .L_16)
.L_16:
        /*001c*/ 	.word	0x00000000
        /*0020*/ 	.short	0x0008
        /*0022*/ 	.short	0x0034
        /*0024*/ 	.byte	0x00, 0xf0, 0x11, 0x00


	//----- nvinfo : EIATTR_KPARAM_INFO
	.align		4
.L_17:
        /*0028*/ 	.byte	0x04, 0x17
        /*002a*/ 	.short	(.L_19 - .L_18)
.L_18:
        /*002c*/ 	.word	0x00000000
        /*0030*/ 	.short	0x0007
        /*0032*/ 	.short	0x0030
        /*0034*/ 	.byte	0x00, 0xf0, 0x11, 0x00


	//----- nvinfo : EIATTR_KPARAM_INFO
	.align		4
.L_19:
        /*0038*/ 	.byte	0x04, 0x17
        /*003a*/ 	.short	(.L_21 - .L_20)
.L_20:
        /*003c*/ 	.word	0x00000000
        /*0040*/ 	.short	0x0006
        /*0042*/ 	.short	0x002c
        /*0044*/ 	.byte	0x00, 0xf0, 0x11, 0x00


	//----- nvinfo : EIATTR_KPARAM_INFO
	.align		4
.L_21:
        /*0048*/ 	.byte	0x04, 0x17
        /*004a*/ 	.short	(.L_23 - .L_22)
.L_22:
        /*004c*/ 	.word	0x00000000
        /*0050*/ 	.short	0x0005
        /*0052*/ 	.short	0x0028
        /*0054*/ 	.byte	0x00, 0xf0, 0x11, 0x00


	//----- nvinfo : EIATTR_KPARAM_INFO
	.align		4
.L_23:
        /*0058*/ 	.byte	0x04, 0x17
        /*005a*/ 	.short	(.L_25 - .L_24)
.L_24:
        /*005c*/ 	.word	0x00000000
        /*0060*/ 	.short	0x0004
        /*0062*/ 	.short	0x0020
        /*0064*/ 	.byte	0x00, 0xf5, 0x21, 0x00


	//----- nvinfo : EIATTR_KPARAM_INFO
	.align		4
.L_25:
        /*0068*/ 	.byte	0x04, 0x17
        /*006a*/ 	.short	(.L_27 - .L_26)
.L_26:
        /*006c*/ 	.word	0x00000000
        /*0070*/ 	.short	0x0003
        /*0072*/ 	.short	0x0018
        /*0074*/ 	.byte	0x00, 0xf5, 0x21, 0x00


	//----- nvinfo : EIATTR_KPARAM_INFO
	.align		4
.L_27:
        /*0078*/ 	.byte	0x04, 0x17
        /*007a*/ 	.short	(.L_29 - .L_28)
.L_28:
        /*007c*/ 	.word	0x00000000
        /*0080*/ 	.short	0x0002
        /*0082*/ 	.short	0x0010
        /*0084*/ 	.byte	0x00, 0xf5, 0x21, 0x00


	//----- nvinfo : EIATTR_KPARAM_INFO
	.align		4
.L_29:
        /*0088*/ 	.byte	0x04, 0x17
        /*008a*/ 	.short	(.L_31 - .L_30)
.L_30:
        /*008c*/ 	.word	0x00000000
        /*0090*/ 	.short	0x0001
        /*0092*/ 	.short	0x0008
        /*0094*/ 	.byte	0x00, 0xf5, 0x21, 0x00


	//----- nvinfo : EIATTR_KPARAM_INFO
	.align		4
.L_31:
        /*0098*/ 	.byte	0x04, 0x17
        /*009a*/ 	.short	(.L_33 - .L_32)
.L_32:
        /*009c*/ 	.word	0x00000000
        /*00a0*/ 	.short	0x0000
        /*00a2*/ 	.short	0x0000
        /*00a4*/ 	.byte	0x00, 0xf5, 0x21, 0x00


	//----- nvinfo : EIATTR_SPARSE_MMA_MASK
	.align		4
.L_33:
        /*00a8*/ 	.byte	0x03, 0x50
        /*00aa*/ 	.short	0x0000


	//----- nvinfo : EIATTR_MAXREG_COUNT
	.align		4
        /*00ac*/ 	.byte	0x03, 0x1b
        /*00ae*/ 	.short	0x00ff


	//----- nvinfo : EIATTR_NUM_BARRIERS
	.align		4
        /*00b0*/ 	.byte	0x02, 0x4c
        /*00b2*/ 	.byte	0x01
	.zero		1


	//----- nvinfo : EIATTR_MERCURY_ISA_VERSION
	.align		4
        /*00b4*/ 	.byte	0x03, 0x5f
        /*00b6*/ 	.short	0x0101


	//----- nvinfo : EIATTR_COOP_GROUP_MASK_REGIDS
	.align		4
        /*00b8*/ 	.byte	0x04, 0x29
        /*00ba*/ 	.short	(.L_35 - .L_34)


	//   ....[0]....
.L_34:
        /*00bc*/ 	.word	0xffffffff


	//   ....[1]....
        /*00c0*/ 	.word	0xffffffff


	//   ....[2]....
        /*00c4*/ 	.word	0xffffffff


	//   ....[3]....
        /*00c8*/ 	.word	0xffffffff


	//   ....[4]....
        /*00cc*/ 	.word	0xffffffff


	//   ....[5]....
        /*00d0*/ 	.word	0xffffffff


	//   ....[6]....
        /*00d4*/ 	.word	0xffffffff


	//   ....[7]....
        /*00d8*/ 	.word	0xffffffff


	//   ....[8]....
        /*00dc*/ 	.word	0xffffffff


	//   ....[9]....
        /*00e0*/ 	.word	0xffffffff


	//   ....[10]....
        /*00e4*/ 	.word	0xffffffff


	//   ....[11]....
        /*00e8*/ 	.word	0xffffffff


	//   ....[12]....
        /*00ec*/ 	.word	0xffffffff


	//   ....[13]....
        /*00f0*/ 	.word	0xffffffff


	//   ....[14]....
        /*00f4*/ 	.word	0xffffffff


	//   ....[15]....
        /*00f8*/ 	.word	0xffffffff


	//   ....[16]....
        /*00fc*/ 	.word	0xffffffff


	//   ....[17]....
        /*0100*/ 	.word	0xffffffff


	//   ....[18]....
        /*0104*/ 	.word	0xffffffff


	//   ....[19]....
        /*0108*/ 	.word	0xffffffff


	//   ....[20]....
        /*010c*/ 	.word	0xffffffff


	//   ....[21]....
        /*0110*/ 	.word	0xffffffff


	//   ....[22]....
        /*0114*/ 	.word	0xffffffff


	//   ....[23]....
        /*0118*/ 	.word	0xffffffff


	//   ....[24]....
        /*011c*/ 	.word	0xffffffff


	//   ....[25]....
        /*0120*/ 	.word	0xffffffff


	//   ....[26]....
        /*0124*/ 	.word	0xffffffff


	//   ....[27]....
        /*0128*/ 	.word	0xffffffff


	//   ....[28]....
        /*012c*/ 	.word	0xffffffff


	//   ....[29]....
        /*0130*/ 	.word	0xffffffff


	//   ....[30]....
        /*0134*/ 	.word	0xffffffff


	//   ....[31]....
        /*0138*/ 	.word	0xffffffff


	//   ....[32]....
        /*013c*/ 	.word	0xffffffff


	//   ....[33]....
        /*0140*/ 	.word	0xffffffff


	//   ....[34]....
        /*0144*/ 	.word	0xffffffff


	//   ....[35]....
        /*0148*/ 	.word	0xffffffff


	//   ....[36]....
        /*014c*/ 	.word	0xffffffff


	//   ....[37]....
        /*0150*/ 	.word	0xffffffff


	//   ....[38]....
        /*0154*/ 	.word	0xffffffff


	//   ....[39]....
        /*0158*/ 	.word	0xffffffff


	//   ....[40]....
        /*015c*/ 	.word	0xffffffff


	//   ....[41]....
        /*0160*/ 	.word	0xffffffff


	//   ....[42]....
        /*0164*/ 	.word	0xffffffff


	//   ....[43]....
        /*0168*/ 	.word	0xffffffff


	//   ....[44]....
        /*016c*/ 	.word	0xffffffff


	//   ....[45]....
        /*0170*/ 	.word	0x0500001b


	//   ....[46]....
        /*0174*/ 	.word	0x0500001b


	//   ....[47]....
        /*0178*/ 	.word	0x0500001b


	//   ....[48]....
        /*017c*/ 	.word	0x0500001b


	//   ....[49]....
        /*0180*/ 	.word	0x0500001b


	//   ....[50]....
        /*0184*/ 	.word	0x0500001b


	//   ....[51]....
        /*0188*/ 	.word	0x0500001b


	//   ....[52]....
        /*018c*/ 	.word	0x0500001b


	//   ....[53]....
        /*0190*/ 	.word	0x0500001b


	//   ....[54]....
        /*0194*/ 	.word	0x0500001b


	//   ....[55]....
        /*0198*/ 	.word	0x0500001b


	//   ....[56]....
        /*019c*/ 	.word	0x0500001b


	//   ....[57]....
        /*01a0*/ 	.word	0x0500001b


	//   ....[58]....
        /*01a4*/ 	.word	0x0500001b


	//   ....[59]....
        /*01a8*/ 	.word	0x0500001b


	//   ....[60]....
        /*01ac*/ 	.word	0x0500001b


	//   ....[61]....
        /*01b0*/ 	.word	0x0500001b


	//   ....[62]....
        /*01b4*/ 	.word	0x0500001b


	//   ....[63]....
        /*01b8*/ 	.word	0x0500001b


	//   ....[64]....
        /*01bc*/ 	.word	0x0500001b


	//   ....[65]....
        /*01c0*/ 	.word	0x0500001b


	//   ....[66]....
        /*01c4*/ 	.word	0x0500001b


	//   ....[67]....
        /*01c8*/ 	.word	0x0500001b


	//   ....[68]....
        /*01cc*/ 	.word	0x0500001b


	//   ....[69]....
        /*01d0*/ 	.word	0x0500001b


	//----- nvinfo : EIATTR_COOP_GROUP_INSTR_OFFSETS
	.align		4
.L_35:
        /*01d4*/ 	.byte	0x04, 0x28
        /*01d6*/ 	.short	(.L_37 - .L_36)


	//   ....[0]....
.L_36:
        /*01d8*/ 	.word	0x000003a0


	//   ....[1]....
        /*01dc*/ 	.word	0x00000470


	//   ....[2]....
        /*01e0*/ 	.word	0x00000530


	//   ....[3]....
        /*01e4*/ 	.word	0x00000550


	//   ....[4]....
        /*01e8*/ 	.word	0x00000570


	//   ....[5]....
        /*01ec*/ 	.word	0x000005d0


	//   ....[6]....
        /*01f0*/ 	.word	0x000005f0


	//   ....[7]....
        /*01f4*/ 	.word	0x00000610


	//   ....[8]....
        /*01f8*/ 	.word	0x00000630


	//   ....[9]....
        /*01fc*/ 	.word	0x00000650


	//   ....[10]....
        /*0200*/ 	.word	0x00001c10


	//   ....[11]....
        /*0204*/ 	.word	0x00001ca0


	//   ....[12]....
        /*0208*/ 	.word	0x00001ce0


	//   ....[13]....
        /*020c*/ 	.word	0x00001d00


	//   ....[14]....
        /*0210*/ 	.word	0x00001d20


	//   ....[15]....
        /*0214*/ 	.word	0x00001d80


	//   ....[16]....
        /*0218*/ 	.word	0x00001da0


	//   ....[17]....
        /*021c*/ 	.word	0x00001dc0


	//   ....[18]....
        /*0220*/ 	.word	0x00001de0


	//   ....[19]....
        /*0224*/ 	.word	0x00001e00


	//   ....[20]....
        /*0228*/ 	.word	0x00004930


	//   ....[21]....
        /*022c*/ 	.word	0x00004950


	//   ....[22]....
        /*0230*/ 	.word	0x00004970


	//   ....[23]....
        /*0234*/ 	.word	0x00004990


	//   ....[24]....
        /*0238*/ 	.word	0x000049b0


	//   ....[25]....
        /*023c*/ 	.word	0x000086b0


	//   ....[26]....
        /*0240*/ 	.word	0x000086d0


	//   ....[27]....
        /*0244*/ 	.word	0x000086f0


	//   ....[28]....
        /*0248*/ 	.word	0x00008710


	//   ....[29]....
        /*024c*/ 	.word	0x00008730


	//   ....[30]....
        /*0250*/ 	.word	0x0000c300


	//   ....[31]....
        /*0254*/ 	.word	0x0000c320


	//   ....[32]....
        /*0258*/ 	.word	0x0000c340


	//   ....[33]....
        /*025c*/ 	.word	0x0000c360


	//   ....[34]....
        /*0260*/ 	.word	0x0000c380


	//   ....[35]....
        /*0264*/ 	.word	0x0000ff60


	//   ....[36]....
        /*0268*/ 	.word	0x0000ff80


	//   ....[37]....
        /*026c*/ 	.word	0x0000ffa0


	//   ....[38]....
        /*0270*/ 	.word	0x0000ffc0


	//   ....[39]....
        /*0274*/ 	.word	0x0000ffe0


	//   ....[40]....
        /*0278*/ 	.word	0x00013bc0


	//   ....[41]....
        /*027c*/ 	.word	0x00013be0


	//   ....[42]....
        /*0280*/ 	.word	0x00013c00


	//   ....[43]....
        /*0284*/ 	.word	0x00013c20


	//   ....[44]....
        /*0288*/ 	.word	0x00013c40


	//   ....[45]....
        /*028c*/ 	.word	0x00017ca0


	//   ....[46]....
        /*0290*/ 	.word	0x00017d20


	//   ....[47]....
        /*0294*/ 	.word	0x00017d80


	//   ....[48]....
        /*0298*/ 	.word	0x00017de0


	//   ....[49]....
        /*029c*/ 	.word	0x00017e40


	//   ....[50]....
        /*02a0*/ 	.word	0x00017ec0


	//   ....[51]....
        /*02a4*/ 	.word	0x00017f40


	//   ....[52]....
        /*02a8*/ 	.word	0x00017fa0


	//   ....[53]....
        /*02ac*/ 	.word	0x00018000


	//   ....[54]....
        /*02b0*/ 	.word	0x00018060


	//   ....[55]....
        /*02b4*/ 	.word	0x000180e0


	//   ....[56]....
        /*02b8*/ 	.word	0x00018160


	//   ....[57]....
        /*02bc*/ 	.word	0x000181c0


	//   ....[58]....
        /*02c0*/ 	.word	0x00018220


	//   ....[59]....
        /*02c4*/ 	.word	0x00018280


	//   ....[60]....
        /*02c8*/ 	.word	0x00018300


	//   ....[61]....
        /*02cc*/ 	.word	0x00018380


	//   ....[62]....
        /*02d0*/ 	.word	0x000183e0


	//   ....[63]....
        /*02d4*/ 	.word	0x00018440


	//   ....[64]....
        /*02d8*/ 	.word	0x000184a0


	//   ....[65]....
        /*02dc*/ 	.word	0x00018520


	//   ....[66]....
        /*02e0*/ 	.word	0x000185a0


	//   ....[67]....
        /*02e4*/ 	.word	0x00018600


	//   ....[68]....
        /*02e8*/ 	.word	0x00018660


	//   ....[69]....
        /*02ec*/ 	.word	0x000186c0


	//----- nvinfo : EIATTR_VRC_CTA_INIT_COUNT
	.align		4
.L_37:
        /*02f0*/ 	.byte	0x02, 0x4a
	.zero		1
	.zero		1


	//----- nvinfo : EIATTR_EXIT_INSTR_OFFSETS
	.align		4
        /*02f4*/ 	.byte	0x04, 0x1c
        /*02f6*/ 	.short	(.L_39 - .L_38)


	//   ....[0]....
.L_38:
        /*02f8*/ 	.word	0x00017220


	//   ....[1]....
        /*02fc*/ 	.word	0x00017560


	//   ....[2]....
        /*0300*/ 	.word	0x00017c40


	//----- nvinfo : EIATTR_CRS_STACK_SIZE
	.align		4
.L_39:
        /*0304*/ 	.byte	0x04, 0x1e
        /*0306*/ 	.short	(.L_41 - .L_40)
.L_40:
        /*0308*/ 	.word	0x00000000


	//----- nvinfo : EIATTR_CBANK_PARAM_SIZE
	.align		4
.L_41:
        /*030c*/ 	.byte	0x03, 0x19
        /*030e*/ 	.short	0x003c


	//----- nvinfo : EIATTR_PARAM_CBANK
	.align		4
        /*0310*/ 	.byte	0x04, 0x0a
        /*0312*/ 	.short	(.L_43 - .L_42)
	.align		4
.L_42:
        /*0314*/ 	.word	index@(.nv.constant0.int8_attention_fused_kernel)
        /*0318*/ 	.short	0x0380
        /*031a*/ 	.short	0x003c


	//----- nvinfo : EIATTR_SW_WAR
	.align		4
.L_43:
        /*031c*/ 	.byte	0x04, 0x36
        /*031e*/ 	.short	(.L_45 - .L_44)
.L_44:
        /*0320*/ 	.word	0x00000008
.L_45:


//--------------------- .nv.callgraph             --------------------------
	.section	.nv.callgraph,"",@"SHT_CUDA_CALLGRAPH"
	.align	4
	.sectionentsize	8
	.align		4
        /*0000*/ 	.word	0x00000000
	.align		4
        /*0004*/ 	.word	0xffffffff
	.align		4
        /*0008*/ 	.word	0x00000000
	.align		4
        /*000c*/ 	.word	0xfffffffe
	.align		4
        /*0010*/ 	.word	0x00000000
	.align		4
        /*0014*/ 	.word	0xfffffffd
	.align		4
        /*0018*/ 	.word	0x00000000
	.align		4
        /*001c*/ 	.word	0xfffffffc


//--------------------- .text.int8_attention_fused_kernel --------------------------
	.section	.text.int8_attention_fused_kernel,"ax",@progbits
	.align	128
        .global         int8_attention_fused_kernel
        .type           int8_attention_fused_kernel,@function
        .size           int8_attention_fused_kernel,(.L_x_351 - int8_attention_fused_kernel)
        .other          int8_attention_fused_kernel,@"STO_CUDA_ENTRY STV_DEFAULT"
int8_attention_fused_kernel:
.text.int8_attention_fused_kernel:
[----:B------:R-:W0:Y:S01]  /*0000*/  LDC R1, c[0x0][0x37c] ;  /* 0x0000df00ff017b82 */ /* 0x000e220000000800 */
[----:B------:R-:W1:Y:S01]  /*0010*/  S2R R6, SR_TID.X ;  /* 0x0000000000067919 */ /* 0x000e620000002100 */
[----:B------:R-:W2:Y:S06]  /*0020*/  LDCU.64 UR12, c[0x0][0x3b0] ;  /* 0x00007600ff0c77ac */ /* 0x000eac0008000a00 */
[----:B------:R-:W3:Y:S01]  /*0030*/  S2UR UR8, SR_CTAID.X ;  /* 0x00000000000879c3 */ /* 0x000ee20000002500 */
[----:B0-----:R-:W-:Y:S01]  /*0040*/  IADD3 R1, PT, PT, R1, -0x200, RZ ;  /* 0xfffffe0001017810 */ /* 0x001fe20007ffe0ff */
[----:B------:R-:W-:Y:S01]  /*0050*/  BSSY.RECONVERGENT B0, `(.L_x_0) ;  /* 0x0000034000007945 */ /* 0x000fe20003800200 */
[----:B------:R-:W3:Y:S01]  /*0060*/  LDCU UR14, c[0x0][0x3ac] ;  /* 0x00007580ff0e77ac */ /* 0x000ee20008000800 */
[----:B------:R-:W-:Y:S01]  /*0070*/  HFMA2 R0, -RZ, RZ, 0, 0 ;  /* 0x00000000ff007431 */ /* 0x000fe200000001ff */
[----:B------:R-:W-:Y:S01]  /*0080*/  R2UR UR23, R1 ;  /* 0x00000000011772ca */ /* 0x000fe200000e0000 */
[----:B------:R-:W0:Y:S01]  /*0090*/  LDCU.64 UR4, c[0x0][0x380] ;  /* 0x00007000ff0477ac */ /* 0x000e220008000a00 */
[----:B------:R-:W4:Y:S01]  /*00a0*/  LDCU.64 UR18, c[0x0][0x358] ;  /* 0x00006b00ff1277ac */ /* 0x000f220008000a00 */
[----:B--2---:R-:W-:-:S02]  /*00b0*/  UIMAD UR15, UR13, UR12, URZ ;  /* 0x0000000c0d0f72a4 */ /* 0x004fc4000f8e02ff */
[----:B---3--:R-:W-:-:S04]  /*00c0*/  UIMAD UR8, UR8, UR14, URZ ;  /* 0x0000000e080872a4 */ /* 0x008fc8000f8e02ff */
[----:B------:R-:W-:Y:S01]  /*00d0*/  UIMAD UR22, UR8, UR12, URZ ;  /* 0x0000000c081672a4 */ /* 0x000fe2000f8e02ff */
[----:B-1----:R-:W-:-:S03]  /*00e0*/  ISETP.GE.AND P0, PT, R6, UR15, PT ;  /* 0x0000000f06007c0c */ /* 0x002fc6000bf06270 */
[----:B0-----:R-:W-:-:S10]  /*00f0*/  UIMAD.WIDE UR4, UR22, 0x2, UR4 ;  /* 0x00000002160478a5 */ /* 0x001fd4000f8e0204 */
[----:B----4-:R-:W-:Y:S05]  /*0100*/  @P0 BRA `(.L_x_1) ;  /* 0x0000000000a00947 */ /* 0x010fea0003800000 */
[-C--:B------:R-:W-:Y:S01]  /*0110*/  LOP3.LUT R0, RZ, R6.reuse, RZ, 0x33, !PT ;  /* 0x00000006ff007212 */ /* 0x080fe200078e33ff */
[----:B------:R-:W-:Y:S01]  /*0120*/  BSSY.RECONVERGENT B1, `(.L_x_2) ;  /* 0x0000016000017945 */ /* 0x000fe20003800200 */
[----:B------:R-:W-:Y:S02]  /*0130*/  MOV R4, R6 ;  /* 0x0000000600047202 */ /* 0x000fe40000000f00 */
[----:B------:R-:W-:-:S04]  /*0140*/  IADD3 R2, PT, PT, R0, UR15, RZ ;  /* 0x0000000f00027c10 */ /* 0x000fc8000fffe0ff */
[C---:B------:R-:W-:Y:S02]  /*0150*/  LOP3.LUT R0, R2.reuse, 0x300, RZ, 0xc0, !PT ;  /* 0x0000030002007812 */ /* 0x040fe400078ec0ff */
[----:B------:R-:W-:Y:S02]  /*0160*/  ISETP.GE.U32.AND P1, PT, R2, 0x300, PT ;  /* 0x000003000200780c */ /* 0x000fe40003f26070 */
[----:B------:R-:W-:Y:S02]  /*0170*/  ISETP.NE.AND P0, PT, R0, 0x300, PT ;  /* 0x000003000000780c */ /* 0x000fe40003f05270 */
[----:B------:R-:W-:-:S11]  /*0180*/  MOV R0, RZ ;  /* 0x000000ff00007202 */ /* 0x000fd60000000f00 */
[----:B------:R-:W-:Y:S05]  /*0190*/  @!P0 BRA `(.L_x_3) ;  /* 0x0000000000388947 */ /* 0x000fea0003800000 */
[----:B------:R-:W-:Y:S01]  /*01a0*/  LEA.HI R2, R2, 0x1, RZ, 0x18 ;  /* 0x0000000102027811 */ /* 0x000fe200078fc0ff */
[----:B------:R-:W-:Y:S01]  /*01b0*/  HFMA2 R0, -RZ, RZ, 0, 0 ;  /* 0x00000000ff007431 */ /* 0x000fe200000001ff */
[----:B------:R-:W-:Y:S02]  /*01c0*/  MOV R5, RZ ;  /* 0x000000ff00057202 */ /* 0x000fe40000000f00 */
[----:B------:R-:W-:Y:S02]  /*01d0*/  MOV R4, R6 ;  /* 0x0000000600047202 */ /* 0x000fe40000000f00 */
[----:B------:R-:W-:-:S07]  /*01e0*/  LOP3.LUT R8, R2, 0x3, RZ, 0xc0, !PT ;  /* 0x0000000302087812 */ /* 0x000fce00078ec0ff */
.L_x_4:
[----:B------:R-:W-:-:S04]  /*01f0*/  IMAD.MOV.U32 R3, RZ, RZ, 0x2 ;  /* 0x00000002ff037424 */ /* 0x000fc800078e00ff */
[----:B------:R-:W-:-:S06]  /*0200*/  IMAD.WIDE.U32 R2, R4, R3, UR4 ;  /* 0x0000000404027e25 */ /* 0x000fcc000f8e0003 */
[----:B------:R-:W2:Y:S01]  /*0210*/  LDG.E.U16 R2, desc[UR18][R2.64] ;  /* 0x0000001202027981 */ /* 0x000ea2000c1e1500 */
[----:B------:R-:W-:Y:S02]  /*0220*/  IADD3 R5, PT, PT, R5, 0x1, RZ ;  /* 0x0000000105057810 */ /* 0x000fe40007ffe0ff */
[----:B------:R-:W-:Y:S02]  /*0230*/  IADD3 R4, PT, PT, R4, 0x100, RZ ;  /* 0x0000010004047810 */ /* 0x000fe40007ffe0ff */
[----:B------:R-:W-:Y:S01]  /*0240*/  ISETP.NE.AND P0, PT, R5, R8, PT ;  /* 0x000000080500720c */ /* 0x000fe20003f05270 */
[----:B--2---:R-:W-:-:S05]  /*0250*/  HADD2.F32 R7, -RZ, R2.H0_H0 ;  /* 0x20000002ff077230 */ /* 0x004fca0000004100 */
[----:B------:R-:W-:-:S07]  /*0260*/  FMNMX R0, |R7|, R0, !PT ;  /* 0x0000000007007209 */ /* 0x000fce0007800200 */
[----:B------:R-:W-:Y:S05]  /*0270*/  @P0 BRA `(.L_x_4) ;  /* 0xfffffffc00dc0947 */ /* 0x000fea000383ffff */
.L_x_3:
[----:B------:R-:W-:Y:S05]  /*0280*/  BSYNC.RECONVERGENT B1 ;  /* 0x0000000000017941 */ /* 0x000fea0003800200 */
.L_x_2:
[----:B------:R-:W-:Y:S05]  /*0290*/  @!P1 BRA `(.L_x_1) ;  /* 0x00000000003c9947 */ /* 0x000fea0003800000 */
.L_x_5:
[----:B------:R-:W-:-:S05]  /*02a0*/  HFMA2 R3, -RZ, RZ, 0, 1.1920928955078125e-07 ;  /* 0x00000002ff037431 */ /* 0x000fca00000001ff */
[----:B------:R-:W-:-:S05]  /*02b0*/  IMAD.WIDE.U32 R2, R4, R3, UR4 ;  /* 0x0000000404027e25 */ /* 0x000fca000f8e0003 */
[----:B------:R-:W2:Y:S04]  /*02c0*/  LDG.E.U16 R5, desc[UR18][R2.64] ;  /* 0x0000001202057981 */ /* 0x000ea8000c1e1500 */
[----:B------:R-:W3:Y:S04]  /*02d0*/  LDG.E.U16 R7, desc[UR18][R2.64+0x200] ;  /* 0x0002001202077981 */ /* 0x000ee8000c1e1500 */
[----:B------:R-:W4:Y:S04]  /*02e0*/  LDG.E.U16 R8, desc[UR18][R2.64+0x400] ;  /* 0x0004001202087981 */ /* 0x000f28000c1e1500 */
[----:B------:R-:W5:Y:S01]  /*02f0*/  LDG.E.U16 R10, desc[UR18][R2.64+0x600] ;  /* 0x00060012020a7981 */ /* 0x000f62000c1e1500 */
[----:B------:R-:W-:-:S04]  /*0300*/  IADD3 R4, PT, PT, R4, 0x400, RZ ;  /* 0x0000040004047810 */ /* 0x000fc80007ffe0ff */
[----:B------:R-:W-:Y:S01]  /*0310*/  ISETP.GE.AND P0, PT, R4, UR15, PT ;  /* 0x0000000f04007c0c */ /* 0x000fe2000bf06270 */
[----:B--2---:R-:W-:Y:S02]  /*0320*/  HADD2.F32 R5, -RZ, R5.H0_H0 ;  /* 0x20000005ff057230 */ /* 0x004fe40000004100 */
[----:B---3--:R-:W-:Y:S02]  /*0330*/  HADD2.F32 R7, -RZ, R7.H0_H0 ;  /* 0x20000007ff077230 */ /* 0x008fe40000004100 */
[----:B----4-:R-:W-:-:S03]  /*0340*/  HADD2.F32 R9, -RZ, R8.H0_H0 ;  /* 0x20000008ff097230 */ /* 0x010fc60000004100 */
[----:B------:R-:W-:Y:S01]  /*0350*/  FMNMX3 R0, R0, |R5|, |R7|, !PT ;  /* 0x4000000500007276 */ /* 0x000fe20007800407 */
[----:B-----5:R-:W-:-:S05]  /*0360*/  HADD2.F32 R10, -RZ, R10.H0_H0 ;  /* 0x2000000aff0a7230 */ /* 0x020fca0000004100 */
[----:B------:R-:W-:Y:S01]  /*0370*/  FMNMX3 R0, R0, |R9|, |R10|, !PT ;  /* 0x4000000900007276 */ /* 0x000fe2000780040a */
[----:B------:R-:W-:Y:S06]  /*0380*/  @!P0 BRA `(.L_x_5) ;  /* 0xfffffffc00c48947 */ /* 0x000fec000383ffff */
.L_x_1:
[----:B------:R-:W-:Y:S05]  /*0390*/  BSYNC.RECONVERGENT B0 ;  /* 0x0000000000007941 */ /* 0x000fea0003800200 */
.L_x_0:
[----:B------:R-:W0:Y:S01]  /*03a0*/  SHFL.BFLY PT, R3, R0, 0x10, 0x1f ;  /* 0x0e001f0000037f89 */ /* 0x000e2200000e0000 */
[----:B------:R-:W1:Y:S01]  /*03b0*/  S2UR UR7, SR_CgaCtaId ;  /* 0x00000000000779c3 */ /* 0x000e620000008800 */
[----:B------:R-:W2:Y:S01]  /*03c0*/  LDCU UR11, c[0x0][0x3b8] ;  /* 0x00007700ff0b77ac */ /* 0x000ea20008000800 */
[----:B------:R-:W-:Y:S01]  /*03d0*/  LOP3.LUT P0, R11, R6, 0x1f, RZ, 0xc0, !PT ;  /* 0x0000001f060b7812 */ /* 0x000fe2000780c0ff */
[----:B------:R-:W-:Y:S01]  /*03e0*/  BSSY.RECONVERGENT B0, `(.L_x_6) ;  /* 0x000003a000007945 */ /* 0x000fe20003800200 */
[----:B------:R-:W-:Y:S01]  /*03f0*/  UMOV UR6, 0x400 ;  /* 0x0000040000067882 */ /* 0x000fe20000000000 */
[----:B------:R-:W3:Y:S01]  /*0400*/  LDCU UR10, c[0x0][0x360] ;  /* 0x00006c00ff0a77ac */ /* 0x000ee20008000800 */
[----:B--2---:R-:W-:Y:S02]  /*0410*/  UIMAD UR9, UR12, UR11, URZ ;  /* 0x0000000b0c0972a4 */ /* 0x004fe4000f8e02ff */
[----:B------:R-:W-:Y:S01]  /*0420*/  UIMAD UR11, UR13, UR11, URZ ;  /* 0x0000000b0d0b72a4 */ /* 0x000fe2000f8e02ff */
[----:B0-----:R-:W-:Y:S01]  /*0430*/  FMNMX R3, R3, R0, !PT ;  /* 0x0000000003037209 */ /* 0x001fe20007800000 */
[----:B-1----:R-:W-:Y:S01]  /*0440*/  ULEA UR6, UR7, UR6, 0x18 ;  /* 0x0000000607067291 */ /* 0x002fe2000f8ec0ff */
[----:B------:R-:W-:Y:S01]  /*0450*/  MOV R0, 0xce6e6b28 ;  /* 0xce6e6b2800007802 */ /* 0x000fe20000000f00 */
[----:B------:R-:W-:-:S02]  /*0460*/  UIMAD UR7, UR13, UR14, URZ ;  /* 0x0000000e0d0772a4 */ /* 0x000fc4000f8e02ff */
[----:B------:R-:W0:Y:S01]  /*0470*/  SHFL.BFLY PT, R2, R3, 0x8, 0x1f ;  /* 0x0d001f0003027f89 */ /* 0x000e2200000e0000 */
[----:B------:R-:W-:Y:S02]  /*0480*/  UIADD3 UR25, UPT, UPT, UR15, UR6, URZ ;  /* 0x000000060f197290 */ /* 0x000fe4000fffe0ff */
[----:B---3--:R-:W-:Y:S02]  /*0490*/  UIADD3 UR10, UPT, UPT, UR10, 0x1f, URZ ;  /* 0x0000001f0a0a7890 */ /* 0x008fe4000fffe0ff */
[----:B------:R-:W-:Y:S02]  /*04a0*/  UIADD3 UR24, UPT, UPT, UR25, UR9, URZ ;  /* 0x0000000919187290 */ /* 0x000fe4000fffe0ff */
[----:B------:R-:W-:Y:S02]  /*04b0*/  USHF.R.U32.HI UR10, URZ, 0x5, UR10 ;  /* 0x00000005ff0a7899 */ /* 0x000fe4000801160a */
[----:B------:R-:W-:-:S04]  /*04c0*/  ULEA UR9, UR9, UR24, 0x1 ;  /* 0x0000001809097291 */ /* 0x000fc8000f8e08ff */
[----:B------:R-:W-:Y:S01]  /*04d0*/  ULEA UR11, UR11, UR9, 0x2 ;  /* 0x000000090b0b7291 */ /* 0x000fe2000f8e10ff */
[----:B------:R-:W-:-:S03]  /*04e0*/  ISETP.GE.U32.AND P1, PT, R6, UR10, PT ;  /* 0x0000000a06007c0c */ /* 0x000fc6000bf26070 */
[----:B------:R-:W-:-:S06]  /*04f0*/  ULEA UR7, UR7, UR11, 0x1 ;  /* 0x0000000b07077291 */ /* 0x000fcc000f8e08ff */
[----:B------:R-:W-:Y:S02]  /*0500*/  LEA.HI R10, R6, UR7, RZ, 0x1d ;  /* 0x00000007060a7c11 */ /* 0x000fe4000f8fe8ff */
[----:B0-----:R-:W-:Y:S02]  /*0510*/  FMNMX R2, R3, R2, !PT ;  /* 0x0000000203027209 */ /* 0x001fe40007800000 */
[----:B------:R-:W-:-:S03]  /*0520*/  LEA R8, R11, UR7, 0x2 ;  /* 0x000000070b087c11 */ /* 0x000fc6000f8e10ff */
[----:B------:R-:W0:Y:S02]  /*0530*/  SHFL.BFLY PT, R5, R2, 0x4, 0x1f ;  /* 0x0c801f0002057f89 */ /* 0x000e2400000e0000 */
[----:B0-----:R-:W-:-:S05]  /*0540*/  FMNMX R5, R2, R5, !PT ;  /* 0x0000000502057209 */ /* 0x001fca0007800000 */
[----:B------:R-:W0:Y:S02]  /*0550*/  SHFL.BFLY PT, R4, R5, 0x2, 0x1f ;  /* 0x0c401f0005047f89 */ /* 0x000e2400000e0000 */
[----:B0-----:R-:W-:-:S05]  /*0560*/  FMNMX R4, R5, R4, !PT ;  /* 0x0000000405047209 */ /* 0x001fca0007800000 */
[----:B------:R-:W0:Y:S02]  /*0570*/  SHFL.BFLY PT, R3, R4, 0x1, 0x1f ;  /* 0x0c201f0004037f89 */ /* 0x000e2400000e0000 */
[----:B0-----:R-:W-:-:S05]  /*0580*/  FMNMX R7, R4, R3, !PT ;  /* 0x0000000304077209 */ /* 0x001fca0007800000 */
[----:B------:R-:W-:Y:S01]  /*0590*/  @!P0 STS [R10], R7 ;  /* 0x000000070a008388 */ /* 0x000fe20000000800 */
[----:B------:R-:W-:Y:S01]  /*05a0*/  BAR.SYNC.DEFER_BLOCKING 0x0 ;  /* 0x0000000000007b1d */ /* 0x000fe20000010000 */
[----:B------:R-:W-:-:S05]  /*05b0*/  ISETP.NE.AND P0, PT, R6, RZ, PT ;  /* 0x000000ff0600720c */ /* 0x000fca0003f05270 */
[----:B------:R-:W0:Y:S04]  /*05c0*/  @!P1 LDS R0, [R8] ;  /* 0x0000000008009984 */ /* 0x000e280000000800 */
[----:B0-----:R-:W0:Y:S02]  /*05d0*/  SHFL.BFLY PT, R3, R0, 0x10, 0x1f ;  /* 0x0e001f0000037f89 */ /* 0x001e2400000e0000 */
[----:B0-----:R-:W-:-:S05]  /*05e0*/  FMNMX R3, R3, R0, !PT ;  /* 0x0000000003037209 */ /* 0x001fca0007800000 */
[----:B------:R-:W0:Y:S02]  /*05f0*/  SHFL.BFLY PT, R2, R3, 0x8, 0x1f ;  /* 0x0d001f0003027f89 */ /* 0x000e2400000e0000 */
[----:B0-----:R-:W-:-:S05]  /*0600*/  FMNMX R2, R3, R2, !PT ;  /* 0x0000000203027209 */ /* 0x001fca0007800000 */
[----:B------:R-:W0:Y:S02]  /*0610*/  SHFL.BFLY PT, R5, R2, 0x4, 0x1f ;  /* 0x0c801f0002057f89 */ /* 0x000e2400000e0000 */
[----:B0-----:R-:W-:-:S05]  /*0620*/  FMNMX R5, R2, R5, !PT ;  /* 0x0000000502057209 */ /* 0x001fca0007800000 */
[----:B------:R-:W0:Y:S02]  /*0630*/  SHFL.BFLY PT, R4, R5, 0x2, 0x1f ;  /* 0x0c401f0005047f89 */ /* 0x000e2400000e0000 */
[----:B0-----:R-:W-:-:S05]  /*0640*/  FMNMX R4, R5, R4, !PT ;  /* 0x0000000405047209 */ /* 0x001fca0007800000 */
[----:B------:R-:W0:Y:S02]  /*0650*/  SHFL.BFLY PT, R7, R4, 0x1, 0x1f ;  /* 0x0c201f0004077f89 */ /* 0x000e2400000e0000 */
[----:B0-----:R-:W-:Y:S01]  /*0660*/  FMNMX R8, R4, R7, !PT ;  /* 0x0000000704087209 */ /* 0x001fe20007800000 */
[----:B------:R-:W-:Y:S01]  /*0670*/  HFMA2 R7, -RZ, RZ, 3.49609375, 0 ;  /* 0x42fe0000ff077431 */ /* 0x000fe200000001ff */
[----:B------:R-:W-:Y:S06]  /*0680*/  BAR.SYNC.DEFER_BLOCKING 0x0 ;  /* 0x0000000000007b1d */ /* 0x000fec0000010000 */
[----:B------:R-:W-:Y:S05]  /*0690*/  @P0 BRA `(.L_x_7) ;  /* 0x0000000000380947 */ /* 0x000fea0003800000 */
[----:B------:R-:W-:Y:S01]  /*06a0*/  MOV R2, 0x3c010204 ;  /* 0x3c01020400027802 */ /* 0x000fe20000000f00 */
[----:B------:R-:W-:Y:S01]  /*06b0*/  BSSY.RECONVERGENT B1, `(.L_x_7) ;  /* 0x000000c000017945 */ /* 0x000fe20003800200 */
[----:B------:R-:W-:-:S03]  /*06c0*/  FMNMX R3, R8, 9.9999999747524270788e-07, !PT ;  /* 0x358637bd08037809 */ /* 0x000fc60007800000 */
[----:B------:R-:W-:Y:S01]  /*06d0*/  FFMA R0, R2, -R7, 1 ;  /* 0x3f80000002007423 */ /* 0x000fe20000000807 */
[----:B------:R-:W0:Y:S03]  /*06e0*/  FCHK P0, R3, 127 ;  /* 0x42fe000003007902 */ /* 0x000e260000000000 */
[----:B------:R-:W-:-:S04]  /*06f0*/  FFMA R0, R0, R2, 0.0078740157186985015869 ;  /* 0x3c01020400007423 */ /* 0x000fc80000000002 */
[----:B------:R-:W-:-:S04]  /*0700*/  FFMA R2, R3, R0, RZ ;  /* 0x0000000003027223 */ /* 0x000fc800000000ff */
[----:B------:R-:W-:-:S04]  /*0710*/  FFMA R5, R2, -127, R3 ;  /* 0xc2fe000002057823 */ /* 0x000fc80000000003 */
[----:B------:R-:W-:Y:S01]  /*0720*/  FFMA R21, R0, R5, R2 ;  /* 0x0000000500157223 */ /* 0x000fe20000000002 */
[----:B0-----:R-:W-:Y:S06]  /*0730*/  @!P0 BRA `(.L_x_8) ;  /* 0x00000000000c8947 */ /* 0x001fec0003800000 */
[----:B------:R-:W-:-:S07]  /*0740*/  MOV R2, 0x760 ;  /* 0x0000076000027802 */ /* 0x000fce0000000f00 */
[----:B------:R-:W-:Y:S05]  /*0750*/  CALL.REL.NOINC `($__internal_2_$__cuda_sm3x_div_rn_noftz_f32_slowpath) ;  /* 0x00000184001c7944 */ /* 0x000fea0003c00000 */
[----:B------:R-:W-:-:S07]  /*0760*/  MOV R21, R0 ;  /* 0x0000000000157202 */ /* 0x000fce0000000f00 */
.L_x_8:
[----:B------:R-:W-:Y:S05]  /*0770*/  BSYNC.RECONVERGENT B1 ;  /* 0x0000000000017941 */ /* 0x000fea0003800200 */
.L_x_7:
[----:B------:R-:W-:Y:S05]  /*0780*/  BSYNC.RECONVERGENT B0 ;  /* 0x0000000000007941 */ /* 0x000fea0003800200 */
.L_x_6:
[----:B------:R-:W0:Y:S01]  /*0790*/  LDC.64 R8, c[0x0][0x3a0] ;  /* 0x0000e800ff087b82 */ /* 0x000e220000000a00 */
[----:B------:R-:W-:Y:S07]  /*07a0*/  BSSY.RECONVERGENT B0, `(.L_x_9) ;  /* 0x000000c000007945 */ /* 0x000fee0003800200 */
[----:B------:R-:W1:Y:S08]  /*07b0*/  LDC R5, c[0x0][0x3a8] ;  /* 0x0000ea00ff057b82 */ /* 0x000e700000000800 */
[----:B------:R-:W2:Y:S08]  /*07c0*/  LDC.64 R2, c[0x0][0x3a0] ;  /* 0x0000e800ff027b82 */ /* 0x000eb00000000a00 */
[----:B------:R-:W-:Y:S01]  /*07d0*/  BAR.SYNC.DEFER_BLOCKING 0x0 ;  /* 0x0000000000007b1d */ /* 0x000fe20000010000 */
[----:B0-----:R-:W-:-:S02]  /*07e0*/  ISETP.NE.U32.AND P0, PT, R8, RZ, PT ;  /* 0x000000ff0800720c */ /* 0x001fc40003f05070 */
[----:B-1----:R-:W-:-:S04]  /*07f0*/  ISETP.GE.AND P1, PT, R5, 0x3e8, PT ;  /* 0x000003e80500780c */ /* 0x002fc80003f26270 */
[----:B------:R-:W-:-:S04]  /*0800*/  ISETP.NE.AND.EX P1, PT, R9, RZ, !P1, P0 ;  /* 0x000000ff0900720c */ /* 0x000fc80004f25300 */
[----:B------:R-:W-:Y:S01]  /*0810*/  ISETP.EQ.AND P1, PT, R6, RZ, P1 ;  /* 0x000000ff0600720c */ /* 0x000fe20000f22270 */
[----:B--2---:R-:W-:-:S12]  /*0820*/  IMAD.WIDE R2, R5, 0x4, R2 ;  /* 0x0000000405027825 */ /* 0x004fd800078e0202 */
[----:B------:R-:W-:Y:S05]  /*0830*/  @!P1 BRA `(.L_x_10) ;  /* 0x0000000000089947 */ /* 0x000fea0003800000 */
[----:B------:R-:W2:Y:S02]  /*0840*/  LDG.E R2, desc[UR18][R2.64] ;  /* 0x0000001202027981 */ /* 0x000ea4000c1e1900 */
[----:B--2---:R-:W-:-:S07]  /*0850*/  FMUL R21, R21, R2 ;  /* 0x0000000215157220 */ /* 0x004fce0000400000 */
.L_x_10:
[----:B------:R-:W-:Y:S05]  /*0860*/  BSYNC.RECONVERGENT B0 ;  /* 0x0000000000007941 */ /* 0x000fea0003800200 */
.L_x_9:
[----:B------:R-:W-:Y:S01]  /*0870*/  BAR.SYNC.DEFER_BLOCKING 0x0 ;  /* 0x0000000000007b1d */ /* 0x000fe20000010000 */
[----:B------:R-:W-:-:S05]  /*0880*/  ISETP.GE.AND P0, PT, R6, UR15, PT ;  /* 0x0000000f06007c0c */ /* 0x000fca000bf06270 */
[----:B------:R-:W-:Y:S08]  /*0890*/  BSSY.RECONVERGENT B0, `(.L_x_11) ;  /* 0x0000062000007945 */ /* 0x000ff00003800200 */
[----:B------:R-:W-:Y:S05]  /*08a0*/  @P0 BRA `(.L_x_12) ;  /* 0x0000000400800947 */ /* 0x000fea0003800000 */
[----:B------:R-:W-:Y:S01]  /*08b0*/  LOP3.LUT R0, RZ, R6, RZ, 0x33, !PT ;  /* 0x00000006ff007212 */ /* 0x000fe200078e33ff */
[----:B------:R-:W-:Y:S04]  /*08c0*/  BSSY.RECONVERGENT B1, `(.L_x_13) ;  /* 0x0000021000017945 */ /* 0x000fe80003800200 */
[----:B------:R-:W-:-:S05]  /*08d0*/  VIADD R2, R0, UR15 ;  /* 0x0000000f00027c36 */ /* 0x000fca0008000000 */
[C---:B------:R-:W-:Y:S02]  /*08e0*/  LOP3.LUT R0, R2.reuse, 0x300, RZ, 0xc0, !PT ;  /* 0x0000030002007812 */ /* 0x040fe400078ec0ff */
[----:B------:R-:W-:Y:S02]  /*08f0*/  ISETP.GE.U32.AND P2, PT, R2, 0x300, PT ;  /* 0x000003000200780c */ /* 0x000fe40003f46070 */
[----:B------:R-:W-:Y:S02]  /*0900*/  ISETP.NE.AND P0, PT, R0, 0x300, PT ;  /* 0x000003000000780c */ /* 0x000fe40003f05270 */
[----:B------:R-:W-:-:S11]  /*0910*/  MOV R0, R6 ;  /* 0x0000000600007202 */ /* 0x000fd60000000f00 */
[----:B------:R-:W-:Y:S05]  /*0920*/  @!P0 BRA `(.L_x_14) ;  /* 0x0000000000688947 */ /* 0x000fea0003800000 */
[C---:B------:R-:W-:Y:S01]  /*0930*/  FMUL R0, R21.reuse, 16777216 ;  /* 0x4b80000015007820 */ /* 0x040fe20000400000 */
[----:B------:R-:W-:Y:S01]  /*0940*/  FSETP.GEU.AND P3, PT, |R21|, 1.175494350822287508e-38, PT ;  /* 0x008000001500780b */ /* 0x000fe20003f6e200 */
[----:B------:R-:W-:Y:S01]  /*0950*/  HFMA2 R4, -RZ, RZ, 0, 0 ;  /* 0x00000000ff047431 */ /* 0x000fe200000001ff */
[----:B------:R-:W-:Y:S02]  /*0960*/  LEA.HI R2, R2, 0x1, RZ, 0x18 ;  /* 0x0000000102027811 */ /* 0x000fe400078fc0ff */
[----:B------:R-:W-:Y:S02]  /*0970*/  FSEL R3, R0, R21, !P3 ;  /* 0x0000001500037208 */ /* 0x000fe40005800000 */
[----:B------:R-:W-:Y:S02]  /*0980*/  MOV R0, R6 ;  /* 0x0000000600007202 */ /* 0x000fe40000000f00 */
[----:B------:R0:W1:Y:S01]  /*0990*/  MUFU.RCP R12, R3 ;  /* 0x00000003000c7308 */ /* 0x0000620000001000 */
[----:B------:R-:W-:-:S07]  /*09a0*/  LOP3.LUT R9, R2, 0x3, RZ, 0xc0, !PT ;  /* 0x0000000302097812 */ /* 0x000fce00078ec0ff */
.L_x_15:
[----:B0-----:R-:W-:-:S05]  /*09b0*/  MOV R3, 0x2 ;  /* 0x0000000200037802 */ /* 0x001fca0000000f00 */
[----:B------:R-:W-:-:S06]  /*09c0*/  IMAD.WIDE R2, R0, R3, UR4 ;  /* 0x0000000400027e25 */ /* 0x000fcc000f8e0203 */
[----:B------:R-:W2:Y:S01]  /*09d0*/  LDG.E.U16 R2, desc[UR18][R2.64] ;  /* 0x0000001202027981 */ /* 0x000ea2000c1e1500 */
[----:B------:R-:W-:Y:S02]  /*09e0*/  MOV R8, 0x3f000000 ;  /* 0x3f00000000087802 */ /* 0x000fe40000000f00 */
[----:B------:R-:W-:-:S04]  /*09f0*/  IADD3 R4, PT, PT, R4, 0x1, RZ ;  /* 0x0000000104047810 */ /* 0x000fc80007ffe0ff */
[----:B------:R-:W-:Y:S01]  /*0a00*/  ISETP.NE.AND P0, PT, R4, R9, PT ;  /* 0x000000090400720c */ /* 0x000fe20003f05270 */
[----:B--2---:R-:W-:-:S05]  /*0a10*/  HADD2.F32 R5, -RZ, R2.H0_H0 ;  /* 0x20000002ff057230 */ /* 0x004fca0000004100 */
[----:B------:R-:W-:-:S04]  /*0a20*/  @!P3 FMUL R5, R5, 16777216 ;  /* 0x4b8000000505b820 */ /* 0x000fc80000400000 */
[----:B-1----:R-:W-:-:S05]  /*0a30*/  FMUL R5, R12, R5 ;  /* 0x000000050c057220 */ /* 0x002fca0000400000 */
[----:B------:R-:W-:-:S05]  /*0a40*/  LOP3.LUT R8, R8, 0x80000000, R5, 0xb8, !PT ;  /* 0x8000000008087812 */ /* 0x000fca00078eb805 */
[----:B------:R-:W-:-:S06]  /*0a50*/  FADD.RZ R8, R5, R8 ;  /* 0x0000000805087221 */ /* 0x000fcc000000c000 */
[----:B------:R-:W0:Y:S02]  /*0a60*/  FRND.TRUNC R8, R8 ;  /* 0x0000000800087307 */ /* 0x000e24000020d000 */
[----:B0-----:R-:W-:-:S04]  /*0a70*/  FMNMX R5, R8, 127, PT ;  /* 0x42fe000008057809 */ /* 0x001fc80003800000 */
[----:B------:R-:W-:-:S06]  /*0a80*/  FMNMX R5, R5, -128, !PT ;  /* 0xc300000005057809 */ /* 0x000fcc0007800000 */
[----:B------:R-:W0:Y:S02]  /*0a90*/  F2I.TRUNC.NTZ R5, R5 ;  /* 0x0000000500057305 */ /* 0x000e24000020f100 */
[----:B0-----:R0:W-:Y:S02]  /*0aa0*/  STS.U8 [R0+UR6], R5 ;  /* 0x0000000500007988 */ /* 0x0011e40008000006 */
[----:B0-----:R-:W-:Y:S01]  /*0ab0*/  IADD3 R0, PT, PT, R0, 0x100, RZ ;  /* 0x0000010000007810 */ /* 0x001fe20007ffe0ff */
[----:B------:R-:W-:Y:S06]  /*0ac0*/  @P0 BRA `(.L_x_15) ;  /* 0xfffffffc00b80947 */ /* 0x000fec000383ffff */
.L_x_14:
[----:B------:R-:W-:Y:S05]  /*0ad0*/  BSYNC.RECONVERGENT B1 ;  /* 0x0000000000017941 */ /* 0x000fea0003800200 */
.L_x_13:
[----:B------:R-:W-:Y:S05]  /*0ae0*/  @!P2 BRA `(.L_x_12) ;  /* 0x0000000000f0a947 */ /* 0x000fea0003800000 */
[C---:B------:R-:W-:Y:S01]  /*0af0*/  FMUL R8, R21.reuse, 16777216 ;  /* 0x4b80000015087820 */ /* 0x040fe20000400000 */
[----:B------:R-:W-:-:S04]  /*0b00*/  FSETP.GEU.AND P2, PT, |R21|, 1.175494350822287508e-38, PT ;  /* 0x008000001500780b */ /* 0x000fc80003f4e200 */
[CC--:B------:R-:W-:Y:S02]  /*0b10*/  FSEL R2, R8.reuse, R21.reuse, !P2 ;  /* 0x0000001508027208 */ /* 0x0c0fe40005000000 */
[CC--:B------:R-:W-:Y:S02]  /*0b20*/  FSEL R3, R8.reuse, R21.reuse, !P2 ;  /* 0x0000001508037208 */ /* 0x0c0fe40005000000 */
[CC--:B------:R-:W-:Y:S02]  /*0b30*/  FSEL R4, R8.reuse, R21.reuse, !P2 ;  /* 0x0000001508047208 */ /* 0x0c0fe40005000000 */
[----:B------:R-:W-:Y:S01]  /*0b40*/  FSEL R5, R8, R21, !P2 ;  /* 0x0000001508057208 */ /* 0x000fe20005000000 */
[----:B------:R-:W0:Y:S08]  /*0b50*/  MUFU.RCP R2, R2 ;  /* 0x0000000200027308 */ /* 0x000e300000001000 */
[----:B------:R-:W1:Y:S08]  /*0b60*/  MUFU.RCP R3, R3 ;  /* 0x0000000300037308 */ /* 0x000e700000001000 */
[----:B------:R-:W2:Y:S08]  /*0b70*/  MUFU.RCP R4, R4 ;  /* 0x0000000400047308 */ /* 0x000eb00000001000 */
[----:B0-----:R-:W3:Y:S02]  /*0b80*/  MUFU.RCP R5, R5 ;  /* 0x0000000500057308 */ /* 0x001ee40000001000 */
.L_x_16:
[----:B------:R-:W-:-:S05]  /*0b90*/  HFMA2 R9, -RZ, RZ, 0, 1.1920928955078125e-07 ;  /* 0x00000002ff097431 */ /* 0x000fca00000001ff */
[----:B------:R-:W-:-:S05]  /*0ba0*/  IMAD.WIDE R8, R0, R9, UR4 ;  /* 0x0000000400087e25 */ /* 0x000fca000f8e0209 */
[----:B------:R-:W4:Y:S04]  /*0bb0*/  LDG.E.U16 R14, desc[UR18][R8.64+0x200] ;  /* 0x00020012080e7981 */ /* 0x000f28000c1e1500 */
[----:B------:R-:W5:Y:S04]  /*0bc0*/  LDG.E.U16 R16, desc[UR18][R8.64+0x600] ;  /* 0x0006001208107981 */ /* 0x000f68000c1e1500 */
[----:B------:R-:W2:Y:S04]  /*0bd0*/  LDG.E.U16 R12, desc[UR18][R8.64] ;  /* 0x00000012080c7981 */ /* 0x000ea8000c1e1500 */
[----:B------:R-:W3:Y:S01]  /*0be0*/  LDG.E.U16 R15, desc[UR18][R8.64+0x400] ;  /* 0x00040012080f7981 */ /* 0x000ee2000c1e1500 */
[----:B------:R-:W-:-:S02]  /*0bf0*/  IMAD.MOV.U32 R17, RZ, RZ, 0x3f000000 ;  /* 0x3f000000ff117424 */ /* 0x000fc400078e00ff */
[----:B----4-:R-:W-:Y:S02]  /*0c00*/  HADD2.F32 R14, -RZ, R14.H0_H0 ;  /* 0x2000000eff0e7230 */ /* 0x010fe40000004100 */
[----:B-----5:R-:W-:-:S03]  /*0c10*/  HADD2.F32 R16, -RZ, R16.H0_H0 ;  /* 0x20000010ff107230 */ /* 0x020fc60000004100 */
[----:B------:R-:W-:Y:S01]  /*0c20*/  @!P2 FMUL R14, R14, 16777216 ;  /* 0x4b8000000e0ea820 */ /* 0x000fe20000400000 */
[----:B--2---:R-:W-:-:S03]  /*0c30*/  HADD2.F32 R13, -RZ, R12.H0_H0 ;  /* 0x2000000cff0d7230 */ /* 0x004fc60000004100 */
[----:B-1----:R-:W-:Y:S01]  /*0c40*/  FMUL R14, R3, R14 ;  /* 0x0000000e030e7220 */ /* 0x002fe20000400000 */
[----:B---3--:R-:W-:Y:S02]  /*0c50*/  HADD2.F32 R15, -RZ, R15.H0_H0 ;  /* 0x2000000fff0f7230 */ /* 0x008fe40000004100 */
[----:B------:R-:W-:Y:S01]  /*0c60*/  @!P2 FMUL R16, R16, 16777216 ;  /* 0x4b8000001010a820 */ /* 0x000fe20000400000 */
[----:B------:R-:W-:Y:S01]  /*0c70*/  @!P2 FMUL R13, R13, 16777216 ;  /* 0x4b8000000d0da820 */ /* 0x000fe20000400000 */
[----:B------:R-:W-:Y:S01]  /*0c80*/  LOP3.LUT R9, R17, 0x80000000, R14, 0xb8, !PT ;  /* 0x8000000011097812 */ /* 0x000fe200078eb80e */
[----:B------:R-:W-:Y:S01]  /*0c90*/  @!P2 FMUL R15, R15, 16777216 ;  /* 0x4b8000000f0fa820 */ /* 0x000fe20000400000 */
[----:B------:R-:W-:Y:S01]  /*0ca0*/  FMUL R16, R5, R16 ;  /* 0x0000001005107220 */ /* 0x000fe20000400000 */
[----:B------:R-:W-:Y:S02]  /*0cb0*/  FMUL R13, R2, R13 ;  /* 0x0000000d020d7220 */ /* 0x000fe40000400000 */
[----:B------:R-:W-:Y:S01]  /*0cc0*/  FMUL R15, R4, R15 ;  /* 0x0000000f040f7220 */ /* 0x000fe20000400000 */
[----:B------:R-:W-:Y:S01]  /*0cd0*/  FADD.RZ R14, R14, R9 ;  /* 0x000000090e0e7221 */ /* 0x000fe2000000c000 */
[----:B------:R-:W-:-:S02]  /*0ce0*/  LOP3.LUT R9, R17, 0x80000000, R16, 0xb8, !PT ;  /* 0x8000000011097812 */ /* 0x000fc400078eb810 */
[C---:B------:R-:W-:Y:S02]  /*0cf0*/  LOP3.LUT R12, R17.reuse, 0x80000000, R13, 0xb8, !PT ;  /* 0x80000000110c7812 */ /* 0x040fe400078eb80d */
[----:B------:R-:W-:Y:S01]  /*0d00*/  LOP3.LUT R8, R17, 0x80000000, R15, 0xb8, !PT ;  /* 0x8000000011087812 */ /* 0x000fe200078eb80f */
[----:B------:R-:W-:Y:S02]  /*0d10*/  FADD.RZ R16, R16, R9 ;  /* 0x0000000910107221 */ /* 0x000fe4000000c000 */
[----:B------:R-:W-:Y:S02]  /*0d20*/  FADD.RZ R12, R13, R12 ;  /* 0x0000000c0d0c7221 */ /* 0x000fe4000000c000 */
[----:B------:R-:W-:Y:S01]  /*0d30*/  FADD.RZ R15, R15, R8 ;  /* 0x000000080f0f7221 */ /* 0x000fe2000000c000 */
[----:B------:R-:W-:Y:S08]  /*0d40*/  FRND.TRUNC R14, R14 ;  /* 0x0000000e000e7307 */ /* 0x000ff0000020d000 */
[----:B------:R-:W0:Y:S08]  /*0d50*/  FRND.TRUNC R16, R16 ;  /* 0x0000001000107307 */ /* 0x000e30000020d000 */
[----:B------:R-:W1:Y:S08]  /*0d60*/  FRND.TRUNC R12, R12 ;  /* 0x0000000c000c7307 */ /* 0x000e70000020d000 */
[----:B------:R-:W2:Y:S01]  /*0d70*/  FRND.TRUNC R15, R15 ;  /* 0x0000000f000f7307 */ /* 0x000ea2000020d000 */
[----:B0-----:R-:W-:-:S02]  /*0d80*/  FMNMX R17, R16, 127, PT ;  /* 0x42fe000010117809 */ /* 0x001fc40003800000 */
[----:B------:R-:W-:Y:S02]  /*0d90*/  FMNMX R8, R14, 127, PT ;  /* 0x42fe00000e087809 */ /* 0x000fe40003800000 */
[----:B------:R-:W-:Y:S02]  /*0da0*/  FMNMX R17, R17, -128, !PT ;  /* 0xc300000011117809 */ /* 0x000fe40007800000 */
[----:B-1----:R-:W-:Y:S02]  /*0db0*/  FMNMX R12, R12, 127, PT ;  /* 0x42fe00000c0c7809 */ /* 0x002fe40003800000 */
[----:B------:R-:W-:Y:S02]  /*0dc0*/  FMNMX R8, R8, -128, !PT ;  /* 0xc300000008087809 */ /* 0x000fe40007800000 */
[----:B------:R-:W-:Y:S02]  /*0dd0*/  FMNMX R12, R12, -128, !PT ;  /* 0xc30000000c0c7809 */ /* 0x000fe40007800000 */
[----:B--2---:R-:W-:-:S04]  /*0de0*/  FMNMX R14, R15, 127, PT ;  /* 0x42fe00000f0e7809 */ /* 0x004fc80003800000 */
[----:B------:R-:W-:Y:S01]  /*0df0*/  FMNMX R14, R14, -128, !PT ;  /* 0xc30000000e0e7809 */ /* 0x000fe20007800000 */
[----:B------:R-:W0:Y:S08]  /*0e00*/  F2I.TRUNC.NTZ R9, R12 ;  /* 0x0000000c00097305 */ /* 0x000e30000020f100 */
[----:B------:R-:W1:Y:S08]  /*0e10*/  F2I.TRUNC.NTZ R13, R8 ;  /* 0x00000008000d7305 */ /* 0x000e70000020f100 */
[----:B------:R-:W2:Y:S08]  /*0e20*/  F2I.TRUNC.NTZ R15, R14 ;  /* 0x0000000e000f7305 */ /* 0x000eb0000020f100 */
[----:B------:R-:W3:Y:S01]  /*0e30*/  F2I.TRUNC.NTZ R17, R17 ;  /* 0x0000001100117305 */ /* 0x000ee2000020f100 */
[----:B0-----:R-:W-:Y:S04]  /*0e40*/  STS.U8 [R0+UR6], R9 ;  /* 0x0000000900007988 */ /* 0x001fe80008000006 */
[----:B-1----:R-:W-:Y:S04]  /*0e50*/  STS.U8 [R0+UR6+0x100], R13 ;  /* 0x0001000d00007988 */ /* 0x002fe80008000006 */
[----:B--2---:R-:W-:Y:S04]  /*0e60*/  STS.U8 [R0+UR6+0x200], R15 ;  /* 0x0002000f00007988 */ /* 0x004fe80008000006 */
[----:B---3--:R0:W-:Y:S02]  /*0e70*/  STS.U8 [R0+UR6+0x300], R17 ;  /* 0x0003001100007988 */ /* 0x0081e40008000006 */
[----:B0-----:R-:W-:-:S04]  /*0e80*/  IADD3 R0, PT, PT, R0, 0x400, RZ ;  /* 0x0000040000007810 */ /* 0x001fc80007ffe0ff */
[----:B------:R-:W-:-:S13]  /*0e90*/  ISETP.GE.AND P0, PT, R0, UR15, PT ;  /* 0x0000000f00007c0c */ /* 0x000fda000bf06270 */
[----:B------:R-:W-:Y:S05]  /*0ea0*/  @!P0 BRA `(.L_x_16) ;  /* 0xfffffffc00388947 */ /* 0x000fea000383ffff */
.L_x_12:
[----:B------:R-:W-:Y:S05]  /*0eb0*/  BSYNC.RECONVERGENT B0 ;  /* 0x0000000000007941 */ /* 0x000fea0003800200 */
.L_x_11:
[----:B------:R-:W0:Y:S08]  /*0ec0*/  LDC R8, c[0x0][0x3b0] ;  /* 0x0000ec00ff087b82 */ /* 0x000e300000000800 */
[----:B------:R-:W-:Y:S01]  /*0ed0*/  BAR.SYNC.DEFER_BLOCKING 0x0 ;  /* 0x0000000000007b1d */ /* 0x000fe20000010000 */
[----:B0-----:R-:W-:-:S13]  /*0ee0*/  ISETP.GE.AND P0, PT, R8, 0x1, PT ;  /* 0x000000010800780c */ /* 0x001fda0003f06270 */
[----:B------:R-:W-:Y:S05]  /*0ef0*/  @!P0 BRA `(.L_x_17) ;  /* 0x0000000000c48947 */ /* 0x000fea0003800000 */
[C---:B------:R-:W-:Y:S02]  /*0f00*/  IADD3 R0, PT, PT, R8.reuse, -0x1, RZ ;  /* 0xffffffff08007810 */ /* 0x040fe40007ffe0ff */
[----:B------:R-:W-:Y:S02]  /*0f10*/  LOP3.LUT R4, R8, 0xf, RZ, 0xc0, !PT ;  /* 0x0000000f08047812 */ /* 0x000fe400078ec0ff */
[----:B------:R-:W-:Y:S02]  /*0f20*/  ISETP.GE.U32.AND P0, PT, R0, 0xf, PT ;  /* 0x0000000f0000780c */ /* 0x000fe40003f06070 */
[----:B------:R-:W-:Y:S02]  /*0f30*/  ISETP.NE.AND P2, PT, R4, RZ, PT ;  /* 0x000000ff0400720c */ /* 0x000fe40003f45270 */
[----:B------:R-:W-:-:S09]  /*0f40*/  MOV R0, RZ ;  /* 0x000000ff00007202 */ /* 0x000fd20000000f00 */
[----:B------:R-:W-:Y:S05]  /*0f50*/  @!P0 BRA `(.L_x_18) ;  /* 0x0000000000288947 */ /* 0x000fea0003800000 */
[----:B------:R-:W-:Y:S01]  /*0f60*/  HFMA2 R3, -RZ, RZ, 0, 0 ;  /* 0x00000000ff037431 */ /* 0x000fe200000001ff */
[----:B------:R-:W-:-:S07]  /*0f70*/  LOP3.LUT R0, R8, 0x7ffffff0, RZ, 0xc0, !PT ;  /* 0x7ffffff008007812 */ /* 0x000fce00078ec0ff */
.L_x_19:
[C---:B0-----:R-:W-:Y:S02]  /*0f80*/  LEA R2, R3.reuse, UR23, 0x2 ;  /* 0x0000001703027c11 */ /* 0x041fe4000f8e10ff */
[----:B------:R-:W-:-:S03]  /*0f90*/  IADD3 R3, PT, PT, R3, 0x10, RZ ;  /* 0x0000001003037810 */ /* 0x000fc60007ffe0ff */
[----:B------:R0:W-:Y:S01]  /*0fa0*/  STL.128 [R2], RZ ;  /* 0x000000ff02007387 */ /* 0x0001e20000100c00 */
[----:B------:R-:W-:-:S03]  /*0fb0*/  ISETP.NE.AND P0, PT, R3, R0, PT ;  /* 0x000000000300720c */ /* 0x000fc60003f05270 */
[----:B------:R0:W-:Y:S04]  /*0fc0*/  STL.128 [R2+0x10], RZ ;  /* 0x000010ff02007387 */ /* 0x0001e80000100c00 */
[----:B------:R0:W-:Y:S04]  /*0fd0*/  STL.128 [R2+0x20], RZ ;  /* 0x000020ff02007387 */ /* 0x0001e80000100c00 */
[----:B------:R0:W-:Y:S02]  /*0fe0*/  STL.128 [R2+0x30], RZ ;  /* 0x000030ff02007387 */ /* 0x0001e40000100c00 */
[----:B------:R-:W-:Y:S05]  /*0ff0*/  @P0 BRA `(.L_x_19) ;  /* 0xfffffffc00e00947 */ /* 0x000fea000383ffff */
.L_x_18:
[----:B------:R-:W-:Y:S05]  /*1000*/  @!P2 BRA `(.L_x_17) ;  /* 0x000000000080a947 */ /* 0x000fea0003800000 */
[----:B------:R-:W-:Y:S02]  /*1010*/  ISETP.GE.U32.AND P0, PT, R4, 0x8, PT ;  /* 0x000000080400780c */ /* 0x000fe40003f06070 */
[----:B------:R-:W-:-:S04]  /*1020*/  LOP3.LUT R3, R8, 0x7, RZ, 0xc0, !PT ;  /* 0x0000000708037812 */ /* 0x000fc800078ec0ff */
[----:B------:R-:W-:-:S07]  /*1030*/  ISETP.NE.AND P2, PT, R3, RZ, PT ;  /* 0x000000ff0300720c */ /* 0x000fce0003f45270 */
[----:B------:R-:W-:Y:S06]  /*1040*/  @!P0 BRA `(.L_x_20) ;  /* 0x0000000000288947 */ /* 0x000fec0003800000 */
[C---:B0-----:R-:W-:Y:S02]  /*1050*/  LEA R2, R0.reuse, UR23, 0x2 ;  /* 0x0000001700027c11 */ /* 0x041fe4000f8e10ff */
[----:B------:R-:W-:-:S03]  /*1060*/  IADD3 R0, PT, PT, R0, 0x8, RZ ;  /* 0x0000000800007810 */ /* 0x000fc60007ffe0ff */
[----:B------:R1:W-:Y:S04]  /*1070*/  STL [R2], RZ ;  /* 0x000000ff02007387 */ /* 0x0003e80000100800 */
[----:B------:R1:W-:Y:S04]  /*1080*/  STL [R2+0x4], RZ ;  /* 0x000004ff02007387 */ /* 0x0003e80000100800 */
[----:B------:R1:W-:Y:S04]  /*1090*/  STL [R2+0x8], RZ ;  /* 0x000008ff02007387 */ /* 0x0003e80000100800 */
[----:B------:R1:W-:Y:S04]  /*10a0*/  STL [R2+0xc], RZ ;  /* 0x00000cff02007387 */ /* 0x0003e80000100800 */
[----:B------:R1:W-:Y:S04]  /*10b0*/  STL [R2+0x10], RZ ;  /* 0x000010ff02007387 */ /* 0x0003e80000100800 */
[----:B------:R1:W-:Y:S04]  /*10c0*/  STL [R2+0x14], RZ ;  /* 0x000014ff02007387 */ /* 0x0003e80000100800 */
[----:B------:R1:W-:Y:S04]  /*10d0*/  STL [R2+0x18], RZ ;  /* 0x000018ff02007387 */ /* 0x0003e80000100800 */
[----:B------:R1:W-:Y:S02]  /*10e0*/  STL [R2+0x1c], RZ ;  /* 0x00001cff02007387 */ /* 0x0003e40000100800 */
.L_x_20:
[----:B------:R-:W-:Y:S05]  /*10f0*/  @!P2 BRA `(.L_x_17) ;  /* 0x000000000044a947 */ /* 0x000fea0003800000 */
[----:B------:R-:W-:Y:S02]  /*1100*/  ISETP.GE.U32.AND P0, PT, R3, 0x4, PT ;  /* 0x000000040300780c */ /* 0x000fe40003f06070 */
[----:B01----:R-:W-:-:S04]  /*1110*/  LOP3.LUT R2, R8, 0x3, RZ, 0xc0, !PT ;  /* 0x0000000308027812 */ /* 0x003fc800078ec0ff */
[----:B------:R-:W-:-:S07]  /*1120*/  ISETP.NE.AND P2, PT, R2, RZ, PT ;  /* 0x000000ff0200720c */ /* 0x000fce0003f45270 */
[C---:B------:R-:W-:Y:S02]  /*1130*/  @P0 LEA R3, R0.reuse, UR23, 0x2 ;  /* 0x0000001700030c11 */ /* 0x040fe4000f8e10ff */
[----:B------:R-:W-:-:S03]  /*1140*/  @P0 IADD3 R0, PT, PT, R0, 0x4, RZ ;  /* 0x0000000400000810 */ /* 0x000fc60007ffe0ff */
[----:B------:R2:W-:Y:S04]  /*1150*/  @P0 STL [R3], RZ ;  /* 0x000000ff03000387 */ /* 0x0005e80000100800 */
[----:B------:R2:W-:Y:S04]  /*1160*/  @P0 STL [R3+0x4], RZ ;  /* 0x000004ff03000387 */ /* 0x0005e80000100800 */
[----:B------:R2:W-:Y:S04]  /*1170*/  @P0 STL [R3+0x8], RZ ;  /* 0x000008ff03000387 */ /* 0x0005e80000100800 */
[----:B------:R2:W-:Y:S01]  /*1180*/  @P0 STL [R3+0xc], RZ ;  /* 0x00000cff03000387 */ /* 0x0005e20000100800 */
[----:B------:R-:W-:Y:S05]  /*1190*/  @!P2 BRA `(.L_x_17) ;  /* 0x00000000001ca947 */ /* 0x000fea0003800000 */
[----:B------:R-:W-:-:S05]  /*11a0*/  UMOV UR4, URZ ;  /* 0x000000ff00047c82 */ /* 0x000fca0008000000 */
.L_x_21:
[C---:B--2---:R-:W-:Y:S01]  /*11b0*/  LEA R3, R0.reuse, UR23, 0x2 ;  /* 0x0000001700037c11 */ /* 0x044fe2000f8e10ff */
[----:B------:R-:W-:Y:S01]  /*11c0*/  UIADD3 UR4, UPT, UPT, UR4, 0x1, URZ ;  /* 0x0000000104047890 */ /* 0x000fe2000fffe0ff */
[----:B------:R-:W-:-:S03]  /*11d0*/  IADD3 R0, PT, PT, R0, 0x1, RZ ;  /* 0x0000000100007810 */ /* 0x000fc60007ffe0ff */
[----:B------:R3:W-:Y:S02]  /*11e0*/  STL [R3], RZ ;  /* 0x000000ff03007387 */ /* 0x0007e40000100800 */
[----:B------:R-:W-:-:S13]  /*11f0*/  ISETP.NE.AND P0, PT, R2, UR4, PT ;  /* 0x0000000402007c0c */ /* 0x000fda000bf05270 */
[----:B---3--:R-:W-:Y:S05]  /*1200*/  @P0 BRA `(.L_x_21) ;  /* 0xfffffffc00e80947 */ /* 0x008fea000383ffff */
.L_x_17:
[----:B------:R-:W3:Y:S08]  /*1210*/  LDC R13, c[0x0][0x3b8] ;  /* 0x0000ee00ff0d7b82 */ /* 0x000ef00000000800 */
[----:B------:R-:W4:Y:S01]  /*1220*/  LDC R0, c[0x0][0x3ac] ;  /* 0x0000eb00ff007b82 */ /* 0x000f220000000800 */
[----:B---3--:R-:W-:-:S04]  /*1230*/  IABS R5, R13 ;  /* 0x0000000d00057213 */ /* 0x008fc80000000000 */
[----:B------:R-:W3:Y:S01]  /*1240*/  I2F.RP R4, R5 ;  /* 0x0000000500047306 */ /* 0x000ee20000209400 */
[----:B----4-:R-:W-:-:S07]  /*1250*/  IADD3 R0, PT, PT, R0, -0x1, R13 ;  /* 0xffffffff00007810 */ /* 0x010fce0007ffe00d */
[----:B---3--:R-:W0:Y:S02]  /*1260*/  MUFU.RCP R4, R4 ;  /* 0x0000000400047308 */ /* 0x008e240000001000 */
[----:B01----:R-:W-:Y:S01]  /*1270*/  VIADD R2, R4, 0xffffffe ;  /* 0x0ffffffe04027836 */ /* 0x003fe20000000000 */
[----:B------:R-:W-:Y:S02]  /*1280*/  IABS R4, R0 ;  /* 0x0000000000047213 */ /* 0x000fe40000000000 */
[----:B------:R-:W-:-:S03]  /*1290*/  LOP3.LUT R0, R0, R13, RZ, 0x3c, !PT ;  /* 0x0000000d00007212 */ /* 0x000fc600078e3cff */
[----:B--2---:R0:W1:Y:S01]  /*12a0*/  F2I.FTZ.U32.TRUNC.NTZ R3, R2 ;  /* 0x0000000200037305 */ /* 0x004062000021f000 */
[----:B------:R-:W-:Y:S01]  /*12b0*/  ISETP.GE.AND P3, PT, R0, RZ, PT ;  /* 0x000000ff0000720c */ /* 0x000fe20003f66270 */
[----:B0-----:R-:W-:Y:S01]  /*12c0*/  HFMA2 R2, -RZ, RZ, 0, 0 ;  /* 0x00000000ff027431 */ /* 0x001fe200000001ff */
[----:B-1----:R-:W-:-:S05]  /*12d0*/  IADD3 R12, PT, PT, RZ, -R3, RZ ;  /* 0x80000003ff0c7210 */ /* 0x002fca0007ffe0ff */
[----:B------:R-:W-:-:S04]  /*12e0*/  IMAD R9, R12, R5, RZ ;  /* 0x000000050c097224 */ /* 0x000fc800078e02ff */
[----:B------:R-:W-:-:S06]  /*12f0*/  IMAD.HI.U32 R3, R3, R9, R2 ;  /* 0x0000000903037227 */ /* 0x000fcc00078e0002 */
[----:B------:R-:W-:-:S05]  /*1300*/  IMAD.HI.U32 R20, R3, R4, RZ ;  /* 0x0000000403147227 */ /* 0x000fca00078e00ff */
[----:B------:R-:W-:-:S05]  /*1310*/  IADD3 R3, PT, PT, -R20, RZ, RZ ;  /* 0x000000ff14037210 */ /* 0x000fca0007ffe1ff */
[----:B------:R-:W-:-:S05]  /*1320*/  IMAD R2, R5, R3, R4 ;  /* 0x0000000305027224 */ /* 0x000fca00078e0204 */
[----:B------:R-:W-:-:S13]  /*1330*/  ISETP.GT.U32.AND P2, PT, R5, R2, PT ;  /* 0x000000020500720c */ /* 0x000fda0003f44070 */
[-C--:B------:R-:W-:Y:S02]  /*1340*/  @!P2 IADD3 R2, PT, PT, R2, -R5.reuse, RZ ;  /* 0x800000050202a210 */ /* 0x080fe40007ffe0ff */
[----:B------:R-:W-:Y:S02]  /*1350*/  @!P2 IADD3 R20, PT, PT, R20, 0x1, RZ ;  /* 0x000000011414a810 */ /* 0x000fe40007ffe0ff */
[----:B------:R-:W-:Y:S02]  /*1360*/  ISETP.GE.U32.AND P0, PT, R2, R5, PT ;  /* 0x000000050200720c */ /* 0x000fe40003f06070 */
[----:B------:R-:W-:Y:S02]  /*1370*/  ISETP.NE.AND P2, PT, R13, RZ, PT ;  /* 0x000000ff0d00720c */ /* 0x000fe40003f45270 */
[----:B------:R-:W-:-:S09]  /*1380*/  MOV R2, 0x358637bd ;  /* 0x358637bd00027802 */ /* 0x000fd20000000f00 */
[----:B------:R-:W-:-:S04]  /*1390*/  @P0 IADD3 R20, PT, PT, R20, 0x1, RZ ;  /* 0x0000000114140810 */ /* 0x000fc80007ffe0ff */
[----:B------:R-:W-:Y:S02]  /*13a0*/  @!P3 IADD3 R20, PT, PT, -R20, RZ, RZ ;  /* 0x000000ff1414b210 */ /* 0x000fe40007ffe1ff */
[----:B------:R-:W-:-:S04]  /*13b0*/  @!P2 LOP3.LUT R20, RZ, R13, RZ, 0x33, !PT ;  /* 0x0000000dff14a212 */ /* 0x000fc800078e33ff */
[----:B------:R-:W-:-:S13]  /*13c0*/  ISETP.GE.AND P0, PT, R20, 0x1, PT ;  /* 0x000000011400780c */ /* 0x000fda0003f06270 */
[----:B------:R-:W-:Y:S05]  /*13d0*/  @!P0 BRA `(.L_x_22) ;  /* 0x0000015c00508947 */ /* 0x000fea0003800000 */
[----:B------:R-:W-:Y:S01]  /*13e0*/  I2FP.F32.S32 R0, R8 ;  /* 0x0000000800007245 */ /* 0x000fe20000201400 */
[----:B------:R-:W-:Y:S01]  /*13f0*/  UMOV UR4, URZ ;  /* 0x000000ff00047c82 */ /* 0x000fe20008000000 */
[----:B------:R-:W-:Y:S02]  /*1400*/  LOP3.LUT R19, RZ, R6, RZ, 0x33, !PT ;  /* 0x00000006ff137212 */ /* 0x000fe400078e33ff */
[----:B------:R0:W1:Y:S01]  /*1410*/  MUFU.RSQ R3, R0 ;  /* 0x0000000000037308 */ /* 0x0000620000001400 */
[----:B------:R-:W-:Y:S01]  /*1420*/  VIADD R2, R0, 0xf3000000 ;  /* 0xf300000000027836 */ /* 0x000fe20000000000 */
[C---:B------:R-:W-:Y:S02]  /*1430*/  IADD3 R18, PT, PT, R6.reuse, 0x100, RZ ;  /* 0x0000010006127810 */ /* 0x040fe40007ffe0ff */
[----:B------:R-:W-:Y:S02]  /*1440*/  IADD3 R17, PT, PT, R6, 0x200, RZ ;  /* 0x0000020006117810 */ /* 0x000fe40007ffe0ff */
[----:B------:R-:W-:-:S02]  /*1450*/  ISETP.GT.U32.AND P0, PT, R2, 0x727fffff, PT ;  /* 0x727fffff0200780c */ /* 0x000fc40003f04070 */
[C---:B------:R-:W-:Y:S02]  /*1460*/  IADD3 R16, PT, PT, R6.reuse, 0x300, RZ ;  /* 0x0000030006107810 */ /* 0x040fe40007ffe0ff */
[C---:B------:R-:W-:Y:S02]  /*1470*/  IADD3 R15, PT, PT, R6.reuse, UR25, RZ ;  /* 0x00000019060f7c10 */ /* 0x040fe4000fffe0ff */
[----:B------:R-:W-:Y:S02]  /*1480*/  LEA R14, R6, UR24, 0x1 ;  /* 0x00000018060e7c11 */ /* 0x000fe4000f8e08ff */
[----:B------:R-:W-:Y:S02]  /*1490*/  MOV R13, RZ ;  /* 0x000000ff000d7202 */ /* 0x000fe40000000f00 */
[----:B------:R-:W-:-:S03]  /*14a0*/  PRMT R12, RZ, 0x7610, R12 ;  /* 0x00007610ff0c7816 */ /* 0x000fc6000000000c */
[----:B01----:R-:W-:Y:S05]  /*14b0*/  @!P0 BRA `(.L_x_23) ;  /* 0x00000000000c8947 */ /* 0x003fea0003800000 */
[----:B------:R-:W-:-:S07]  /*14c0*/  MOV R4, 0x14e0 ;  /* 0x000014e000047802 */ /* 0x000fce0000000f00 */
[----:B------:R-:W-:Y:S05]  /*14d0*/  CALL.REL.NOINC `($__internal_1_$__cuda_sm20_sqrt_rn_f32_slowpath) ;  /* 0x00000174005c7944 */ /* 0x000fea0003c00000 */
[----:B------:R-:W-:Y:S05]  /*14e0*/  BRA `(.L_x_24) ;  /* 0x0000000000107947 */ /* 0x000fea0003800000 */
.L_x_23:
[----:B------:R-:W-:Y:S01]  /*14f0*/  FMUL.FTZ R25, R0, R3 ;  /* 0x0000000300197220 */ /* 0x000fe20000410000 */
[----:B------:R-:W-:-:S03]  /*1500*/  FMUL.FTZ R3, R3, 0.5 ;  /* 0x3f00000003037820 */ /* 0x000fc60000410000 */
[----:B------:R-:W-:-:S04]  /*1510*/  FFMA R0, -R25, R25, R0 ;  /* 0x0000001919007223 */ /* 0x000fc80000000100 */
[----:B------:R-:W-:-:S07]  /*1520*/  FFMA R25, R0, R3, R25 ;  /* 0x0000000300197223 */ /* 0x000fce0000000019 */
.L_x_24:
[----:B------:R-:W0:Y:S01]  /*1530*/  LDCU UR13, c[0x0][0x3b0] ;  /* 0x00007600ff0d77ac */ /* 0x000e220008000800 */
[----:B------:R-:W-:Y:S02]  /*1540*/  PRMT R24, RZ, 0x7610, R24 ;  /* 0x00007610ff187816 */ /* 0x000fe40000000018 */
[----:B------:R-:W-:Y:S01]  /*1550*/  PRMT R22, RZ, 0x7610, R22 ;  /* 0x00007610ff167816 */ /* 0x000fe20000000016 */
[----:B0-----:R-:W-:Y:S02]  /*1560*/  ULOP3.LUT UR28, UR13, 0x3, URZ, 0xc0, !UPT ;  /* 0x000000030d1c7892 */ /* 0x001fe4000f8ec0ff */
[----:B------:R-:W-:Y:S02]  /*1570*/  ULOP3.LUT UR12, UR13, 0x7ffffffc, URZ, 0xc0, !UPT ;  /* 0x7ffffffc0d0c7892 */ /* 0x000fe4000f8ec0ff */
[----:B------:R-:W-:-:S12]  /*1580*/  UIADD3 UR13, UPT, UPT, UR13, -0x1, URZ ;  /* 0xffffffff0d0d7890 */ /* 0x000fd8000fffe0ff */
.L_x_289:
[----:B0-2---:R-:W0:Y:S01]  /*1590*/  LDC R0, c[0x0][0x3b8] ;  /* 0x0000ee00ff007b82 */ /* 0x005e220000000800 */
[----:B-1----:R-:W1:Y:S01]  /*15a0*/  LDCU UR7, c[0x0][0x3ac] ;  /* 0x00007580ff0777ac */ /* 0x002e620008000800 */
[----:B---3--:R-:W-:Y:S01]  /*15b0*/  PRMT R3, R24, 0x9910, RZ ;  /* 0x0000991018037816 */ /* 0x008fe200000000ff */
[----:B----4-:R-:W-:Y:S01]  /*15c0*/  IMAD.MOV.U32 R5, RZ, RZ, 0x2 ;  /* 0x00000002ff057424 */ /* 0x010fe200078e00ff */
[----:B------:R-:W-:Y:S01]  /*15d0*/  PRMT R2, R12, 0x9910, RZ ;  /* 0x000099100c027816 */ /* 0x000fe200000000ff */
[----:B------:R-:W2:Y:S01]  /*15e0*/  LDCU.U16 UR6, c[0x0][0x3b8] ;  /* 0x00007700ff0677ac */ /* 0x000ea20008000400 */
[----:B------:R-:W-:Y:S01]  /*15f0*/  R2UR UR14, R3 ;  /* 0x00000000030e72ca */ /* 0x000fe200000e0000 */
[----:B------:R-:W-:Y:S01]  /*1600*/  BSSY.RECONVERGENT B0, `(.L_x_25) ;  /* 0x0000060000007945 */ /* 0x000fe20003800200 */
[----:B------:R-:W-:Y:S01]  /*1610*/  R2UR UR5, R2 ;  /* 0x00000000020572ca */ /* 0x000fe200000e0000 */
[----:B------:R-:W3:Y:S01]  /*1620*/  LDCU.64 UR26, c[0x0][0x3b0] ;  /* 0x00007600ff1a77ac */ /* 0x000ee20008000a00 */
[----:B-1----:R-:W-:Y:S01]  /*1630*/  MOV R3, UR7 ;  /* 0x0000000700037c02 */ /* 0x002fe20008000f00 */
[----:B--2---:R-:W-:Y:S01]  /*1640*/  UPRMT UR17, UR6, 0x9910, URZ ;  /* 0x0000991006117896 */ /* 0x004fe200080000ff */
[----:B0-----:R-:W-:Y:S01]  /*1650*/  IMAD R4, R0, UR4, RZ ;  /* 0x0000000400047c24 */ /* 0x001fe2000f8e02ff */
[----:B------:R-:W0:Y:S04]  /*1660*/  LDCU.64 UR6, c[0x0][0x388] ;  /* 0x00007100ff0677ac */ /* 0x000e280008000a00 */
[----:B------:R-:W-:-:S04]  /*1670*/  R2UR UR29, R4 ;  /* 0x00000000041d72ca */ /* 0x000fc800000e0000 */
[----:B------:R-:W-:Y:S01]  /*1680*/  UIMAD UR5, UR17, UR5, URZ ;  /* 0x00000005110572a4 */ /* 0x000fe2000f8e02ff */
[----:B------:R-:W-:Y:S01]  /*1690*/  PRMT R4, R22, 0x9910, RZ ;  /* 0x0000991016047816 */ /* 0x000fe200000000ff */
[----:B------:R-:W-:Y:S02]  /*16a0*/  UIMAD UR14, UR17, UR14, URZ ;  /* 0x0000000e110e72a4 */ /* 0x000fe4000f8e02ff */
[----:B------:R-:W-:Y:S01]  /*16b0*/  UIADD3 UR5, UPT, UPT, URZ, -UR5, URZ ;  /* 0x80000005ff057290 */ /* 0x000fe2000fffe0ff */
[----:B------:R-:W-:Y:S01]  /*16c0*/  R2UR UR16, R4 ;  /* 0x00000000041072ca */ /* 0x000fe200000e0000 */
[----:B------:R-:W-:Y:S02]  /*16d0*/  UIADD3 UR14, UPT, UPT, URZ, -UR14, URZ ;  /* 0x8000000eff0e7290 */ /* 0x000fe4000fffe0ff */
[----:B------:R-:W-:Y:S02]  /*16e0*/  UPRMT UR5, UR5, 0x7710, URZ ;  /* 0x0000771005057896 */ /* 0x000fe400080000ff */
[----:B------:R-:W-:Y:S01]  /*16f0*/  UIADD3 UR4, UPT, UPT, UR4, 0x1, URZ ;  /* 0x0000000104047890 */ /* 0x000fe2000fffe0ff */
[----:B------:R-:W-:Y:S01]  /*1700*/  VIADDMNMX R3, R0, UR29, R3, PT ;  /* 0x0000001d00037c46 */ /* 0x000fe2000b800103 */
[----:B------:R-:W-:Y:S01]  /*1710*/  UIADD3 UR20, UPT, UPT, UR8, UR29, URZ ;  /* 0x0000001d08147290 */ /* 0x000fe2000fffe0ff */
[----:B------:R-:W-:-:S02]  /*1720*/  HFMA2 R0, -RZ, RZ, 0, 0 ;  /* 0x00000000ff007431 */ /* 0x000fc400000001ff */
[----:B------:R-:W-:Y:S01]  /*1730*/  R2UR UR15, R3 ;  /* 0x00000000030f72ca */ /* 0x000fe200000e0000 */
[----:B---3--:R-:W-:Y:S01]  /*1740*/  UIMAD UR21, UR20, UR26, URZ ;  /* 0x0000001a141572a4 */ /* 0x008fe2000f8e02ff */
[----:B------:R-:W-:Y:S01]  /*1750*/  ISETP.NE.AND P2, PT, R20, UR4, PT ;  /* 0x0000000414007c0c */ /* 0x000fe2000bf45270 */
[----:B------:R-:W-:Y:S02]  /*1760*/  UIMAD UR17, UR17, UR16, URZ ;  /* 0x00000010111172a4 */ /* 0x000fe4000f8e02ff */
[----:B------:R-:W-:Y:S02]  /*1770*/  ULOP3.LUT UR16, URZ, UR29, URZ, 0x33, !UPT ;  /* 0x0000001dff107292 */ /* 0x000fe4000f8e33ff */
[----:B------:R-:W-:Y:S02]  /*1780*/  UIADD3 UR30, UPT, UPT, URZ, -UR17, URZ ;  /* 0x80000011ff1e7290 */ /* 0x000fe4000fffe0ff */
[----:B------:R-:W-:Y:S02]  /*1790*/  UPRMT UR17, UR14, 0x7710, URZ ;  /* 0x000077100e117896 */ /* 0x000fe400080000ff */
[----:B------:R-:W-:-:S02]  /*17a0*/  UPRMT UR20, UR30, 0x7710, URZ ;  /* 0x000077101e147896 */ /* 0x000fc400080000ff */
[----:B------:R-:W-:Y:S01]  /*17b0*/  MOV R23, UR15 ;  /* 0x0000000f00177c02 */ /* 0x000fe20008000f00 */
[----:B------:R-:W-:Y:S02]  /*17c0*/  UIADD3 UR14, UPT, UPT, UR15, UR16, URZ ;  /* 0x000000100f0e7290 */ /* 0x000fe4000fffe0ff */
[----:B------:R-:W-:Y:S01]  /*17d0*/  UIADD3 UR16, UPT, UPT, UR15, UR17, URZ ;  /* 0x000000110f107290 */ /* 0x000fe2000fffe0ff */
[----:B------:R-:W-:Y:S01]  /*17e0*/  IADD3 R23, PT, PT, R23, -UR29, RZ ;  /* 0x8000001d17177c10 */ /* 0x000fe2000fffe0ff */
[----:B------:R-:W-:Y:S02]  /*17f0*/  UIADD3 UR5, UPT, UPT, UR15, UR5, URZ ;  /* 0x000000050f057290 */ /* 0x000fe4000fffe0ff */
[----:B------:R-:W-:Y:S02]  /*1800*/  UIADD3 UR17, UPT, UPT, UR15, UR20, URZ ;  /* 0x000000140f117290 */ /* 0x000fe4000fffe0ff */
[C---:B------:R-:W-:Y:S01]  /*1810*/  IMAD R28, R23.reuse, UR26, RZ ;  /* 0x0000001a171c7c24 */ /* 0x040fe2000f8e02ff */
[----:B------:R-:W-:Y:S01]  /*1820*/  ULOP3.LUT UR15, UR5, 0x3, URZ, 0xc0, !UPT ;  /* 0x00000003050f7892 */ /* 0x000fe2000f8ec0ff */
[----:B------:R-:W-:Y:S01]  /*1830*/  IMAD R27, R23, UR27, RZ ;  /* 0x0000001b171b7c24 */ /* 0x000fe2000f8e02ff */
[----:B------:R-:W-:-:S02]  /*1840*/  ULOP3.LUT UR16, UR16, 0x7, URZ, 0xc0, !UPT ;  /* 0x0000000710107892 */ /* 0x000fc4000f8ec0ff */
[CC--:B------:R-:W-:Y:S01]  /*1850*/  ISETP.GE.AND P0, PT, R6.reuse, R28.reuse, PT ;  /* 0x0000001c0600720c */ /* 0x0c0fe20003f06270 */
[----:B------:R-:W-:Y:S01]  /*1860*/  ULOP3.LUT UR17, UR17, 0xf, URZ, 0xc0, !UPT ;  /* 0x0000000f11117892 */ /* 0x000fe2000f8ec0ff */
[----:B------:R-:W-:Y:S01]  /*1870*/  IADD3 R2, PT, PT, R19, R28, RZ ;  /* 0x0000001c13027210 */ /* 0x000fe20007ffe0ff */
[----:B0-----:R-:W-:Y:S02]  /*1880*/  UIMAD.WIDE UR6, UR21, 0x2, UR6 ;  /* 0x00000002150678a5 */ /* 0x001fe4000f8e0206 */
[----:B------:R-:W-:Y:S02]  /*1890*/  USHF.R.S32.HI UR36, URZ, 0x1f, UR21 ;  /* 0x0000001fff247899 */ /* 0x000fe40008011415 */
[----:B------:R-:W-:Y:S02]  /*18a0*/  UIADD3 UR26, UPT, UPT, UR15, -0x1, URZ ;  /* 0xffffffff0f1a7890 */ /* 0x000fe4000fffe0ff */
[----:B------:R-:W-:Y:S01]  /*18b0*/  UIADD3 UR30, UPT, UPT, UR16, -0x1, URZ ;  /* 0xffffffff101e7890 */ /* 0x000fe2000fffe0ff */
[----:B------:R-:W-:Y:S01]  /*18c0*/  IMAD.WIDE.U32 R4, R6, R5, UR6 ;  /* 0x0000000606047e25 */ /* 0x000fe2000f8e0005 */
[----:B------:R-:W-:-:S02]  /*18d0*/  UIADD3 UR31, UPT, UPT, UR17, -0x1, URZ ;  /* 0xffffffff111f7890 */ /* 0x000fc4000fffe0ff */
[----:B------:R-:W-:Y:S10]  /*18e0*/  @P0 BRA `(.L_x_26) ;  /* 0x0000000000c40947 */ /* 0x000ff40003800000 */
[C---:B------:R-:W-:Y:S01]  /*18f0*/  LOP3.LUT R3, R2.reuse, 0x300, RZ, 0xc0, !PT ;  /* 0x0000030002037812 */ /* 0x040fe200078ec0ff */
[----:B------:R-:W-:Y:S01]  /*1900*/  BSSY.RECONVERGENT B1, `(.L_x_27) ;  /* 0x0000015000017945 */ /* 0x000fe20003800200 */
[----:B------:R-:W-:Y:S02]  /*1910*/  ISETP.GE.U32.AND P3, PT, R2, 0x300, PT ;  /* 0x000003000200780c */ /* 0x000fe40003f66070 */
[----:B------:R-:W-:Y:S02]  /*1920*/  ISETP.NE.AND P0, PT, R3, 0x300, PT ;  /* 0x000003000300780c */ /* 0x000fe40003f05270 */
[----:B------:R-:W-:Y:S02]  /*1930*/  MOV R0, RZ ;  /* 0x000000ff00007202 */ /* 0x000fe40000000f00 */
[----:B------:R-:W-:-:S09]  /*1940*/  MOV R9, R6 ;  /* 0x0000000600097202 */ /* 0x000fd20000000f00 */
[----:B------:R-:W-:Y:S05]  /*1950*/  @!P0 BRA `(.L_x_28) ;  /* 0x00000000003c8947 */ /* 0x000fea0003800000 */
[----:B------:R-:W2:Y:S01]  /*1960*/  LDG.E.U16 R0, desc[UR18][R4.64] ;  /* 0x0000001204007981 */ /* 0x000ea2000c1e1500 */
[----:B------:R-:W-:Y:S02]  /*1970*/  ISETP.NE.AND P0, PT, R3, RZ, PT ;  /* 0x000000ff0300720c */ /* 0x000fe40003f05270 */
[----:B------:R-:W-:Y:S01]  /*1980*/  MOV R9, R18 ;  /* 0x0000001200097202 */ /* 0x000fe20000000f00 */
[----:B--2---:R-:W-:-:S05]  /*1990*/  HADD2.F32 R0, -RZ, R0.H0_H0 ;  /* 0x20000000ff007230 */ /* 0x004fca0000004100 */
[----:B------:R-:W-:-:S05]  /*19a0*/  FMNMX R0, RZ, |R0|, !PT ;  /* 0x40000000ff007209 */ /* 0x000fca0007800000 */
[----:B------:R-:W-:Y:S05]  /*19b0*/  @!P0 BRA `(.L_x_28) ;  /* 0x0000000000248947 */ /* 0x000fea0003800000 */
[----:B------:R-:W-:Y:S01]  /*19c0*/  ISETP.NE.AND P0, PT, R3, 0x100, PT ;  /* 0x000001000300780c */ /* 0x000fe20003f05270 */
[----:B------:R-:W2:-:S12]  /*19d0*/  LDG.E.U16 R2, desc[UR18][R4.64+0x200] ;  /* 0x0002001204027981 */ /* 0x000e98000c1e1500 */
[----:B------:R-:W3:Y:S01]  /*19e0*/  @P0 LDG.E.U16 R8, desc[UR18][R4.64+0x400] ;  /* 0x0004001204080981 */ /* 0x000ee2000c1e1500 */
[----:B------:R-:W-:Y:S02]  /*19f0*/  MOV R9, R17 ;  /* 0x0000001100097202 */ /* 0x000fe40000000f00 */
[----:B------:R-:W-:Y:S01]  /*1a00*/  @P0 MOV R9, R16 ;  /* 0x0000001000090202 */ /* 0x000fe20000000f00 */
[----:B--2---:R-:W-:-:S05]  /*1a10*/  HADD2.F32 R3, -RZ, R2.H0_H0 ;  /* 0x20000002ff037230 */ /* 0x004fca0000004100 */
[----:B------:R-:W-:Y:S01]  /*1a20*/  FMNMX R0, R0, |R3|, !PT ;  /* 0x4000000300007209 */ /* 0x000fe20007800000 */
[----:B---3--:R-:W-:-:S05]  /*1a30*/  @P0 HADD2.F32 R29, -RZ, R8.H0_H0 ;  /* 0x20000008ff1d0230 */ /* 0x008fca0000004100 */
[----:B------:R-:W-:-:S07]  /*1a40*/  @P0 FMNMX R0, R0, |R29|, !PT ;  /* 0x4000001d00000209 */ /* 0x000fce0007800000 */
.L_x_28:
[----:B------:R-:W-:Y:S05]  /*1a50*/  BSYNC.RECONVERGENT B1 ;  /* 0x0000000000017941 */ /* 0x000fea0003800200 */
.L_x_27:
[----:B------:R-:W-:Y:S05]  /*1a60*/  @!P3 BRA `(.L_x_26) ;  /* 0x000000000064b947 */ /* 0x000fea0003800000 */
[----:B------:R-:W0:Y:S01]  /*1a70*/  LDCU.64 UR34, c[0x0][0x388] ;  /* 0x00007100ff2277ac */ /* 0x000e220008000a00 */
[----:B------:R-:W-:Y:S01]  /*1a80*/  HFMA2 R2, -RZ, RZ, 0, 1.1920928955078125e-07 ;  /* 0x00000002ff027431 */ /* 0x000fe200000001ff */
[----:B------:R-:W-:Y:S02]  /*1a90*/  USHF.L.U64.HI UR33, UR21, 0x1, UR36 ;  /* 0x0000000115217899 */ /* 0x000fe40008010224 */
[----:B------:R-:W-:-:S06]  /*1aa0*/  USHF.L.U32 UR32, UR21, 0x1, URZ ;  /* 0x0000000115207899 */ /* 0x000fcc00080006ff */
[----:B------:R-:W-:-:S03]  /*1ab0*/  IMAD.WIDE.U32 R2, R9, R2, UR32 ;  /* 0x0000002009027e25 */ /* 0x000fc6000f8e0002 */
[----:B0-----:R-:W-:-:S04]  /*1ac0*/  IADD3 R8, P0, PT, R2, UR34, RZ ;  /* 0x0000002202087c10 */ /* 0x001fc8000ff1e0ff */
[----:B------:R-:W-:-:S04]  /*1ad0*/  IADD3 R8, P3, PT, R8, 0x400, RZ ;  /* 0x0000040008087810 */ /* 0x000fc80007f7e0ff */
[----:B------:R-:W-:-:S09]  /*1ae0*/  IADD3.X R29, PT, PT, RZ, UR35, R3, P3, P0 ;  /* 0x00000023ff1d7c10 */ /* 0x000fd20009fe0403 */
.L_x_29:
[----:B------:R-:W-:Y:S01]  /*1af0*/  IMAD.MOV.U32 R2, RZ, RZ, R8 ;  /* 0x000000ffff027224 */ /* 0x000fe200078e0008 */
[----:B------:R-:W-:-:S05]  /*1b00*/  MOV R3, R29 ;  /* 0x0000001d00037202 */ /* 0x000fca0000000f00 */
[----:B------:R-:W2:Y:S04]  /*1b10*/  LDG.E.U16 R8, desc[UR18][R2.64+-0x400] ;  /* 0xfffc001202087981 */ /* 0x000ea8000c1e1500 */
[----:B------:R-:W3:Y:S04]  /*1b20*/  LDG.E.U16 R30, desc[UR18][R2.64+-0x200] ;  /* 0xfffe0012021e7981 */ /* 0x000ee8000c1e1500 */
[----:B------:R-:W4:Y:S04]  /*1b30*/  LDG.E.U16 R31, desc[UR18][R2.64] ;  /* 0x00000012021f7981 */ /* 0x000f28000c1e1500 */
[----:B------:R-:W5:Y:S01]  /*1b40*/  LDG.E.U16 R32, desc[UR18][R2.64+0x200] ;  /* 0x0002001202207981 */ /* 0x000f62000c1e1500 */
[----:B------:R-:W-:-:S04]  /*1b50*/  IADD3 R9, PT, PT, R9, 0x400, RZ ;  /* 0x0000040009097810 */ /* 0x000fc80007ffe0ff */
[----:B------:R-:W-:Y:S01]  /*1b60*/  ISETP.GE.AND P0, PT, R9, R28, PT ;  /* 0x0000001c0900720c */ /* 0x000fe20003f06270 */
[----:B--2---:R-:W-:Y:S01]  /*1b70*/  HADD2.F32 R29, -RZ, R8.H0_H0 ;  /* 0x20000008ff1d7230 */ /* 0x004fe20000004100 */
[----:B------:R-:W-:Y:S01]  /*1b80*/  IADD3 R8, P3, PT, R2, 0x800, RZ ;  /* 0x0000080002087810 */ /* 0x000fe20007f7e0ff */
[----:B---3--:R-:W-:Y:S02]  /*1b90*/  HADD2.F32 R30, -RZ, R30.H0_H0 ;  /* 0x2000001eff1e7230 */ /* 0x008fe40000004100 */
[----:B----4-:R-:W-:-:S03]  /*1ba0*/  HADD2.F32 R31, -RZ, R31.H0_H0 ;  /* 0x2000001fff1f7230 */ /* 0x010fc60000004100 */
[----:B------:R-:W-:Y:S02]  /*1bb0*/  FMNMX3 R0, R0, |R29|, |R30|, !PT ;  /* 0x4000001d00007276 */ /* 0x000fe4000780041e */
[----:B------:R-:W-:Y:S01]  /*1bc0*/  IADD3.X R29, PT, PT, RZ, R3, RZ, P3, !PT ;  /* 0x00000003ff1d7210 */ /* 0x000fe20001ffe4ff */
[----:B-----5:R-:W-:-:S05]  /*1bd0*/  HADD2.F32 R32, -RZ, R32.H0_H0 ;  /* 0x20000020ff207230 */ /* 0x020fca0000004100 */
[----:B------:R-:W-:Y:S01]  /*1be0*/  FMNMX3 R0, R0, |R31|, |R32|, !PT ;  /* 0x4000001f00007276 */ /* 0x000fe20007800420 */
[----:B------:R-:W-:Y:S06]  /*1bf0*/  @!P0 BRA `(.L_x_29) ;  /* 0xfffffffc00bc8947 */ /* 0x000fec000383ffff */
.L_x_26:
[----:B------:R-:W-:Y:S05]  /*1c00*/  BSYNC.RECONVERGENT B0 ;  /* 0x0000000000007941 */ /* 0x000fea0003800200 */
.L_x_25:
[----:B------:R-:W0:Y:S01]  /*1c10*/  SHFL.BFLY PT, R3, R0, 0x10, 0x1f ;  /* 0x0e001f0000037f89 */ /* 0x000e2200000e0000 */
[----:B------:R-:W-:Y:S01]  /*1c20*/  ISETP.NE.AND P0, PT, R11, RZ, PT ;  /* 0x000000ff0b00720c */ /* 0x000fe20003f05270 */
[----:B------:R-:W1:Y:S01]  /*1c30*/  LDCU UR5, c[0x0][0x3b4] ;  /* 0x00007680ff0577ac */ /* 0x000e620008000800 */
[----:B------:R-:W-:Y:S01]  /*1c40*/  ISETP.GE.U32.AND P3, PT, R6, UR10, PT ;  /* 0x0000000a06007c0c */ /* 0x000fe2000bf66070 */
[----:B------:R-:W-:Y:S01]  /*1c50*/  BSSY.RECONVERGENT B0, `(.L_x_30) ;  /* 0x000002e000007945 */ /* 0x000fe20003800200 */
[----:B------:R-:W1:Y:S01]  /*1c60*/  LDCU UR20, c[0x0][0x3ac] ;  /* 0x00007580ff1477ac */ /* 0x000e620008000800 */
[----:B0-----:R-:W-:Y:S01]  /*1c70*/  FMNMX R3, R3, R0, !PT ;  /* 0x0000000003037209 */ /* 0x001fe20007800000 */
[----:B-1----:R-:W-:Y:S01]  /*1c80*/  UIMAD UR5, UR5, UR20, URZ ;  /* 0x00000014050572a4 */ /* 0x002fe2000f8e02ff */
[----:B------:R-:W-:-:S03]  /*1c90*/  MOV R0, 0xce6e6b28 ;  /* 0xce6e6b2800007802 */ /* 0x000fc60000000f00 */
[----:B------:R-:W0:Y:S01]  /*1ca0*/  SHFL.BFLY PT, R2, R3, 0x8, 0x1f ;  /* 0x0d001f0003027f89 */ /* 0x000e2200000e0000 */
[----:B------:R-:W-:-:S06]  /*1cb0*/  ULEA UR5, UR5, UR11, 0x1 ;  /* 0x0000000b05057291 */ /* 0x000fcc000f8e08ff */
[----:B------:R-:W-:Y:S02]  /*1cc0*/  LEA R30, R11, UR5, 0x2 ;  /* 0x000000050b1e7c11 */ /* 0x000fe4000f8e10ff */
[----:B0-----:R-:W-:-:S05]  /*1cd0*/  FMNMX R2, R3, R2, !PT ;  /* 0x0000000203027209 */ /* 0x001fca0007800000 */
        /* <DEDUP_REMOVED lines=20> */
[----:B------:R-:W-:Y:S06]  /*1e20*/  BAR.SYNC.DEFER_BLOCKING 0x0 ;  /* 0x0000000000007b1d */ /* 0x000fec0000010000 */
[----:B------:R-:W-:Y:S05]  /*1e30*/  @P0 BRA `(.L_x_31) ;  /* 0x00000000003c0947 */ /* 0x000fea0003800000 */
[----:B------:R-:W-:Y:S01]  /*1e40*/  HFMA2 R0, -RZ, RZ, 1.0009765625, 3.07559967041015625e-05 ;  /* 0x3c010204ff007431 */ /* 0x000fe200000001ff */
[----:B------:R-:W-:Y:S01]  /*1e50*/  FMNMX R8, R29, 9.9999999747524270788e-07, !PT ;  /* 0x358637bd1d087809 */ /* 0x000fe20007800000 */
[----:B------:R-:W-:Y:S03]  /*1e60*/  BSSY.RECONVERGENT B1, `(.L_x_31) ;  /* 0x000000c000017945 */ /* 0x000fe60003800200 */
[----:B------:R-:W0:Y:S01]  /*1e70*/  FCHK P0, R8, 127 ;  /* 0x42fe000008007902 */ /* 0x000e220000000000 */
[----:B------:R-:W-:-:S04]  /*1e80*/  FFMA R3, R0, -R7, 1 ;  /* 0x3f80000000037423 */ /* 0x000fc80000000807 */
[----:B------:R-:W-:-:S04]  /*1e90*/  FFMA R0, R3, R0, 0.0078740157186985015869 ;  /* 0x3c01020403007423 */ /* 0x000fc80000000000 */
[----:B------:R-:W-:-:S04]  /*1ea0*/  FFMA R3, R0, R8, RZ ;  /* 0x0000000800037223 */ /* 0x000fc800000000ff */
[----:B------:R-:W-:-:S04]  /*1eb0*/  FFMA R2, R3, -127, R8 ;  /* 0xc2fe000003027823 */ /* 0x000fc80000000008 */
[----:B------:R-:W-:Y:S01]  /*1ec0*/  FFMA R26, R0, R2, R3 ;  /* 0x00000002001a7223 */ /* 0x000fe20000000003 */
[----:B0-----:R-:W-:Y:S06]  /*1ed0*/  @!P0 BRA `(.L_x_32) ;  /* 0x0000000000108947 */ /* 0x001fec0003800000 */
[----:B------:R-:W-:Y:S02]  /*1ee0*/  MOV R3, R8 ;  /* 0x0000000800037202 */ /* 0x000fe40000000f00 */
[----:B------:R-:W-:-:S07]  /*1ef0*/  MOV R2, 0x1f10 ;  /* 0x00001f1000027802 */ /* 0x000fce0000000f00 */
[----:B------:R-:W-:Y:S05]  /*1f00*/  CALL.REL.NOINC `($__internal_2_$__cuda_sm3x_div_rn_noftz_f32_slowpath) ;  /* 0x0000016c00307944 */ /* 0x000fea0003c00000 */
[----:B------:R-:W-:-:S07]  /*1f10*/  MOV R26, R0 ;  /* 0x00000000001a7202 */ /* 0x000fce0000000f00 */
.L_x_32:
[----:B------:R-:W-:Y:S05]  /*1f20*/  BSYNC.RECONVERGENT B1 ;  /* 0x0000000000017941 */ /* 0x000fea0003800200 */
.L_x_31:
[----:B------:R-:W-:Y:S05]  /*1f30*/  BSYNC.RECONVERGENT B0 ;  /* 0x0000000000007941 */ /* 0x000fea0003800200 */
.L_x_30:
[----:B------:R-:W-:Y:S06]  /*1f40*/  BAR.SYNC.DEFER_BLOCKING 0x0 ;  /* 0x0000000000007b1d */ /* 0x000fec0000010000 */
[----:B------:R-:W-:Y:S04]  /*1f50*/  BSSY.RECONVERGENT B0, `(.L_x_33) ;  /* 0x0000007000007945 */ /* 0x000fe80003800200 */
[----:B------:R-:W-:Y:S05]  /*1f60*/  @!P1 BRA `(.L_x_34) ;  /* 0x0000000000149947 */ /* 0x000fea0003800000 */
[----:B------:R-:W0:Y:S08]  /*1f70*/  LDC R9, c[0x0][0x3a8] ;  /* 0x0000ea00ff097b82 */ /* 0x000e300000000800 */
[----:B------:R-:W0:Y:S02]  /*1f80*/  LDC.64 R2, c[0x0][0x3a0] ;  /* 0x0000e800ff027b82 */ /* 0x000e240000000a00 */
[----:B0-----:R-:W-:-:S06]  /*1f90*/  IMAD.WIDE R2, R9, 0x4, R2 ;  /* 0x0000000409027825 */ /* 0x001fcc00078e0202 */
[----:B------:R-:W2:Y:S02]  /*1fa0*/  LDG.E R3, desc[UR18][R2.64] ;  /* 0x0000001202037981 */ /* 0x000ea4000c1e1900 */
[----:B--2---:R-:W-:-:S07]  /*1fb0*/  FMUL R26, R26, R3 ;  /* 0x000000031a1a7220 */ /* 0x004fce0000400000 */
.L_x_34:
[----:B------:R-:W-:Y:S05]  /*1fc0*/  BSYNC.RECONVERGENT B0 ;  /* 0x0000000000007941 */ /* 0x000fea0003800200 */
.L_x_33:
[----:B------:R-:W-:Y:S01]  /*1fd0*/  BAR.SYNC.DEFER_BLOCKING 0x0 ;  /* 0x0000000000007b1d */ /* 0x000fe20000010000 */
[----:B------:R-:W-:-:S05]  /*1fe0*/  ISETP.GE.AND P3, PT, R6, R28, PT ;  /* 0x0000001c0600720c */ /* 0x000fca0003f66270 */
[----:B------:R-:W-:Y:S08]  /*1ff0*/  BSSY.RECONVERGENT B0, `(.L_x_35) ;  /* 0x0000075000007945 */ /* 0x000ff00003800200 */
[----:B------:R-:W-:Y:S05]  /*2000*/  @P3 BRA `(.L_x_36) ;  /* 0x0000000400cc3947 */ /* 0x000fea0003800000 */
[----:B------:R-:W-:Y:S01]  /*2010*/  IADD3 R0, PT, PT, R19, R28, RZ ;  /* 0x0000001c13007210 */ /* 0x000fe20007ffe0ff */
[----:B------:R-:W-:Y:S01]  /*2020*/  BSSY.RECONVERGENT B1, `(.L_x_37) ;  /* 0x0000034000017945 */ /* 0x000fe20003800200 */
[----:B------:R-:W-:Y:S02]  /*2030*/  IMAD.MOV.U32 R9, RZ, RZ, R6 ;  /* 0x000000ffff097224 */ /* 0x000fe400078e0006 */
[C---:B------:R-:W-:Y:S02]  /*2040*/  LOP3.LUT R8, R0.reuse, 0x300, RZ, 0xc0, !PT ;  /* 0x0000030000087812 */ /* 0x040fe400078ec0ff */
[----:B------:R-:W-:Y:S02]  /*2050*/  ISETP.GE.U32.AND P4, PT, R0, 0x300, PT ;  /* 0x000003000000780c */ /* 0x000fe40003f86070 */
[----:B------:R-:W-:-:S13]  /*2060*/  ISETP.NE.AND P0, PT, R8, 0x300, PT ;  /* 0x000003000800780c */ /* 0x000fda0003f05270 */
[----:B------:R-:W-:Y:S05]  /*2070*/  @!P0 BRA `(.L_x_38) ;  /* 0x0000000000b88947 */ /* 0x000fea0003800000 */
[----:B------:R-:W2:Y:S01]  /*2080*/  LDG.E.U16 R0, desc[UR18][R4.64] ;  /* 0x0000001204007981 */ /* 0x000ea2000c1e1500 */
[C---:B------:R-:W-:Y:S01]  /*2090*/  FMUL R3, R26.reuse, 16777216 ;  /* 0x4b8000001a037820 */ /* 0x040fe20000400000 */
[----:B------:R-:W-:Y:S01]  /*20a0*/  FSETP.GEU.AND P5, PT, |R26|, 1.175494350822287508e-38, PT ;  /* 0x008000001a00780b */ /* 0x000fe20003fae200 */
[----:B------:R-:W-:Y:S01]  /*20b0*/  HFMA2 R29, -RZ, RZ, 1.75, 0 ;  /* 0x3f000000ff1d7431 */ /* 0x000fe200000001ff */
[----:B------:R-:W-:Y:S02]  /*20c0*/  ISETP.NE.AND P0, PT, R8, RZ, PT ;  /* 0x000000ff0800720c */ /* 0x000fe40003f05270 */
[----:B------:R-:W-:-:S06]  /*20d0*/  FSEL R3, R3, R26, !P5 ;  /* 0x0000001a03037208 */ /* 0x000fcc0006800000 */
[----:B------:R-:W0:Y:S01]  /*20e0*/  MUFU.RCP R3, R3 ;  /* 0x0000000300037308 */ /* 0x000e220000001000 */
[----:B--2---:R-:W-:-:S05]  /*20f0*/  HADD2.F32 R0, -RZ, R0.H0_H0 ;  /* 0x20000000ff007230 */ /* 0x004fca0000004100 */
[----:B------:R-:W-:-:S04]  /*2100*/  @!P5 FMUL R0, R0, 16777216 ;  /* 0x4b8000000000d820 */ /* 0x000fc80000400000 */
[----:B0-----:R-:W-:-:S05]  /*2110*/  FMUL R0, R3, R0 ;  /* 0x0000000003007220 */ /* 0x001fca0000400000 */
[----:B------:R-:W-:-:S05]  /*2120*/  LOP3.LUT R9, R29, 0x80000000, R0, 0xb8, !PT ;  /* 0x800000001d097812 */ /* 0x000fca00078eb800 */
[----:B------:R-:W-:Y:S01]  /*2130*/  FADD.RZ R0, R0, R9 ;  /* 0x0000000900007221 */ /* 0x000fe2000000c000 */
[----:B------:R-:W-:-:S05]  /*2140*/  MOV R9, R18 ;  /* 0x0000001200097202 */ /* 0x000fca0000000f00 */
[----:B------:R-:W0:Y:S02]  /*2150*/  FRND.TRUNC R0, R0 ;  /* 0x0000000000007307 */ /* 0x000e24000020d000 */
[----:B0-----:R-:W-:-:S04]  /*2160*/  FMNMX R2, R0, 127, PT ;  /* 0x42fe000000027809 */ /* 0x001fc80003800000 */
[----:B------:R-:W-:-:S06]  /*2170*/  FMNMX R2, R2, -128, !PT ;  /* 0xc300000002027809 */ /* 0x000fcc0007800000 */
[----:B------:R-:W0:Y:S02]  /*2180*/  F2I.TRUNC.NTZ R2, R2 ;  /* 0x0000000200027305 */ /* 0x000e24000020f100 */
[----:B0-----:R0:W-:Y:S01]  /*2190*/  STS.U8 [R15], R2 ;  /* 0x000000020f007388 */ /* 0x0011e20000000000 */
[----:B------:R-:W-:Y:S05]  /*21a0*/  @!P0 BRA `(.L_x_38) ;  /* 0x00000000006c8947 */ /* 0x000fea0003800000 */
[----:B------:R-:W-:Y:S01]  /*21b0*/  ISETP.NE.AND P6, PT, R8, 0x100, PT ;  /* 0x000001000800780c */ /* 0x000fe20003fc5270 */
[----:B------:R-:W2:-:S12]  /*21c0*/  LDG.E.U16 R0, desc[UR18][R4.64+0x200] ;  /* 0x0002001204007981 */ /* 0x000e98000c1e1500 */
[----:B0-----:R-:W3:Y:S01]  /*21d0*/  @P6 LDG.E.U16 R2, desc[UR18][R4.64+0x400] ;  /* 0x0004001204026981 */ /* 0x001ee2000c1e1500 */
[----:B------:R-:W-:Y:S02]  /*21e0*/  PLOP3.LUT P0, PT, PT, PT, PT, 0x80, 0x8 ;  /* 0x000000000008781c */ /* 0x000fe40003f0f070 */
[----:B------:R-:W-:Y:S01]  /*21f0*/  @P6 PLOP3.LUT P0, PT, P5, PT, PT, 0x80, 0x8 ;  /* 0x000000000008681c */ /* 0x000fe20002f0f070 */
[----:B--2---:R-:W-:-:S05]  /*2200*/  HADD2.F32 R0, -RZ, R0.H0_H0 ;  /* 0x20000000ff007230 */ /* 0x004fca0000004100 */
[----:B------:R-:W-:-:S04]  /*2210*/  @!P5 FMUL R0, R0, 16777216 ;  /* 0x4b8000000000d820 */ /* 0x000fc80000400000 */
[----:B------:R-:W-:Y:S01]  /*2220*/  FMUL R0, R3, R0 ;  /* 0x0000000003007220 */ /* 0x000fe20000400000 */
[----:B---3--:R-:W-:-:S04]  /*2230*/  @P6 HADD2.F32 R2, -RZ, R2.H0_H0 ;  /* 0x20000002ff026230 */ /* 0x008fc80000004100 */
[----:B------:R-:W-:Y:S01]  /*2240*/  LOP3.LUT R9, R29, 0x80000000, R0, 0xb8, !PT ;  /* 0x800000001d097812 */ /* 0x000fe200078eb800 */
[----:B------:R-:W-:-:S04]  /*2250*/  @!P0 FMUL R2, R2, 16777216 ;  /* 0x4b80000002028820 */ /* 0x000fc80000400000 */
[----:B------:R-:W-:Y:S01]  /*2260*/  FADD.RZ R9, R0, R9 ;  /* 0x0000000900097221 */ /* 0x000fe2000000c000 */
[----:B------:R-:W-:-:S05]  /*2270*/  @P6 FMUL R2, R3, R2 ;  /* 0x0000000203026220 */ /* 0x000fca0000400000 */
[----:B------:R-:W0:Y:S01]  /*2280*/  FRND.TRUNC R9, R9 ;  /* 0x0000000900097307 */ /* 0x000e22000020d000 */
[----:B------:R-:W-:-:S05]  /*2290*/  @P6 LOP3.LUT R3, R29, 0x80000000, R2, 0xb8, !PT ;  /* 0x800000001d036812 */ /* 0x000fca00078eb802 */
[----:B------:R-:W-:-:S06]  /*22a0*/  @P6 FADD.RZ R3, R2, R3 ;  /* 0x0000000302036221 */ /* 0x000fcc000000c000 */
[----:B------:R-:W1:Y:S01]  /*22b0*/  @P6 FRND.TRUNC R3, R3 ;  /* 0x0000000300036307 */ /* 0x000e62000020d000 */
[----:B0-----:R-:W-:Y:S02]  /*22c0*/  FMNMX R0, R9, 127, PT ;  /* 0x42fe000009007809 */ /* 0x001fe40003800000 */
[----:B------:R-:W-:Y:S02]  /*22d0*/  MOV R9, R17 ;  /* 0x0000001100097202 */ /* 0x000fe40000000f00 */
[----:B------:R-:W-:Y:S02]  /*22e0*/  FMNMX R0, R0, -128, !PT ;  /* 0xc300000000007809 */ /* 0x000fe40007800000 */
[----:B------:R-:W-:-:S04]  /*22f0*/  @P6 MOV R9, R16 ;  /* 0x0000001000096202 */ /* 0x000fc80000000f00 */
[----:B------:R-:W0:Y:S01]  /*2300*/  F2I.TRUNC.NTZ R0, R0 ;  /* 0x0000000000007305 */ /* 0x000e22000020f100 */
[----:B-1----:R-:W-:-:S04]  /*2310*/  @P6 FMNMX R2, R3, 127, PT ;  /* 0x42fe000003026809 */ /* 0x002fc80003800000 */
[----:B------:R-:W-:-:S06]  /*2320*/  @P6 FMNMX R2, R2, -128, !PT ;  /* 0xc300000002026809 */ /* 0x000fcc0007800000 */
[----:B------:R-:W1:Y:S01]  /*2330*/  @P6 F2I.TRUNC.NTZ R2, R2 ;  /* 0x0000000200026305 */ /* 0x000e62000020f100 */
[----:B0-----:R2:W-:Y:S04]  /*2340*/  STS.U8 [R15+0x100], R0 ;  /* 0x000100000f007388 */ /* 0x0015e80000000000 */
[----:B-1----:R2:W-:Y:S02]  /*2350*/  @P6 STS.U8 [R15+0x200], R2 ;  /* 0x000200020f006388 */ /* 0x0025e40000000000 */
.L_x_38:
[----:B------:R-:W-:Y:S05]  /*2360*/  BSYNC.RECONVERGENT B1 ;  /* 0x0000000000017941 */ /* 0x000fea0003800200 */
.L_x_37:
[----:B------:R-:W-:Y:S05]  /*2370*/  @!P4 BRA `(.L_x_36) ;  /* 0x0000000000f0c947 */ /* 0x000fea0003800000 */
[C---:B------:R-:W-:Y:S01]  /*2380*/  FMUL R3, R26.reuse, 16777216 ;  /* 0x4b8000001a037820 */ /* 0x040fe20000400000 */
[----:B------:R-:W-:-:S04]  /*2390*/  FSETP.GEU.AND P4, PT, |R26|, 1.175494350822287508e-38, PT ;  /* 0x008000001a00780b */ /* 0x000fc80003f8e200 */
[CC--:B--2---:R-:W-:Y:S02]  /*23a0*/  FSEL R0, R3.reuse, R26.reuse, !P4 ;  /* 0x0000001a03007208 */ /* 0x0c4fe40006000000 */
[CC--:B------:R-:W-:Y:S02]  /*23b0*/  FSEL R5, R3.reuse, R26.reuse, !P4 ;  /* 0x0000001a03057208 */ /* 0x0c0fe40006000000 */
[CC--:B------:R-:W-:Y:S02]  /*23c0*/  FSEL R8, R3.reuse, R26.reuse, !P4 ;  /* 0x0000001a03087208 */ /* 0x0c0fe40006000000 */
[----:B------:R-:W-:Y:S01]  /*23d0*/  FSEL R4, R3, R26, !P4 ;  /* 0x0000001a03047208 */ /* 0x000fe20006000000 */
[----:B------:R-:W1:Y:S08]  /*23e0*/  MUFU.RCP R0, R0 ;  /* 0x0000000000007308 */ /* 0x000e700000001000 */
[----:B------:R-:W2:Y:S08]  /*23f0*/  MUFU.RCP R5, R5 ;  /* 0x0000000500057308 */ /* 0x000eb00000001000 */
[----:B------:R-:W3:Y:S08]  /*2400*/  MUFU.RCP R8, R8 ;  /* 0x0000000800087308 */ /* 0x000ef00000001000 */
[----:B-1----:R-:W4:Y:S02]  /*2410*/  MUFU.RCP R4, R4 ;  /* 0x0000000400047308 */ /* 0x002f240000001000 */
.L_x_39:
[----:B0-----:R-:W-:-:S05]  /*2420*/  HFMA2 R2, -RZ, RZ, 0, 1.1920928955078125e-07 ;  /* 0x00000002ff027431 */ /* 0x001fca00000001ff */
[----:B------:R-:W-:-:S05]  /*2430*/  IMAD.WIDE R2, R9, R2, UR6 ;  /* 0x0000000609027e25 */ /* 0x000fca000f8e0202 */
[----:B------:R-:W5:Y:S04]  /*2440*/  LDG.E.U16 R31, desc[UR18][R2.64+0x400] ;  /* 0x00040012021f7981 */ /* 0x000f68000c1e1500 */
[----:B------:R-:W2:Y:S04]  /*2450*/  LDG.E.U16 R29, desc[UR18][R2.64] ;  /* 0x00000012021d7981 */ /* 0x000ea8000c1e1500 */
[----:B------:R-:W3:Y:S04]  /*2460*/  LDG.E.U16 R30, desc[UR18][R2.64+0x200] ;  /* 0x00020012021e7981 */ /* 0x000ee8000c1e1500 */
[----:B------:R-:W4:Y:S01]  /*2470*/  LDG.E.U16 R33, desc[UR18][R2.64+0x600] ;  /* 0x0006001202217981 */ /* 0x000f22000c1e1500 */
[----:B------:R-:W-:Y:S01]  /*2480*/  MOV R34, 0x3f000000 ;  /* 0x3f00000000227802 */ /* 0x000fe20000000f00 */
[----:B-----5:R-:W-:-:S02]  /*2490*/  HADD2.F32 R31, -RZ, R31.H0_H0 ;  /* 0x2000001fff1f7230 */ /* 0x020fc40000004100 */
[----:B--2---:R-:W-:-:S03]  /*24a0*/  HADD2.F32 R29, -RZ, R29.H0_H0 ;  /* 0x2000001dff1d7230 */ /* 0x004fc60000004100 */
[----:B------:R-:W-:Y:S01]  /*24b0*/  @!P4 FMUL R31, R31, 16777216 ;  /* 0x4b8000001f1fc820 */ /* 0x000fe20000400000 */
[----:B---3--:R-:W-:Y:S02]  /*24c0*/  HADD2.F32 R32, -RZ, R30.H0_H0 ;  /* 0x2000001eff207230 */ /* 0x008fe40000004100 */
[----:B------:R-:W-:Y:S01]  /*24d0*/  @!P4 FMUL R29, R29, 16777216 ;  /* 0x4b8000001d1dc820 */ /* 0x000fe20000400000 */
[----:B----4-:R-:W-:Y:S02]  /*24e0*/  HADD2.F32 R33, -RZ, R33.H0_H0 ;  /* 0x20000021ff217230 */ /* 0x010fe40000004100 */
[----:B------:R-:W-:Y:S01]  /*24f0*/  @!P4 FMUL R32, R32, 16777216 ;  /* 0x4b8000002020c820 */ /* 0x000fe20000400000 */
[----:B------:R-:W-:Y:S01]  /*2500*/  FMUL R31, R8, R31 ;  /* 0x0000001f081f7220 */ /* 0x000fe20000400000 */
[----:B------:R-:W-:Y:S01]  /*2510*/  FMUL R29, R0, R29 ;  /* 0x0000001d001d7220 */ /* 0x000fe20000400000 */
[----:B------:R-:W-:Y:S01]  /*2520*/  @!P4 FMUL R33, R33, 16777216 ;  /* 0x4b8000002121c820 */ /* 0x000fe20000400000 */
[----:B------:R-:W-:-:S02]  /*2530*/  FMUL R32, R5, R32 ;  /* 0x0000002005207220 */ /* 0x000fc40000400000 */
[----:B------:R-:W-:Y:S01]  /*2540*/  LOP3.LUT R2, R34, 0x80000000, R31, 0xb8, !PT ;  /* 0x8000000022027812 */ /* 0x000fe200078eb81f */
[----:B------:R-:W-:Y:S01]  /*2550*/  FMUL R33, R4, R33 ;  /* 0x0000002104217220 */ /* 0x000fe20000400000 */
[C---:B------:R-:W-:Y:S02]  /*2560*/  LOP3.LUT R30, R34.reuse, 0x80000000, R29, 0xb8, !PT ;  /* 0x80000000221e7812 */ /* 0x040fe400078eb81d */
[C---:B------:R-:W-:Y:S01]  /*2570*/  LOP3.LUT R3, R34.reuse, 0x80000000, R32, 0xb8, !PT ;  /* 0x8000000022037812 */ /* 0x040fe200078eb820 */
[----:B------:R-:W-:Y:S01]  /*2580*/  FADD.RZ R31, R31, R2 ;  /* 0x000000021f1f7221 */ /* 0x000fe2000000c000 */
[----:B------:R-:W-:Y:S01]  /*2590*/  LOP3.LUT R2, R34, 0x80000000, R33, 0xb8, !PT ;  /* 0x8000000022027812 */ /* 0x000fe200078eb821 */
[----:B------:R-:W-:Y:S02]  /*25a0*/  FADD.RZ R30, R29, R30 ;  /* 0x0000001e1d1e7221 */ /* 0x000fe4000000c000 */
[----:B------:R-:W-:Y:S02]  /*25b0*/  FADD.RZ R3, R32, R3 ;  /* 0x0000000320037221 */ /* 0x000fe4000000c000 */
[----:B------:R-:W-:-:S02]  /*25c0*/  FADD.RZ R33, R33, R2 ;  /* 0x0000000221217221 */ /* 0x000fc4000000c000 */
[----:B------:R-:W0:Y:S08]  /*25d0*/  FRND.TRUNC R30, R30 ;  /* 0x0000001e001e7307 */ /* 0x000e30000020d000 */
[----:B------:R-:W1:Y:S08]  /*25e0*/  FRND.TRUNC R3, R3 ;  /* 0x0000000300037307 */ /* 0x000e70000020d000 */
[----:B------:R-:W2:Y:S08]  /*25f0*/  FRND.TRUNC R31, R31 ;  /* 0x0000001f001f7307 */ /* 0x000eb0000020d000 */
[----:B------:R-:W3:Y:S01]  /*2600*/  FRND.TRUNC R33, R33 ;  /* 0x0000002100217307 */ /* 0x000ee2000020d000 */
[----:B0-----:R-:W-:-:S02]  /*2610*/  FMNMX R30, R30, 127, PT ;  /* 0x42fe00001e1e7809 */ /* 0x001fc40003800000 */
[----:B-1----:R-:W-:Y:S02]  /*2620*/  FMNMX R2, R3, 127, PT ;  /* 0x42fe000003027809 */ /* 0x002fe40003800000 */
[----:B------:R-:W-:Y:S02]  /*2630*/  FMNMX R30, R30, -128, !PT ;  /* 0xc30000001e1e7809 */ /* 0x000fe40007800000 */
[----:B--2---:R-:W-:Y:S02]  /*2640*/  FMNMX R3, R31, 127, PT ;  /* 0x42fe00001f037809 */ /* 0x004fe40003800000 */
[----:B------:R-:W-:Y:S02]  /*2650*/  FMNMX R2, R2, -128, !PT ;  /* 0xc300000002027809 */ /* 0x000fe40007800000 */
[----:B------:R-:W-:Y:S02]  /*2660*/  FMNMX R3, R3, -128, !PT ;  /* 0xc300000003037809 */ /* 0x000fe40007800000 */
[----:B---3--:R-:W-:-:S04]  /*2670*/  FMNMX R29, R33, 127, PT ;  /* 0x42fe0000211d7809 */ /* 0x008fc80003800000 */
        /* <DEDUP_REMOVED lines=10> */
[----:B------:R-:W-:-:S13]  /*2720*/  ISETP.GE.AND P0, PT, R9, R28, PT ;  /* 0x0000001c0900720c */ /* 0x000fda0003f06270 */
[----:B------:R-:W-:Y:S05]  /*2730*/  @!P0 BRA `(.L_x_39) ;  /* 0xfffffffc00388947 */ /* 0x000fea000383ffff */
.L_x_36:
[----:B------:R-:W-:Y:S05]  /*2740*/  BSYNC.RECONVERGENT B0 ;  /* 0x0000000000007941 */ /* 0x000fea0003800200 */
.L_x_35:
[----:B------:R-:W-:Y:S06]  /*2750*/  BAR.SYNC.DEFER_BLOCKING 0x0 ;  /* 0x0000000000007b1d */ /* 0x000fec0000010000 */
[----:B------:R-:W1:Y:S01]  /*2760*/  LDCU.64 UR32, c[0x0][0x390] ;  /* 0x00007200ff2077ac */ /* 0x000e620008000a00 */
[----:B------:R-:W-:Y:S04]  /*2770*/  BSSY.RECONVERGENT B0, `(.L_x_40) ;  /* 0x0000038000007945 */ /* 0x000fe80003800200 */
[----:B------:R-:W-:Y:S05]  /*2780*/  @P3 BRA `(.L_x_41) ;  /* 0x0000000000d83947 */ /* 0x000fea0003800000 */
[----:B--2---:R-:W-:Y:S01]  /*2790*/  IADD3 R0, PT, PT, R19, R28, RZ ;  /* 0x0000001c13007210 */ /* 0x004fe20007ffe0ff */
[----:B------:R-:W-:Y:S01]  /*27a0*/  BSSY.RECONVERGENT B1, `(.L_x_42) ;  /* 0x0000018000017945 */ /* 0x000fe20003800200 */
[----:B------:R-:W-:Y:S02]  /*27b0*/  IMAD.MOV.U32 R29, RZ, RZ, R6 ;  /* 0x000000ffff1d7224 */ /* 0x000fe400078e0006 */
[C---:B------:R-:W-:Y:S02]  /*27c0*/  LOP3.LUT R4, R0.reuse, 0x300, RZ, 0xc0, !PT ;  /* 0x0000030000047812 */ /* 0x040fe400078ec0ff */
[----:B------:R-:W-:Y:S02]  /*27d0*/  ISETP.GE.U32.AND P0, PT, R0, 0x300, PT ;  /* 0x000003000000780c */ /* 0x000fe40003f06070 */
[----:B------:R-:W-:-:S13]  /*27e0*/  ISETP.NE.AND P3, PT, R4, 0x300, PT ;  /* 0x000003000400780c */ /* 0x000fda0003f65270 */
[----:B------:R-:W-:Y:S05]  /*27f0*/  @!P3 BRA `(.L_x_43) ;  /* 0x000000000048b947 */ /* 0x000fea0003800000 */
[----:B------:R-:W0:Y:S01]  /*2800*/  LDCU.64 UR6, c[0x0][0x390] ;  /* 0x00007200ff0677ac */ /* 0x000e220008000a00 */
[----:B------:R-:W-:Y:S01]  /*2810*/  IADD3 R0, P3, PT, R6, UR21, RZ ;  /* 0x0000001506007c10 */ /* 0x000fe2000ff7e0ff */
[----:B------:R-:W-:-:S06]  /*2820*/  USHF.R.S32.HI UR5, URZ, 0x1f, UR21 ;  /* 0x0000001fff057899 */ /* 0x000fcc0008011415 */
[----:B------:R-:W-:Y:S02]  /*2830*/  IADD3.X R3, PT, PT, RZ, UR5, RZ, P3, !PT ;  /* 0x00000005ff037c10 */ /* 0x000fe40009ffe4ff */
[----:B0-----:R-:W-:-:S04]  /*2840*/  LEA R2, P3, R0, UR6, 0x1 ;  /* 0x0000000600027c11 */ /* 0x001fc8000f8608ff */
[----:B------:R-:W-:-:S05]  /*2850*/  LEA.HI.X R3, R0, UR7, R3, 0x1, P3 ;  /* 0x0000000700037c11 */ /* 0x000fca00098f0c03 */
[----:B------:R-:W2:Y:S01]  /*2860*/  LDG.E.U16 R5, desc[UR18][R2.64] ;  /* 0x0000001202057981 */ /* 0x000ea2000c1e1500 */
[----:B------:R-:W-:Y:S02]  /*2870*/  ISETP.NE.AND P3, PT, R4, RZ, PT ;  /* 0x000000ff0400720c */ /* 0x000fe40003f65270 */
[----:B------:R-:W-:Y:S01]  /*2880*/  MOV R29, R18 ;  /* 0x00000012001d7202 */ /* 0x000fe20000000f00 */
[----:B--2---:R2:W-:Y:S10]  /*2890*/  STS.U16 [R14], R5 ;  /* 0x000000050e007388 */ /* 0x0045f40000000400 */
[----:B------:R-:W-:Y:S05]  /*28a0*/  @!P3 BRA `(.L_x_43) ;  /* 0x00000000001cb947 */ /* 0x000fea0003800000 */
[----:B------:R-:W-:Y:S01]  /*28b0*/  ISETP.NE.AND P3, PT, R4, 0x100, PT ;  /* 0x000001000400780c */ /* 0x000fe20003f65270 */
[----:B--2---:R-:W2:-:S12]  /*28c0*/  LDG.E.U16 R5, desc[UR18][R2.64+0x200] ;  /* 0x0002001202057981 */ /* 0x004e98000c1e1500 */
[----:B------:R-:W3:Y:S01]  /*28d0*/  @P3 LDG.E.U16 R9, desc[UR18][R2.64+0x400] ;  /* 0x0004001202093981 */ /* 0x000ee2000c1e1500 */
[----:B------:R-:W-:Y:S02]  /*28e0*/  MOV R29, R17 ;  /* 0x00000011001d7202 */ /* 0x000fe40000000f00 */
[----:B------:R-:W-:Y:S01]  /*28f0*/  @P3 MOV R29, R16 ;  /* 0x00000010001d3202 */ /* 0x000fe20000000f00 */
[----:B--2---:R4:W-:Y:S04]  /*2900*/  STS.U16 [R14+0x200], R5 ;  /* 0x000200050e007388 */ /* 0x0049e80000000400 */
[----:B---3--:R4:W-:Y:S02]  /*2910*/  @P3 STS.U16 [R14+0x400], R9 ;  /* 0x000400090e003388 */ /* 0x0089e40000000400 */
.L_x_43:
[----:B-1----:R-:W-:Y:S05]  /*2920*/  BSYNC.RECONVERGENT B1 ;  /* 0x0000000000017941 */ /* 0x002fea0003800200 */
.L_x_42:
[----:B------:R-:W-:Y:S05]  /*2930*/  @!P0 BRA `(.L_x_41) ;  /* 0x00000000006c8947 */ /* 0x000fea0003800000 */
.L_x_44:
[----:B------:R-:W-:Y:S02]  /*2940*/  USHF.R.S32.HI UR5, URZ, 0x1f, UR21 ;  /* 0x0000001fff057899 */ /* 0x000fe40008011415 */
[C---:B------:R-:W-:Y:S02]  /*2950*/  IADD3 R3, P0, PT, R29.reuse, UR21, RZ ;  /* 0x000000151d037c10 */ /* 0x040fe4000ff1e0ff */
[C---:B0-----:R-:W-:Y:S02]  /*2960*/  IADD3 R0, PT, PT, R29.reuse, 0x200, RZ ;  /* 0x000002001d007810 */ /* 0x041fe40007ffe0ff */
[C---:B------:R-:W-:Y:S02]  /*2970*/  IADD3 R4, PT, PT, R29.reuse, 0x300, RZ ;  /* 0x000003001d047810 */ /* 0x040fe40007ffe0ff */
[----:B------:R-:W-:Y:S02]  /*2980*/  LEA.HI.X.SX32 R8, R29, UR5, 0x1, P0 ;  /* 0x000000051d087c11 */ /* 0x000fe400080f0eff */
[----:B--2-4-:R-:W-:-:S02]  /*2990*/  IADD3 R5, P3, PT, R0, UR21, RZ ;  /* 0x0000001500057c10 */ /* 0x014fc4000ff7e0ff */
[C---:B0-----:R-:W-:Y:S02]  /*29a0*/  LEA R2, P0, R3.reuse, UR32, 0x1 ;  /* 0x0000002003027c11 */ /* 0x041fe4000f8008ff */
[----:B------:R-:W-:Y:S02]  /*29b0*/  IADD3 R9, P4, PT, R4, UR21, RZ ;  /* 0x0000001504097c10 */ /* 0x000fe4000ff9e0ff */
[----:B------:R-:W-:Y:S02]  /*29c0*/  LEA.HI.X.SX32 R30, R0, UR5, 0x1, P3 ;  /* 0x00000005001e7c11 */ /* 0x000fe400098f0eff */
[----:B------:R-:W-:Y:S02]  /*29d0*/  LEA.HI.X R3, R3, UR33, R8, 0x1, P0 ;  /* 0x0000002103037c11 */ /* 0x000fe400080f0c08 */
[----:B------:R-:W-:Y:S02]  /*29e0*/  LEA.HI.X.SX32 R0, R4, UR5, 0x1, P4 ;  /* 0x0000000504007c11 */ /* 0x000fe4000a0f0eff */
[----:B------:R-:W-:Y:S01]  /*29f0*/  LEA R4, P0, R5, UR32, 0x1 ;  /* 0x0000002005047c11 */ /* 0x000fe2000f8008ff */
[----:B------:R-:W2:Y:S01]  /*2a00*/  LDG.E.U16 R31, desc[UR18][R2.64] ;  /* 0x00000012021f7981 */ /* 0x000ea2000c1e1500 */
[----:B------:R-:W-:-:S02]  /*2a10*/  LEA R8, P3, R9, UR32, 0x1 ;  /* 0x0000002009087c11 */ /* 0x000fc4000f8608ff */
[----:B------:R-:W-:Y:S01]  /*2a20*/  LEA.HI.X R5, R5, UR33, R30, 0x1, P0 ;  /* 0x0000002105057c11 */ /* 0x000fe200080f0c1e */
[----:B------:R-:W3:Y:S01]  /*2a30*/  LDG.E.U16 R33, desc[UR18][R2.64+0x200] ;  /* 0x0002001202217981 */ /* 0x000ee2000c1e1500 */
[----:B------:R-:W-:-:S04]  /*2a40*/  LEA.HI.X R9, R9, UR33, R0, 0x1, P3 ;  /* 0x0000002109097c11 */ /* 0x000fc800098f0c00 */
[----:B------:R-:W4:Y:S04]  /*2a50*/  LDG.E.U16 R5, desc[UR18][R4.64] ;  /* 0x0000001204057981 */ /* 0x000f28000c1e1500 */
[----:B------:R-:W5:Y:S01]  /*2a60*/  LDG.E.U16 R9, desc[UR18][R8.64] ;  /* 0x0000001208097981 */ /* 0x000f62000c1e1500 */
[C---:B------:R-:W-:Y:S02]  /*2a70*/  LEA R0, R29.reuse, UR24, 0x1 ;  /* 0x000000181d007c11 */ /* 0x040fe4000f8e08ff */
[----:B------:R-:W-:-:S04]  /*2a80*/  IADD3 R29, PT, PT, R29, 0x400, RZ ;  /* 0x000004001d1d7810 */ /* 0x000fc80007ffe0ff */
[----:B------:R-:W-:Y:S01]  /*2a90*/  ISETP.GE.AND P0, PT, R29, R28, PT ;  /* 0x0000001c1d00720c */ /* 0x000fe20003f06270 */
[----:B--2---:R0:W-:Y:S04]  /*2aa0*/  STS.U16 [R0], R31 ;  /* 0x0000001f00007388 */ /* 0x0041e80000000400 */
[----:B---3--:R0:W-:Y:S04]  /*2ab0*/  STS.U16 [R0+0x200], R33 ;  /* 0x0002002100007388 */ /* 0x0081e80000000400 */
[----:B----4-:R0:W-:Y:S04]  /*2ac0*/  STS.U16 [R0+0x400], R5 ;  /* 0x0004000500007388 */ /* 0x0101e80000000400 */
[----:B-----5:R0:W-:Y:S01]  /*2ad0*/  STS.U16 [R0+0x600], R9 ;  /* 0x0006000900007388 */ /* 0x0201e20000000400 */
[----:B------:R-:W-:Y:S05]  /*2ae0*/  @!P0 BRA `(.L_x_44) ;  /* 0xfffffffc00948947 */ /* 0x000fea000383ffff */
.L_x_41:
[----:B-1----:R-:W-:Y:S05]  /*2af0*/  BSYNC.RECONVERGENT B0 ;  /* 0x0000000000007941 */ /* 0x002fea0003800200 */
.L_x_40:
[----:B------:R-:W-:Y:S01]  /*2b00*/  BAR.SYNC.DEFER_BLOCKING 0x0 ;  /* 0x0000000000007b1d */ /* 0x000fe20000010000 */
[----:B------:R-:W-:-:S05]  /*2b10*/  ISETP.GE.AND P0, PT, R6, R27, PT ;  /* 0x0000001b0600720c */ /* 0x000fca0003f06270 */
[----:B------:R-:W-:Y:S08]  /*2b20*/  BSSY.RECONVERGENT B0, `(.L_x_45) ;  /* 0x0000060000007945 */ /* 0x000ff00003800200 */
[----:B------:R-:W-:Y:S05]  /*2b30*/  @P0 BRA `(.L_x_46) ;  /* 0x0000000400780947 */ /* 0x000fea0003800000 */
[----:B------:R-:W1:Y:S02]  /*2b40*/  LDCU UR5, c[0x0][0x3b0] ;  /* 0x00007600ff0577ac */ /* 0x000e640008000800 */
[----:B-1----:R-:W-:-:S09]  /*2b50*/  UISETP.GT.AND UP0, UPT, UR5, URZ, UPT ;  /* 0x000000ff0500728c */ /* 0x002fd2000bf04270 */
[----:B------:R-:W-:Y:S05]  /*2b60*/  BRA.U UP0, `(.L_x_47) ;  /* 0x00000001001c7547 */ /* 0x000fea000b800000 */
[----:B0-2---:R-:W-:-:S07]  /*2b70*/  MOV R0, R6 ;  /* 0x0000000600007202 */ /* 0x005fce0000000f00 */
.L_x_48:
[C---:B------:R-:W-:Y:S01]  /*2b80*/  LEA R2, R0.reuse, UR9, 0x2 ;  /* 0x0000000900027c11 */ /* 0x040fe2000f8e10ff */
[----:B------:R-:W-:-:S04]  /*2b90*/  VIADD R0, R0, 0x100 ;  /* 0x0000010000007836 */ /* 0x000fc80000000000 */
[----:B------:R0:W-:Y:S01]  /*2ba0*/  STS [R2], RZ ;  /* 0x000000ff02007388 */ /* 0x0001e20000000800 */
[----:B------:R-:W-:-:S13]  /*2bb0*/  ISETP.GE.AND P3, PT, R0, R27, PT ;  /* 0x0000001b0000720c */ /* 0x000fda0003f66270 */
[----:B0-----:R-:W-:Y:S05]  /*2bc0*/  @!P3 BRA `(.L_x_48) ;  /* 0xfffffffc00ecb947 */ /* 0x001fea000383ffff */
[----:B------:R-:W-:Y:S05]  /*2bd0*/  BRA `(.L_x_46) ;  /* 0x0000000400507947 */ /* 0x000fea0003800000 */
.L_x_47:
[----:B0-2---:R-:W-:-:S07]  /*2be0*/  MOV R0, R6 ;  /* 0x0000000600007202 */ /* 0x005fce0000000f00 */
.L_x_52:
[-C--:B------:R-:W-:Y:S01]  /*2bf0*/  IABS R8, R23.reuse ;  /* 0x0000001700087213 */ /* 0x080fe20000000000 */
[----:B------:R-:W-:Y:S01]  /*2c00*/  UISETP.GE.U32.AND UP0, UPT, UR13, 0x3, UPT ;  /* 0x000000030d00788c */ /* 0x000fe2000bf06070 */
[----:B----4-:R-:W-:Y:S02]  /*2c10*/  IABS R9, R0 ;  /* 0x0000000000097213 */ /* 0x010fe40000000000 */
[----:B------:R-:W0:Y:S01]  /*2c20*/  I2F.RP R4, R8 ;  /* 0x0000000800047306 */ /* 0x000e220000209400 */
[----:B------:R-:W-:-:S07]  /*2c30*/  IABS R28, R23 ;  /* 0x00000017001c7213 */ /* 0x000fce0000000000 */
[----:B0-----:R-:W0:Y:S02]  /*2c40*/  MUFU.RCP R4, R4 ;  /* 0x0000000400047308 */ /* 0x001e240000001000 */
[----:B0-----:R-:W-:Y:S02]  /*2c50*/  IADD3 R2, PT, PT, R4, 0xffffffe, RZ ;  /* 0x0ffffffe04027810 */ /* 0x001fe40007ffe0ff */
[----:B------:R-:W-:-:S04]  /*2c60*/  IADD3 R4, PT, PT, RZ, -R28, RZ ;  /* 0x8000001cff047210 */ /* 0x000fc80007ffe0ff */
[----:B------:R0:W1:Y:S02]  /*2c70*/  F2I.FTZ.U32.TRUNC.NTZ R3, R2 ;  /* 0x0000000200037305 */ /* 0x000064000021f000 */
[----:B0-----:R-:W-:Y:S01]  /*2c80*/  HFMA2 R2, -RZ, RZ, 0, 0 ;  /* 0x00000000ff027431 */ /* 0x001fe200000001ff */
[----:B-1----:R-:W-:-:S05]  /*2c90*/  IADD3 R5, PT, PT, RZ, -R3, RZ ;  /* 0x80000003ff057210 */ /* 0x002fca0007ffe0ff */
[----:B------:R-:W-:-:S04]  /*2ca0*/  IMAD R5, R5, R8, RZ ;  /* 0x0000000805057224 */ /* 0x000fc800078e02ff */
[----:B------:R-:W-:-:S06]  /*2cb0*/  IMAD.HI.U32 R3, R3, R5, R2 ;  /* 0x0000000503037227 */ /* 0x000fcc00078e0002 */
[----:B------:R-:W-:-:S04]  /*2cc0*/  IMAD.HI.U32 R2, R3, R9, RZ ;  /* 0x0000000903027227 */ /* 0x000fc800078e00ff */
[----:B------:R-:W-:Y:S01]  /*2cd0*/  IMAD R3, R2, R4, R9 ;  /* 0x0000000402037224 */ /* 0x000fe200078e0209 */
[----:B------:R-:W-:-:S04]  /*2ce0*/  CS2R R4, SRZ ;  /* 0x0000000000047805 */ /* 0x000fc8000001ff00 */
[----:B------:R-:W-:-:S13]  /*2cf0*/  ISETP.GT.U32.AND P4, PT, R8, R3, PT ;  /* 0x000000030800720c */ /* 0x000fda0003f84070 */
[-C--:B------:R-:W-:Y:S02]  /*2d00*/  @!P4 IADD3 R3, PT, PT, R3, -R8.reuse, RZ ;  /* 0x800000080303c210 */ /* 0x080fe40007ffe0ff */
[----:B------:R-:W-:Y:S02]  /*2d10*/  @!P4 IADD3 R2, PT, PT, R2, 0x1, RZ ;  /* 0x000000010202c810 */ /* 0x000fe40007ffe0ff */
[----:B------:R-:W-:Y:S02]  /*2d20*/  ISETP.GE.U32.AND P3, PT, R3, R8, PT ;  /* 0x000000080300720c */ /* 0x000fe40003f66070 */
[----:B------:R-:W-:Y:S02]  /*2d30*/  LOP3.LUT R3, R0, R23, RZ, 0x3c, !PT ;  /* 0x0000001700037212 */ /* 0x000fe400078e3cff */
[----:B------:R-:W-:Y:S02]  /*2d40*/  ISETP.NE.AND P4, PT, R23, RZ, PT ;  /* 0x000000ff1700720c */ /* 0x000fe40003f85270 */
[----:B------:R-:W-:-:S07]  /*2d50*/  ISETP.GE.AND P5, PT, R3, RZ, PT ;  /* 0x000000ff0300720c */ /* 0x000fce0003fa6270 */
[----:B------:R-:W-:-:S06]  /*2d60*/  @P3 IADD3 R2, PT, PT, R2, 0x1, RZ ;  /* 0x0000000102023810 */ /* 0x000fcc0007ffe0ff */
[----:B------:R-:W-:Y:S02]  /*2d70*/  @!P5 IADD3 R2, PT, PT, -R2, RZ, RZ ;  /* 0x000000ff0202d210 */ /* 0x000fe40007ffe1ff */
[----:B------:R-:W-:-:S05]  /*2d80*/  @!P4 LOP3.LUT R2, RZ, R23, RZ, 0x33, !PT ;  /* 0x00000017ff02c212 */ /* 0x000fca00078e33ff */
[----:B------:R-:W-:-:S04]  /*2d90*/  IMAD.MOV R3, RZ, RZ, -R2 ;  /* 0x000000ffff037224 */ /* 0x000fc800078e0a02 */
[----:B------:R-:W-:Y:S01]  /*2da0*/  IMAD R3, R23, R3, R0 ;  /* 0x0000000317037224 */ /* 0x000fe200078e0200 */
[----:B------:R-:W-:Y:S06]  /*2db0*/  BRA.U !UP0, `(.L_x_49) ;  /* 0x00000001086c7547 */ /* 0x000fec000b800000 */
[----:B------:R-:W0:Y:S01]  /*2dc0*/  S2R R9, SR_CgaCtaId ;  /* 0x0000000000097919 */ /* 0x000e220000008800 */
[----:B------:R-:W1:Y:S01]  /*2dd0*/  LDC R8, c[0x0][0x3b0] ;  /* 0x0000ec00ff087b82 */ /* 0x000e620000000800 */
[----:B------:R-:W-:-:S04]  /*2de0*/  MOV R4, 0x400 ;  /* 0x0000040000047802 */ /* 0x000fc80000000f00 */
[----:B0-----:R-:W-:Y:S02]  /*2df0*/  LEA R38, R9, R4, 0x18 ;  /* 0x0000000409267211 */ /* 0x001fe400078ec0ff */
[----:B------:R-:W-:-:S07]  /*2e00*/  CS2R R4, SRZ ;  /* 0x0000000000047805 */ /* 0x000fce000001ff00 */
.L_x_50:
[-CC-:B-1----:R-:W-:Y:S02]  /*2e10*/  IMAD R9, R2, R8.reuse, R5.reuse ;  /* 0x0000000802097224 */ /* 0x182fe400078e0205 */
[----:B------:R-:W-:Y:S01]  /*2e20*/  IMAD R28, R3, R8, R5 ;  /* 0x00000008031c7224 */ /* 0x000fe200078e0205 */
[----:B------:R-:W-:Y:S02]  /*2e30*/  IADD3 R5, PT, PT, R5, 0x4, RZ ;  /* 0x0000000405057810 */ /* 0x000fe40007ffe0ff */
[----:B------:R-:W-:Y:S02]  /*2e40*/  IADD3 R9, PT, PT, R38, R9, RZ ;  /* 0x0000000926097210 */ /* 0x000fe40007ffe0ff */
[----:B------:R-:W-:Y:S01]  /*2e50*/  LDS.U8 R29, [R28+UR25+0x3] ;  /* 0x000003191c1d7984 */ /* 0x000fe20008000000 */
[----:B------:R-:W-:-:S03]  /*2e60*/  ISETP.NE.AND P3, PT, R5, UR12, PT ;  /* 0x0000000c05007c0c */ /* 0x000fc6000bf65270 */
[----:B------:R-:W0:Y:S04]  /*2e70*/  LDS.U8 R30, [R28+UR25+0x2] ;  /* 0x000002191c1e7984 */ /* 0x000e280008000000 */
[----:B------:R-:W-:Y:S04]  /*2e80*/  LDS.U8 R33, [R9+0x3] ;  /* 0x0000030009217984 */ /* 0x000fe80000000000 */
[----:B------:R-:W1:Y:S04]  /*2e90*/  LDS.U8 R34, [R9+0x2] ;  /* 0x0000020009227984 */ /* 0x000e680000000000 */
[----:B------:R-:W-:Y:S04]  /*2ea0*/  LDS.U8 R31, [R28+UR25+0x1] ;  /* 0x000001191c1f7984 */ /* 0x000fe80008000000 */
[----:B------:R-:W2:Y:S04]  /*2eb0*/  LDS.U8 R32, [R28+UR25] ;  /* 0x000000191c207984 */ /* 0x000ea80008000000 */
[----:B------:R-:W-:Y:S04]  /*2ec0*/  LDS.U8 R35, [R9+0x1] ;  /* 0x0000010009237984 */ /* 0x000fe80000000000 */
[----:B------:R-:W3:Y:S01]  /*2ed0*/  LDS.U8 R36, [R9] ;  /* 0x0000000009247984 */ /* 0x000ee20000000000 */
[----:B0-----:R-:W-:-:S02]  /*2ee0*/  PRMT R29, R30, 0x3340, R29 ;  /* 0x000033401e1d7816 */ /* 0x001fc4000000001d */
[----:B-1----:R-:W-:Y:S02]  /*2ef0*/  PRMT R33, R34, 0x3340, R33 ;  /* 0x0000334022217816 */ /* 0x002fe40000000021 */
[----:B--2---:R-:W-:-:S04]  /*2f00*/  PRMT R32, R32, 0x3340, R31 ;  /* 0x0000334020207816 */ /* 0x004fc8000000001f */
[----:B------:R-:W-:Y:S02]  /*2f10*/  PRMT R29, R32, 0x5410, R29 ;  /* 0x00005410201d7816 */ /* 0x000fe4000000001d */
[----:B---3--:R-:W-:-:S04]  /*2f20*/  PRMT R36, R36, 0x3340, R35 ;  /* 0x0000334024247816 */ /* 0x008fc80000000023 */
[----:B------:R-:W-:-:S05]  /*2f30*/  PRMT R33, R36, 0x5410, R33 ;  /* 0x0000541024217816 */ /* 0x000fca0000000021 */
[----:B------:R-:W-:Y:S01]  /*2f40*/  IDP.4A.S8.S8 R4, R29, R33, R4 ;  /* 0x000000211d047226 */ /* 0x000fe20000000604 */
[----:B------:R-:W-:Y:S06]  /*2f50*/  @P3 BRA `(.L_x_50) ;  /* 0xfffffffc00ac3947 */ /* 0x000fec000383ffff */
[----:B------:R-:W-:-:S07]  /*2f60*/  MOV R5, UR12 ;  /* 0x0000000c00057c02 */ /* 0x000fce0008000f00 */
.L_x_49:
[----:B------:R-:W-:-:S09]  /*2f70*/  UISETP.NE.AND UP0, UPT, UR28, URZ, UPT ;  /* 0x000000ff1c00728c */ /* 0x000fd2000bf05270 */
[----:B------:R-:W-:Y:S05]  /*2f80*/  BRA.U !UP0, `(.L_x_51) ;  /* 0x00000001084c7547 */ /* 0x000fea000b800000 */
[----:B------:R-:W0:Y:S01]  /*2f90*/  S2UR UR6, SR_CgaCtaId ;  /* 0x00000000000679c3 */ /* 0x000e220000008800 */
[----:B------:R-:W1:Y:S01]  /*2fa0*/  LDCU UR7, c[0x0][0x3b0] ;  /* 0x00007600ff0777ac */ /* 0x000e620008000800 */
[----:B------:R-:W-:Y:S01]  /*2fb0*/  UMOV UR5, 0x400 ;  /* 0x0000040000057882 */ /* 0x000fe20000000000 */
[----:B------:R-:W-:Y:S01]  /*2fc0*/  UISETP.NE.AND UP0, UPT, UR28, 0x1, UPT ;  /* 0x000000011c00788c */ /* 0x000fe2000bf05270 */
[--C-:B-1----:R-:W-:Y:S02]  /*2fd0*/  IMAD R8, R2, UR7, R5.reuse ;  /* 0x0000000702087c24 */ /* 0x102fe4000f8e0205 */
[----:B------:R-:W-:Y:S01]  /*2fe0*/  IMAD R9, R3, UR7, R5 ;  /* 0x0000000703097c24 */ /* 0x000fe2000f8e0205 */
[----:B0-----:R-:W-:-:S04]  /*2ff0*/  ULEA UR5, UR6, UR5, 0x18 ;  /* 0x0000000506057291 */ /* 0x001fc8000f8ec0ff */
[----:B------:R-:W-:Y:S05]  /*3000*/  LDS.S8 R28, [R9+UR25] ;  /* 0x00000019091c7984 */ /* 0x000fea0008000200 */
[----:B------:R-:W0:Y:S02]  /*3010*/  LDS.S8 R5, [R8+UR5] ;  /* 0x0000000508057984 */ /* 0x000e240008000200 */
[----:B0-----:R-:W-:Y:S01]  /*3020*/  IMAD R4, R5, R28, R4 ;  /* 0x0000001c05047224 */ /* 0x001fe200078e0204 */
[----:B------:R-:W-:Y:S06]  /*3030*/  BRA.U !UP0, `(.L_x_51) ;  /* 0x0000000108207547 */ /* 0x000fec000b800000 */
[----:B------:R-:W-:Y:S01]  /*3040*/  UISETP.NE.AND UP0, UPT, UR28, 0x2, UPT ;  /* 0x000000021c00788c */ /* 0x000fe2000bf05270 */
[----:B------:R-:W-:Y:S04]  /*3050*/  LDS.S8 R5, [R8+UR5+0x1] ;  /* 0x0000010508057984 */ /* 0x000fe80008000200 */
[----:B------:R-:W0:Y:S01]  /*3060*/  LDS.S8 R28, [R9+UR25+0x1] ;  /* 0x00000119091c7984 */ /* 0x000e220008000200 */
[----:B------:R-:W-:-:S13]  /*3070*/  PLOP3.LUT P3, PT, PT, PT, UP0, 0x80, 0x8 ;  /* 0x000000000008781c */ /* 0x000fda0003f6f008 */
[----:B------:R-:W-:Y:S04]  /*3080*/  @P3 LDS.S8 R29, [R8+UR5+0x2] ;  /* 0x00000205081d3984 */ /* 0x000fe80008000200 */
[----:B------:R-:W1:Y:S01]  /*3090*/  @P3 LDS.S8 R30, [R9+UR25+0x2] ;  /* 0x00000219091e3984 */ /* 0x000e620008000200 */
[----:B0-----:R-:W-:-:S04]  /*30a0*/  IMAD R4, R5, R28, R4 ;  /* 0x0000001c05047224 */ /* 0x001fc800078e0204 */
[----:B-1----:R-:W-:-:S07]  /*30b0*/  @P3 IMAD R4, R29, R30, R4 ;  /* 0x0000001e1d043224 */ /* 0x002fce00078e0204 */
.L_x_51:
[----:B------:R-:W-:Y:S01]  /*30c0*/  IMAD R2, R23, R2, R3 ;  /* 0x0000000217027224 */ /* 0x000fe200078e0203 */
[----:B------:R-:W-:-:S04]  /*30d0*/  IADD3 R0, PT, PT, R0, 0x100, RZ ;  /* 0x0000010000007810 */ /* 0x000fc80007ffe0ff */
[----:B------:R-:W-:Y:S02]  /*30e0*/  LEA R3, R2, UR9, 0x2 ;  /* 0x0000000902037c11 */ /* 0x000fe4000f8e10ff */
[----:B------:R-:W-:-:S03]  /*30f0*/  ISETP.GE.AND P3, PT, R0, R27, PT ;  /* 0x0000001b0000720c */ /* 0x000fc60003f66270 */
[----:B------:R1:W-:Y:S10]  /*3100*/  STS [R3], R4 ;  /* 0x0000000403007388 */ /* 0x0003f40000000800 */
[----:B-1----:R-:W-:Y:S05]  /*3110*/  @!P3 BRA `(.L_x_52) ;  /* 0xfffffff800b4b947 */ /* 0x002fea000383ffff */
.L_x_46:
[----:B------:R-:W-:Y:S05]  /*3120*/  BSYNC.RECONVERGENT B0 ;  /* 0x0000000000007941 */ /* 0x000fea0003800200 */
.L_x_45:
[----:B------:R-:W-:Y:S06]  /*3130*/  BAR.SYNC.DEFER_BLOCKING 0x0 ;  /* 0x0000000000007b1d */ /* 0x000fec0000010000 */
[----:B------:R-:W-:Y:S05]  /*3140*/  @P0 BRA.U `(.L_x_53) ;  /* 0x0000000d00ac0947 */ /* 0x000fea0003800000 */
[----:B0-2---:R-:W-:Y:S01]  /*3150*/  FMUL R0, R26, R21 ;  /* 0x000000151a007220 */ /* 0x005fe20000400000 */
[----:B------:R-:W-:Y:S01]  /*3160*/  MOV R3, 0x4b800000 ;  /* 0x4b80000000037802 */ /* 0x000fe20000000f00 */
[----:B------:R-:W0:Y:S01]  /*3170*/  LDCU UR5, c[0x0][0x3ac] ;  /* 0x00007580ff0577ac */ /* 0x000e220008000800 */
[----:B------:R-:W-:Y:S01]  /*3180*/  BSSY.RECONVERGENT B0, `(.L_x_53) ;  /* 0x00000e7000007945 */ /* 0x000fe20003800200 */
[----:B------:R-:W-:-:S05]  /*3190*/  FMUL R2, R0, R25 ;  /* 0x0000001900027220 */ /* 0x000fca0000400000 */
[----:B------:R-:W-:-:S04]  /*31a0*/  FSETP.GEU.AND P3, PT, |R2|, 1.175494350822287508e-38, PT ;  /* 0x008000000200780b */ /* 0x000fc80003f6e200 */
[----:B------:R-:W-:-:S09]  /*31b0*/  FSEL R3, R3, 1, !P3 ;  /* 0x3f80000003037808 */ /* 0x000fd20005800000 */
[----:B------:R-:W-:-:S04]  /*31c0*/  @!P3 FMUL R2, R2, 16777216 ;  /* 0x4b8000000202b820 */ /* 0x000fc80000400000 */
[----:B------:R-:W1:Y:S02]  /*31d0*/  MUFU.RCP R0, R2 ;  /* 0x0000000200007308 */ /* 0x000e640000001000 */
[----:B-1----:R-:W-:Y:S01]  /*31e0*/  FMUL R0, R0, R3 ;  /* 0x0000000300007220 */ /* 0x002fe20000400000 */
[----:B0-----:R-:W-:Y:S06]  /*31f0*/  @P0 BRA `(.L_x_54) ;  /* 0x0000000c007c0947 */ /* 0x001fec0003800000 */
[----:B------:R-:W-:Y:S01]  /*3200*/  IADD3 R32, PT, PT, R19, R27, RZ ;  /* 0x0000001b13207210 */ /* 0x000fe20007ffe0ff */
[----:B------:R-:W-:Y:S01]  /*3210*/  BSSY.RECONVERGENT B1, `(.L_x_55) ;  /* 0x0000060000017945 */ /* 0x000fe20003800200 */
[----:B------:R-:W-:Y:S02]  /*3220*/  MOV R4, R6 ;  /* 0x0000000600047202 */ /* 0x000fe40000000f00 */
[----:B------:R-:W-:-:S04]  /*3230*/  LOP3.LUT R30, R32, 0x300, RZ, 0xc0, !PT ;  /* 0x00000300201e7812 */ /* 0x000fc800078ec0ff */
[----:B------:R-:W-:-:S13]  /*3240*/  ISETP.NE.AND P0, PT, R30, 0x300, PT ;  /* 0x000003001e00780c */ /* 0x000fda0003f05270 */
[----:B------:R-:W-:Y:S05]  /*3250*/  @!P0 BRA `(.L_x_56) ;  /* 0x00000004006c8947 */ /* 0x000fea0003800000 */
[-C--:B----4-:R-:W-:Y:S02]  /*3260*/  IABS R5, R23.reuse ;  /* 0x0000001700057213 */ /* 0x090fe40000000000 */
[----:B------:R-:W-:Y:S02]  /*3270*/  IABS R29, R23 ;  /* 0x00000017001d7213 */ /* 0x000fe40000000000 */
[----:B------:R-:W0:Y:S01]  /*3280*/  I2F.RP R4, R5 ;  /* 0x0000000500047306 */ /* 0x000e220000209400 */
[----:B------:R-:W-:Y:S02]  /*3290*/  IABS R28, R6 ;  /* 0x00000006001c7213 */ /* 0x000fe40000000000 */
[----:B------:R-:W-:-:S05]  /*32a0*/  IMAD.MOV R29, RZ, RZ, -R29 ;  /* 0x000000ffff1d7224 */ /* 0x000fca00078e0a1d */
[----:B0-----:R-:W0:Y:S02]  /*32b0*/  MUFU.RCP R4, R4 ;  /* 0x0000000400047308 */ /* 0x001e240000001000 */
[----:B0-----:R-:W-:-:S06]  /*32c0*/  IADD3 R8, PT, PT, R4, 0xffffffe, RZ ;  /* 0x0ffffffe04087810 */ /* 0x001fcc0007ffe0ff */
[----:B------:R0:W1:Y:S02]  /*32d0*/  F2I.FTZ.U32.TRUNC.NTZ R3, R8 ;  /* 0x0000000800037305 */ /* 0x000064000021f000 */
[----:B0-----:R-:W-:Y:S02]  /*32e0*/  LEA R8, R6, UR9, 0x2 ;  /* 0x0000000906087c11 */ /* 0x001fe4000f8e10ff */
[----:B-1----:R-:W-:-:S05]  /*32f0*/  IADD3 R2, PT, PT, RZ, -R3, RZ ;  /* 0x80000003ff027210 */ /* 0x002fca0007ffe0ff */
[----:B------:R-:W-:Y:S02]  /*3300*/  IMAD R9, R2, R5, RZ ;  /* 0x0000000502097224 */ /* 0x000fe400078e02ff */
[----:B------:R-:W-:-:S05]  /*3310*/  HFMA2 R2, -RZ, RZ, 0, 0 ;  /* 0x00000000ff027431 */ /* 0x000fca00000001ff */
[----:B------:R-:W-:Y:S01]  /*3320*/  IMAD.HI.U32 R2, R3, R9, R2 ;  /* 0x0000000903027227 */ /* 0x000fe200078e0002 */
[----:B------:R-:W-:Y:S02]  /*3330*/  MOV R9, R28 ;  /* 0x0000001c00097202 */ /* 0x000fe40000000f00 */
[----:B------:R-:W-:Y:S02]  /*3340*/  MOV R3, R29 ;  /* 0x0000001d00037202 */ /* 0x000fe40000000f00 */
[----:B------:R-:W0:Y:S01]  /*3350*/  LDS R29, [R8] ;  /* 0x00000000081d7984 */ /* 0x000e220000000800 */
[----:B------:R-:W-:-:S04]  /*3360*/  IMAD.HI.U32 R4, R2, R9, RZ ;  /* 0x0000000902047227 */ /* 0x000fc800078e00ff */
[----:B------:R-:W-:Y:S01]  /*3370*/  IMAD R28, R4, R3, R9 ;  /* 0x00000003041c7224 */ /* 0x000fe200078e0209 */
[----:B------:R-:W-:-:S04]  /*3380*/  LOP3.LUT R9, R6, R23, RZ, 0x3c, !PT ;  /* 0x0000001706097212 */ /* 0x000fc800078e3cff */
[----:B------:R-:W-:Y:S02]  /*3390*/  ISETP.GT.U32.AND P3, PT, R5, R28, PT ;  /* 0x0000001c0500720c */ /* 0x000fe40003f64070 */
[----:B------:R-:W-:Y:S02]  /*33a0*/  ISETP.GE.AND P4, PT, R9, RZ, PT ;  /* 0x000000ff0900720c */ /* 0x000fe40003f86270 */
[----:B------:R-:W1:Y:S09]  /*33b0*/  LDC R9, c[0x0][0x3ac] ;  /* 0x0000eb00ff097b82 */ /* 0x000e720000000800 */
[----:B------:R-:W-:-:S02]  /*33c0*/  @!P3 IADD3 R28, PT, PT, R28, -R5, RZ ;  /* 0x800000051c1cb210 */ /* 0x000fc40007ffe0ff */
[----:B------:R-:W-:Y:S02]  /*33d0*/  @!P3 IADD3 R4, PT, PT, R4, 0x1, RZ ;  /* 0x000000010404b810 */ /* 0x000fe40007ffe0ff */
[----:B------:R-:W-:Y:S02]  /*33e0*/  ISETP.GE.U32.AND P0, PT, R28, R5, PT ;  /* 0x000000051c00720c */ /* 0x000fe40003f06070 */
[----:B------:R-:W-:Y:S02]  /*33f0*/  LOP3.LUT R28, RZ, R23, RZ, 0x33, !PT ;  /* 0x00000017ff1c7212 */ /* 0x000fe400078e33ff */
[----:B------:R-:W-:-:S09]  /*3400*/  ISETP.NE.AND P3, PT, R30, RZ, PT ;  /* 0x000000ff1e00720c */ /* 0x000fd20003f65270 */
[----:B------:R-:W-:Y:S02]  /*3410*/  @P0 IADD3 R4, PT, PT, R4, 0x1, RZ ;  /* 0x0000000104040810 */ /* 0x000fe40007ffe0ff */
[----:B------:R-:W-:Y:S02]  /*3420*/  ISETP.NE.AND P0, PT, R23, RZ, PT ;  /* 0x000000ff1700720c */ /* 0x000fe40003f05270 */
[----:B------:R-:W-:Y:S02]  /*3430*/  @!P4 IADD3 R4, PT, PT, -R4, RZ, RZ ;  /* 0x000000ff0404c210 */ /* 0x000fe40007ffe1ff */
[----:B0-----:R-:W-:Y:S02]  /*3440*/  I2FP.F32.S32 R29, R29 ;  /* 0x0000001d001d7245 */ /* 0x001fe40000201400 */
[----:B------:R-:W-:-:S03]  /*3450*/  SEL R4, R28, R4, !P0 ;  /* 0x000000041c047207 */ /* 0x000fc60004000000 */
[----:B------:R-:W-:Y:S01]  /*3460*/  FMUL R29, R0, R29 ;  /* 0x0000001d001d7220 */ /* 0x000fe20000400000 */
[C---:B------:R-:W-:Y:S01]  /*3470*/  IADD3 R33, PT, PT, -R4.reuse, RZ, RZ ;  /* 0x000000ff04217210 */ /* 0x040fe20007ffe1ff */
[----:B-1----:R-:W-:-:S03]  /*3480*/  IMAD R31, R4, R9, UR29 ;  /* 0x0000001d041f7e24 */ /* 0x002fc6000f8e0209 */
[----:B------:R-:W-:Y:S01]  /*3490*/  F2FP.F16.F32.PACK_AB R29, RZ, R29 ;  /* 0x0000001dff1d723e */ /* 0x000fe200000000ff */
[----:B------:R-:W-:-:S05]  /*34a0*/  IMAD R4, R23, R33, R6 ;  /* 0x0000002117047224 */ /* 0x000fca00078e0206 */
[----:B------:R-:W-:Y:S02]  /*34b0*/  IADD3 R4, PT, PT, R4, R31, RZ ;  /* 0x0000001f04047210 */ /* 0x000fe40007ffe0ff */
[----:B------:R-:W-:Y:S02]  /*34c0*/  PRMT R31, R29, 0x7610, R31 ;  /* 0x000076101d1f7816 */ /* 0x000fe4000000001f */
[----:B------:R-:W-:Y:S01]  /*34d0*/  LEA R29, R4, UR11, 0x1 ;  /* 0x0000000b041d7c11 */ /* 0x000fe2000f8e08ff */
[----:B------:R-:W-:-:S04]  /*34e0*/  IMAD.MOV.U32 R4, RZ, RZ, R18 ;  /* 0x000000ffff047224 */ /* 0x000fc800078e0012 */
[----:B------:R0:W-:Y:S01]  /*34f0*/  STS.U16 [R29], R31 ;  /* 0x0000001f1d007388 */ /* 0x0001e20000000400 */
[----:B------:R-:W-:Y:S05]  /*3500*/  @!P3 BRA `(.L_x_56) ;  /* 0x0000000000c0b947 */ /* 0x000fea0003800000 */
[----:B0-----:R-:W-:Y:S01]  /*3510*/  IABS R29, R18 ;  /* 0x00000012001d7213 */ /* 0x001fe20000000000 */
[----:B------:R-:W0:Y:S04]  /*3520*/  LDS R31, [R8+0x400] ;  /* 0x00040000081f7984 */ /* 0x000e280000000800 */
[----:B------:R-:W-:-:S04]  /*3530*/  IMAD.HI.U32 R4, R2, R29, RZ ;  /* 0x0000001d02047227 */ /* 0x000fc800078e00ff */
[----:B------:R-:W-:Y:S01]  /*3540*/  IMAD R34, R4, R3, R29 ;  /* 0x0000000304227224 */ /* 0x000fe200078e021d */
[----:B------:R-:W-:-:S04]  /*3550*/  LOP3.LUT R29, R18, R23, RZ, 0x3c, !PT ;  /* 0x00000017121d7212 */ /* 0x000fc800078e3cff */
[----:B------:R-:W-:Y:S02]  /*3560*/  ISETP.GT.U32.AND P4, PT, R5, R34, PT ;  /* 0x000000220500720c */ /* 0x000fe40003f84070 */
[----:B------:R-:W-:-:S11]  /*3570*/  ISETP.GE.AND P5, PT, R29, RZ, PT ;  /* 0x000000ff1d00720c */ /* 0x000fd60003fa6270 */
[-C--:B------:R-:W-:Y:S02]  /*3580*/  @!P4 IADD3 R34, PT, PT, R34, -R5.reuse, RZ ;  /* 0x800000052222c210 */ /* 0x080fe40007ffe0ff */
[----:B------:R-:W-:Y:S02]  /*3590*/  @!P4 IADD3 R4, PT, PT, R4, 0x1, RZ ;  /* 0x000000010404c810 */ /* 0x000fe40007ffe0ff */
[----:B------:R-:W-:Y:S02]  /*35a0*/  ISETP.GE.U32.AND P3, PT, R34, R5, PT ;  /* 0x000000052200720c */ /* 0x000fe40003f66070 */
[----:B0-----:R-:W-:-:S11]  /*35b0*/  I2FP.F32.S32 R31, R31 ;  /* 0x0000001f001f7245 */ /* 0x001fd60000201400 */
[----:B------:R-:W-:Y:S01]  /*35c0*/  @P3 IADD3 R4, PT, PT, R4, 0x1, RZ ;  /* 0x0000000104043810 */ /* 0x000fe20007ffe0ff */
[----:B------:R-:W-:Y:S01]  /*35d0*/  FMUL R31, R0, R31 ;  /* 0x0000001f001f7220 */ /* 0x000fe20000400000 */
[----:B------:R-:W-:Y:S02]  /*35e0*/  ISETP.NE.AND P3, PT, R30, 0x100, PT ;  /* 0x000001001e00780c */ /* 0x000fe40003f65270 */
[----:B------:R-:W-:Y:S02]  /*35f0*/  @!P5 IADD3 R4, PT, PT, -R4, RZ, RZ ;  /* 0x000000ff0404d210 */ /* 0x000fe40007ffe1ff */
[----:B------:R-:W-:Y:S02]  /*3600*/  F2FP.F16.F32.PACK_AB R31, RZ, R31 ;  /* 0x0000001fff1f723e */ /* 0x000fe400000000ff */
[----:B------:R-:W-:-:S04]  /*3610*/  SEL R4, R28, R4, !P0 ;  /* 0x000000041c047207 */ /* 0x000fc80004000000 */
[C---:B------:R-:W-:Y:S01]  /*3620*/  IADD3 R33, PT, PT, -R4.reuse, RZ, RZ ;  /* 0x000000ff04217210 */ /* 0x040fe20007ffe1ff */
[----:B------:R-:W-:-:S04]  /*3630*/  IMAD R29, R4, R9, UR29 ;  /* 0x0000001d041d7e24 */ /* 0x000fc8000f8e0209 */
[----:B------:R-:W-:-:S05]  /*3640*/  IMAD R4, R23, R33, R18 ;  /* 0x0000002117047224 */ /* 0x000fca00078e0212 */
[----:B------:R-:W-:-:S04]  /*3650*/  IADD3 R4, PT, PT, R4, R29, RZ ;  /* 0x0000001d04047210 */ /* 0x000fc80007ffe0ff */
[----:B------:R-:W-:Y:S02]  /*3660*/  LEA R29, R4, UR11, 0x1 ;  /* 0x0000000b041d7c11 */ /* 0x000fe4000f8e08ff */
[----:B------:R-:W-:-:S03]  /*3670*/  MOV R4, R17 ;  /* 0x0000001100047202 */ /* 0x000fc60000000f00 */
[----:B------:R1:W-:Y:S01]  /*3680*/  STS.U16 [R29], R31 ;  /* 0x0000001f1d007388 */ /* 0x0003e20000000400 */
[----:B------:R-:W-:Y:S05]  /*3690*/  @!P3 BRA `(.L_x_56) ;  /* 0x00000000005cb947 */ /* 0x000fea0003800000 */
[----:B-1----:R-:W-:Y:S01]  /*36a0*/  IABS R29, R17 ;  /* 0x00000011001d7213 */ /* 0x002fe20000000000 */
        /* <DEDUP_REMOVED lines=10> */
[----:B------:R-:W-:Y:S02]  /*3750*/  @P3 VIADD R2, R2, 0x1 ;  /* 0x0000000102023836 */ /* 0x000fe40000000000 */
[----:B------:R-:W-:-:S03]  /*3760*/  FMUL R3, R0, R3 ;  /* 0x0000000300037220 */ /* 0x000fc60000400000 */
[----:B------:R-:W-:Y:S02]  /*3770*/  @!P5 IADD3 R2, PT, PT, -R2, RZ, RZ ;  /* 0x000000ff0202d210 */ /* 0x000fe40007ffe1ff */
[----:B------:R-:W-:Y:S02]  /*3780*/  F2FP.F16.F32.PACK_AB R3, RZ, R3 ;  /* 0x00000003ff03723e */ /* 0x000fe400000000ff */
[----:B------:R-:W-:-:S04]  /*3790*/  SEL R2, R28, R2, !P0 ;  /* 0x000000021c027207 */ /* 0x000fc80004000000 */
[C---:B------:R-:W-:Y:S01]  /*37a0*/  IADD3 R4, PT, PT, -R2.reuse, RZ, RZ ;  /* 0x000000ff02047210 */ /* 0x040fe20007ffe1ff */
[----:B------:R-:W-:-:S04]  /*37b0*/  IMAD R9, R2, R9, UR29 ;  /* 0x0000001d02097e24 */ /* 0x000fc8000f8e0209 */
[----:B------:R-:W-:Y:S01]  /*37c0*/  IMAD R2, R23, R4, R17 ;  /* 0x0000000417027224 */ /* 0x000fe200078e0211 */
[----:B------:R-:W-:-:S04]  /*37d0*/  MOV R4, R16 ;  /* 0x0000001000047202 */ /* 0x000fc80000000f00 */
[----:B------:R-:W-:-:S04]  /*37e0*/  IADD3 R2, PT, PT, R2, R9, RZ ;  /* 0x0000000902027210 */ /* 0x000fc80007ffe0ff */
[----:B------:R-:W-:-:S05]  /*37f0*/  LEA R2, R2, UR11, 0x1 ;  /* 0x0000000b02027c11 */ /* 0x000fca000f8e08ff */
[----:B------:R2:W-:Y:S02]  /*3800*/  STS.U16 [R2], R3 ;  /* 0x0000000302007388 */ /* 0x0005e40000000400 */
.L_x_56:
[----:B------:R-:W-:Y:S05]  /*3810*/  BSYNC.RECONVERGENT B1 ;  /* 0x0000000000017941 */ /* 0x000fea0003800200 */
.L_x_55:
[----:B------:R-:W-:-:S13]  /*3820*/  ISETP.GE.U32.AND P0, PT, R32, 0x300, PT ;  /* 0x000003002000780c */ /* 0x000fda0003f06070 */
[----:B------:R-:W-:Y:S05]  /*3830*/  @!P0 BRA `(.L_x_54) ;  /* 0x0000000400ec8947 */ /* 0x000fea0003800000 */
[----:B----4-:R-:W-:Y:S02]  /*3840*/  IABS R5, R23 ;  /* 0x0000001700057213 */ /* 0x010fe40000000000 */
[----:B------:R-:W-:Y:S02]  /*3850*/  ISETP.NE.AND P0, PT, R23, RZ, PT ;  /* 0x000000ff1700720c */ /* 0x000fe40003f05270 */
[----:B------:R-:W3:Y:S08]  /*3860*/  I2F.RP R9, R5 ;  /* 0x0000000500097306 */ /* 0x000ef00000209400 */
[----:B---3--:R-:W2:Y:S02]  /*3870*/  MUFU.RCP R9, R9 ;  /* 0x0000000900097308 */ /* 0x008ea40000001000 */
[----:B--2---:R-:W-:-:S06]  /*3880*/  IADD3 R2, PT, PT, R9, 0xffffffe, RZ ;  /* 0x0ffffffe09027810 */ /* 0x004fcc0007ffe0ff */
[----:B------:R2:W3:Y:S02]  /*3890*/  F2I.FTZ.U32.TRUNC.NTZ R3, R2 ;  /* 0x0000000200037305 */ /* 0x0004e4000021f000 */
[----:B--2---:R-:W-:Y:S01]  /*38a0*/  HFMA2 R2, -RZ, RZ, 0, 0 ;  /* 0x00000000ff027431 */ /* 0x004fe200000001ff */
[----:B---3--:R-:W-:-:S05]  /*38b0*/  IADD3 R8, PT, PT, RZ, -R3, RZ ;  /* 0x80000003ff087210 */ /* 0x008fca0007ffe0ff */
[----:B01----:R-:W-:-:S04]  /*38c0*/  IMAD R29, R8, R5, RZ ;  /* 0x00000005081d7224 */ /* 0x003fc800078e02ff */
[----:B------:R-:W-:-:S07]  /*38d0*/  IMAD.HI.U32 R8, R3, R29, R2 ;  /* 0x0000001d03087227 */ /* 0x000fce00078e0002 */
.L_x_57:
[-C--:B---3--:R-:W-:Y:S02]  /*38e0*/  IABS R9, R23.reuse ;  /* 0x0000001700097213 */ /* 0x088fe40000000000 */
[----:B------:R-:W-:Y:S02]  /*38f0*/  IABS R2, R23 ;  /* 0x0000001700027213 */ /* 0x000fe40000000000 */
[----:B------:R-:W0:Y:S01]  /*3900*/  I2F.RP R31, R9 ;  /* 0x00000009001f7306 */ /* 0x000e220000209400 */
[----:B------:R-:W-:Y:S02]  /*3910*/  IABS R3, R4 ;  /* 0x0000000400037213 */ /* 0x000fe40000000000 */
[----:B------:R-:W-:Y:S02]  /*3920*/  IADD3 R29, PT, PT, RZ, -R2, RZ ;  /* 0x80000002ff1d7210 */ /* 0x000fe40007ffe0ff */
[----:B------:R-:W-:Y:S01]  /*3930*/  LEA R28, R4, UR9, 0x2 ;  /* 0x00000009041c7c11 */ /* 0x000fe2000f8e10ff */
[----:B------:R-:W-:Y:S01]  /*3940*/  IMAD.HI.U32 R2, R8, R3, RZ ;  /* 0x0000000308027227 */ /* 0x000fe200078e00ff */
[----:B------:R-:W-:-:S03]  /*3950*/  IADD3 R32, PT, PT, R4, 0x100, RZ ;  /* 0x0000010004207810 */ /* 0x000fc60007ffe0ff */
[----:B------:R-:W-:Y:S01]  /*3960*/  IMAD R30, R2, R29, R3 ;  /* 0x0000001d021e7224 */ /* 0x000fe200078e0203 */
[----:B------:R-:W1:Y:S01]  /*3970*/  LDS R33, [R28] ;  /* 0x000000001c217984 */ /* 0x000e620000000800 */
[----:B------:R-:W-:Y:S01]  /*3980*/  IABS R36, R32 ;  /* 0x0000002000247213 */ /* 0x000fe20000000000 */
[----:B0-----:R-:W0:Y:S02]  /*3990*/  MUFU.RCP R31, R31 ;  /* 0x0000001f001f7308 */ /* 0x001e240000001000 */
[----:B------:R-:W-:-:S13]  /*39a0*/  ISETP.GT.U32.AND P4, PT, R5, R30, PT ;  /* 0x0000001e0500720c */ /* 0x000fda0003f84070 */
[----:B------:R-:W-:Y:S01]  /*39b0*/  @!P4 IMAD.IADD R30, R30, 0x1, -R9 ;  /* 0x000000011e1ec824 */ /* 0x000fe200078e0a09 */
[----:B------:R-:W-:Y:S02]  /*39c0*/  @!P4 IADD3 R2, PT, PT, R2, 0x1, RZ ;  /* 0x000000010202c810 */ /* 0x000fe40007ffe0ff */
[----:B0-----:R-:W-:Y:S02]  /*39d0*/  IADD3 R3, PT, PT, R31, 0xffffffe, RZ ;  /* 0x0ffffffe1f037810 */ /* 0x001fe40007ffe0ff */
[----:B------:R-:W-:Y:S02]  /*39e0*/  ISETP.GE.U32.AND P3, PT, R30, R5, PT ;  /* 0x000000051e00720c */ /* 0x000fe40003f66070 */
[----:B------:R-:W-:Y:S02]  /*39f0*/  LOP3.LUT R30, R4, R23, RZ, 0x3c, !PT ;  /* 0x00000017041e7212 */ /* 0x000fe400078e3cff */
[----:B------:R-:W0:Y:S02]  /*3a00*/  F2I.FTZ.U32.TRUNC.NTZ R3, R3 ;  /* 0x0000000300037305 */ /* 0x000e24000021f000 */
[----:B------:R-:W-:-:S02]  /*3a10*/  ISETP.GE.AND P5, PT, R30, RZ, PT ;  /* 0x000000ff1e00720c */ /* 0x000fc40003fa6270 */
[----:B------:R-:W-:-:S05]  /*3a20*/  LOP3.LUT R30, RZ, R23, RZ, 0x33, !PT ;  /* 0x00000017ff1e7212 */ /* 0x000fca00078e33ff */
[----:B------:R-:W-:Y:S02]  /*3a30*/  @P3 IADD3 R2, PT, PT, R2, 0x1, RZ ;  /* 0x0000000102023810 */ /* 0x000fe40007ffe0ff */
[----:B------:R-:W-:Y:S02]  /*3a40*/  ISETP.NE.AND P3, PT, R23, RZ, PT ;  /* 0x000000ff1700720c */ /* 0x000fe40003f65270 */
[----:B------:R-:W-:Y:S02]  /*3a50*/  MOV R31, R2 ;  /* 0x00000002001f7202 */ /* 0x000fe40000000f00 */
[----:B0-----:R-:W-:Y:S02]  /*3a60*/  IADD3 R34, PT, PT, RZ, -R3, RZ ;  /* 0x80000003ff227210 */ /* 0x001fe40007ffe0ff */
[----:B------:R-:W-:Y:S02]  /*3a70*/  @!P5 IADD3 R31, PT, PT, -R31, RZ, RZ ;  /* 0x000000ff1f1fd210 */ /* 0x000fe40007ffe1ff */
[----:B------:R-:W-:Y:S01]  /*3a80*/  MOV R2, RZ ;  /* 0x000000ff00027202 */ /* 0x000fe20000000f00 */
[----:B------:R-:W-:Y:S01]  /*3a90*/  IMAD R35, R34, R9, RZ ;  /* 0x0000000922237224 */ /* 0x000fe200078e02ff */
[----:B------:R-:W-:-:S02]  /*3aa0*/  SEL R34, R30, R31, !P3 ;  /* 0x0000001f1e227207 */ /* 0x000fc40005800000 */
[----:B-1----:R-:W-:Y:S01]  /*3ab0*/  I2FP.F32.S32 R33, R33 ;  /* 0x0000002100217245 */ /* 0x002fe20000201400 */
[----:B------:R-:W-:Y:S01]  /*3ac0*/  IMAD.HI.U32 R2, R3, R35, R2 ;  /* 0x0000002303027227 */ /* 0x000fe200078e0002 */
[----:B------:R-:W-:Y:S02]  /*3ad0*/  MOV R35, R36 ;  /* 0x0000002400237202 */ /* 0x000fe40000000f00 */
[----:B------:R-:W-:Y:S01]  /*3ae0*/  MOV R3, UR5 ;  /* 0x0000000500037c02 */ /* 0x000fe20008000f00 */
[----:B------:R-:W-:Y:S02]  /*3af0*/  IMAD.MOV R31, RZ, RZ, -R34 ;  /* 0x000000ffff1f7224 */ /* 0x000fe400078e0a22 */
[----:B------:R-:W-:Y:S01]  /*3b00*/  FMUL R33, R0, R33 ;  /* 0x0000002100217220 */ /* 0x000fe20000400000 */
[----:B------:R-:W-:-:S04]  /*3b10*/  IMAD.HI.U32 R36, R2, R35, RZ ;  /* 0x0000002302247227 */ /* 0x000fc800078e00ff */
[----:B------:R-:W-:Y:S01]  /*3b20*/  IMAD R34, R34, R3, UR29 ;  /* 0x0000001d22227e24 */ /* 0x000fe2000f8e0203 */
[----:B------:R-:W-:Y:S01]  /*3b30*/  F2FP.F16.F32.PACK_AB R33, RZ, R33 ;  /* 0x00000021ff21723e */ /* 0x000fe200000000ff */
[----:B------:R-:W-:Y:S02]  /*3b40*/  IMAD R31, R23, R31, R4 ;  /* 0x0000001f171f7224 */ /* 0x000fe400078e0204 */
[----:B------:R-:W-:Y:S01]  /*3b50*/  IMAD R38, R36, R29, R35 ;  /* 0x0000001d24267224 */ /* 0x000fe200078e0223 */
[----:B------:R-:W-:Y:S02]  /*3b60*/  PRMT R37, R33, 0x7610, R37 ;  /* 0x0000761021257816 */ /* 0x000fe40000000025 */
[----:B------:R-:W-:Y:S02]  /*3b70*/  IADD3 R31, PT, PT, R31, R34, RZ ;  /* 0x000000221f1f7210 */ /* 0x000fe40007ffe0ff */
[----:B------:R-:W-:Y:S02]  /*3b80*/  ISETP.GT.U32.AND P5, PT, R9, R38, PT ;  /* 0x000000260900720c */ /* 0x000fe40003fa4070 */
[----:B------:R-:W-:-:S02]  /*3b90*/  LEA R31, R31, UR11, 0x1 ;  /* 0x0000000b1f1f7c11 */ /* 0x000fc4000f8e08ff */
[----:B------:R-:W-:Y:S02]  /*3ba0*/  LOP3.LUT R33, R32, R23, RZ, 0x3c, !PT ;  /* 0x0000001720217212 */ /* 0x000fe400078e3cff */
[----:B------:R-:W-:Y:S01]  /*3bb0*/  IADD3 R34, PT, PT, R4, 0x200, RZ ;  /* 0x0000020004227810 */ /* 0x000fe20007ffe0ff */
[----:B------:R0:W-:Y:S01]  /*3bc0*/  STS.U16 [R31], R37 ;  /* 0x000000251f007388 */ /* 0x0001e20000000400 */
[----:B------:R-:W-:Y:S02]  /*3bd0*/  ISETP.GE.AND P6, PT, R33, RZ, PT ;  /* 0x000000ff2100720c */ /* 0x000fe40003fc6270 */
[----:B------:R-:W-:Y:S01]  /*3be0*/  IABS R33, R34 ;  /* 0x0000002200217213 */ /* 0x000fe20000000000 */
[----:B------:R-:W1:Y:S02]  /*3bf0*/  LDS R35, [R28+0x400] ;  /* 0x000400001c237984 */ /* 0x000e640000000800 */
[----:B------:R-:W-:Y:S02]  /*3c00*/  @!P5 IADD3 R38, PT, PT, R38, -R9, RZ ;  /* 0x800000092626d210 */ /* 0x000fe40007ffe0ff */
[----:B------:R-:W-:-:S02]  /*3c10*/  @!P5 IADD3 R36, PT, PT, R36, 0x1, RZ ;  /* 0x000000012424d810 */ /* 0x000fc40007ffe0ff */
[----:B------:R-:W-:-:S13]  /*3c20*/  ISETP.GE.U32.AND P4, PT, R38, R9, PT ;  /* 0x000000092600720c */ /* 0x000fda0003f86070 */
[----:B------:R-:W-:-:S04]  /*3c30*/  @P4 IADD3 R36, PT, PT, R36, 0x1, RZ ;  /* 0x0000000124244810 */ /* 0x000fc80007ffe0ff */
[----:B------:R-:W-:-:S04]  /*3c40*/  @!P6 IADD3 R36, PT, PT, -R36, RZ, RZ ;  /* 0x000000ff2424e210 */ /* 0x000fc80007ffe1ff */
[----:B------:R-:W-:Y:S01]  /*3c50*/  SEL R38, R30, R36, !P3 ;  /* 0x000000241e267207 */ /* 0x000fe20005800000 */
[----:B------:R-:W-:-:S03]  /*3c60*/  IMAD.HI.U32 R36, R2, R33, RZ ;  /* 0x0000002102247227 */ /* 0x000fc600078e00ff */
[----:B0-----:R-:W-:-:S05]  /*3c70*/  IADD3 R31, PT, PT, -R38, RZ, RZ ;  /* 0x000000ff261f7210 */ /* 0x001fca0007ffe1ff */
[----:B------:R-:W-:Y:S02]  /*3c80*/  IMAD R32, R23, R31, R32 ;  /* 0x0000001f17207224 */ /* 0x000fe400078e0220 */
[----:B------:R-:W-:Y:S01]  /*3c90*/  IMAD R31, R38, R3, UR29 ;  /* 0x0000001d261f7e24 */ /* 0x000fe2000f8e0203 */
[----:B-1----:R-:W-:Y:S01]  /*3ca0*/  I2FP.F32.S32 R35, R35 ;  /* 0x0000002300237245 */ /* 0x002fe20000201400 */
[----:B------:R-:W-:-:S03]  /*3cb0*/  IMAD R38, R36, R29, R33 ;  /* 0x0000001d24267224 */ /* 0x000fc600078e0221 */
[----:B------:R-:W-:Y:S01]  /*3cc0*/  IADD3 R31, PT, PT, R32, R31, RZ ;  /* 0x0000001f201f7210 */ /* 0x000fe20007ffe0ff */
[----:B------:R-:W-:Y:S01]  /*3cd0*/  FMUL R35, R0, R35 ;  /* 0x0000002300237220 */ /* 0x000fe20000400000 */
[----:B------:R-:W-:Y:S02]  /*3ce0*/  ISETP.GT.U32.AND P5, PT, R9, R38, PT ;  /* 0x000000260900720c */ /* 0x000fe40003fa4070 */
[----:B------:R-:W-:Y:S02]  /*3cf0*/  LEA R31, R31, UR11, 0x1 ;  /* 0x0000000b1f1f7c11 */ /* 0x000fe4000f8e08ff */
[----:B------:R-:W-:Y:S02]  /*3d00*/  F2FP.F16.F32.PACK_AB R35, RZ, R35 ;  /* 0x00000023ff23723e */ /* 0x000fe400000000ff */
[----:B------:R-:W-:-:S03]  /*3d10*/  LOP3.LUT R32, R34, R23, RZ, 0x3c, !PT ;  /* 0x0000001722207212 */ /* 0x000fc600078e3cff */
[----:B------:R0:W-:Y:S01]  /*3d20*/  STS.U16 [R31], R35 ;  /* 0x000000231f007388 */ /* 0x0001e20000000400 */
[----:B------:R-:W-:Y:S02]  /*3d30*/  ISETP.GE.AND P6, PT, R32, RZ, PT ;  /* 0x000000ff2000720c */ /* 0x000fe40003fc6270 */
[----:B------:R-:W-:Y:S01]  /*3d40*/  IADD3 R32, PT, PT, R4, 0x300, RZ ;  /* 0x0000030004207810 */ /* 0x000fe20007ffe0ff */
[----:B------:R-:W1:Y:S01]  /*3d50*/  LDS R33, [R28+0x800] ;  /* 0x000800001c217984 */ /* 0x000e620000000800 */
[-C--:B------:R-:W-:Y:S01]  /*3d60*/  @!P5 IADD3 R38, PT, PT, R38, -R9.reuse, RZ ;  /* 0x800000092626d210 */ /* 0x080fe20007ffe0ff */
[----:B------:R-:W-:Y:S01]  /*3d70*/  @!P5 VIADD R36, R36, 0x1 ;  /* 0x000000012424d836 */ /* 0x000fe20000000000 */
[----:B------:R-:W-:Y:S02]  /*3d80*/  IADD3 R4, PT, PT, R4, 0x400, RZ ;  /* 0x0000040004047810 */ /* 0x000fe40007ffe0ff */
[----:B------:R-:W-:Y:S02]  /*3d90*/  ISETP.GE.U32.AND P4, PT, R38, R9, PT ;  /* 0x000000092600720c */ /* 0x000fe40003f86070 */
[----:B0-----:R-:W-:-:S05]  /*3da0*/  IABS R35, R32 ;  /* 0x0000002000237213 */ /* 0x001fca0000000000 */
[----:B------:R-:W-:-:S06]  /*3db0*/  IMAD.HI.U32 R2, R2, R35, RZ ;  /* 0x0000002302027227 */ /* 0x000fcc00078e00ff */
[----:B------:R-:W-:-:S04]  /*3dc0*/  @P4 IADD3 R36, PT, PT, R36, 0x1, RZ ;  /* 0x0000000124244810 */ /* 0x000fc80007ffe0ff */
[----:B------:R-:W-:-:S04]  /*3dd0*/  @!P6 IADD3 R36, PT, PT, -R36, RZ, RZ ;  /* 0x000000ff2424e210 */ /* 0x000fc80007ffe1ff */
[----:B------:R-:W-:-:S04]  /*3de0*/  SEL R30, R30, R36, !P3 ;  /* 0x000000241e1e7207 */ /* 0x000fc80005800000 */
[----:B------:R-:W-:-:S05]  /*3df0*/  IADD3 R31, PT, PT, -R30, RZ, RZ ;  /* 0x000000ff1e1f7210 */ /* 0x000fca0007ffe1ff */
[----:B------:R-:W-:Y:S02]  /*3e00*/  IMAD R34, R23, R31, R34 ;  /* 0x0000001f17227224 */ /* 0x000fe400078e0222 */
[----:B------:R-:W-:Y:S02]  /*3e10*/  IMAD R31, R30, R3, UR29 ;  /* 0x0000001d1e1f7e24 */ /* 0x000fe4000f8e0203 */
[----:B------:R-:W-:Y:S01]  /*3e20*/  IMAD R30, R2, R29, R35 ;  /* 0x0000001d021e7224 */ /* 0x000fe200078e0223 */
[----:B-1----:R-:W-:Y:S02]  /*3e30*/  I2FP.F32.S32 R33, R33 ;  /* 0x0000002100217245 */ /* 0x002fe40000201400 */
[----:B------:R-:W-:Y:S02]  /*3e40*/  IADD3 R31, PT, PT, R34, R31, RZ ;  /* 0x0000001f221f7210 */ /* 0x000fe40007ffe0ff */
[----:B------:R-:W-:Y:S01]  /*3e50*/  ISETP.GT.U32.AND P4, PT, R9, R30, PT ;  /* 0x0000001e0900720c */ /* 0x000fe20003f84070 */
[----:B------:R-:W-:Y:S01]  /*3e60*/  FMUL R33, R0, R33 ;  /* 0x0000002100217220 */ /* 0x000fe20000400000 */
[----:B------:R-:W-:-:S04]  /*3e70*/  LEA R31, R31, UR11, 0x1 ;  /* 0x0000000b1f1f7c11 */ /* 0x000fc8000f8e08ff */
[----:B------:R-:W-:-:S05]  /*3e80*/  F2FP.F16.F32.PACK_AB R33, RZ, R33 ;  /* 0x00000021ff21723e */ /* 0x000fca00000000ff */
[----:B------:R-:W-:Y:S02]  /*3e90*/  STS.U16 [R31], R33 ;  /* 0x000000211f007388 */ /* 0x000fe40000000400 */
[-C--:B------:R-:W-:Y:S02]  /*3ea0*/  @!P4 IADD3 R30, PT, PT, R30, -R9.reuse, RZ ;  /* 0x800000091e1ec210 */ /* 0x080fe40007ffe0ff */
[----:B------:R-:W0:Y:S01]  /*3eb0*/  LDS R28, [R28+0xc00] ;  /* 0x000c00001c1c7984 */ /* 0x000e220000000800 */
[----:B------:R-:W-:Y:S02]  /*3ec0*/  @!P4 IADD3 R2, PT, PT, R2, 0x1, RZ ;  /* 0x000000010202c810 */ /* 0x000fe40007ffe0ff */
[----:B------:R-:W-:Y:S02]  /*3ed0*/  ISETP.GE.U32.AND P3, PT, R30, R9, PT ;  /* 0x000000091e00720c */ /* 0x000fe40003f66070 */
[----:B------:R-:W-:-:S04]  /*3ee0*/  LOP3.LUT R9, R32, R23, RZ, 0x3c, !PT ;  /* 0x0000001720097212 */ /* 0x000fc800078e3cff */
[----:B------:R-:W-:Y:S02]  /*3ef0*/  ISETP.GE.AND P5, PT, R9, RZ, PT ;  /* 0x000000ff0900720c */ /* 0x000fe40003fa6270 */
[----:B------:R-:W-:-:S05]  /*3f00*/  LOP3.LUT R9, RZ, R23, RZ, 0x33, !PT ;  /* 0x00000017ff097212 */ /* 0x000fca00078e33ff */
[----:B------:R-:W-:Y:S02]  /*3f10*/  @P3 IADD3 R2, PT, PT, R2, 0x1, RZ ;  /* 0x0000000102023810 */ /* 0x000fe40007ffe0ff */
[----:B------:R-:W-:-:S04]  /*3f20*/  ISETP.GE.AND P3, PT, R4, R27, PT ;  /* 0x0000001b0400720c */ /* 0x000fc80003f66270 */
[----:B------:R-:W-:-:S04]  /*3f30*/  @!P5 IADD3 R2, PT, PT, -R2, RZ, RZ ;  /* 0x000000ff0202d210 */ /* 0x000fc80007ffe1ff */
[----:B------:R-:W-:-:S05]  /*3f40*/  SEL R2, R9, R2, !P0 ;  /* 0x0000000209027207 */ /* 0x000fca0004000000 */
[----:B------:R-:W-:Y:S02]  /*3f50*/  IMAD.MOV R29, RZ, RZ, -R2 ;  /* 0x000000ffff1d7224 */ /* 0x000fe400078e0a02 */
[----:B------:R-:W-:Y:S02]  /*3f60*/  IMAD R3, R2, R3, UR29 ;  /* 0x0000001d02037e24 */ /* 0x000fe4000f8e0203 */
[----:B------:R-:W-:Y:S01]  /*3f70*/  IMAD R32, R23, R29, R32 ;  /* 0x0000001d17207224 */ /* 0x000fe200078e0220 */
[----:B0-----:R-:W-:-:S04]  /*3f80*/  I2FP.F32.S32 R9, R28 ;  /* 0x0000001c00097245 */ /* 0x001fc80000201400 */
[----:B------:R-:W-:Y:S01]  /*3f90*/  IADD3 R3, PT, PT, R32, R3, RZ ;  /* 0x0000000320037210 */ /* 0x000fe20007ffe0ff */
[----:B------:R-:W-:-:S03]  /*3fa0*/  FMUL R9, R0, R9 ;  /* 0x0000000900097220 */ /* 0x000fc60000400000 */
[----:B------:R-:W-:Y:S02]  /*3fb0*/  LEA R3, R3, UR11, 0x1 ;  /* 0x0000000b03037c11 */ /* 0x000fe4000f8e08ff */
[----:B------:R-:W-:-:S05]  /*3fc0*/  F2FP.F16.F32.PACK_AB R9, RZ, R9 ;  /* 0x00000009ff09723e */ /* 0x000fca00000000ff */
[----:B------:R3:W-:Y:S01]  /*3fd0*/  STS.U16 [R3], R9 ;  /* 0x0000000903007388 */ /* 0x0007e20000000400 */
[----:B------:R-:W-:Y:S05]  /*3fe0*/  @!P3 BRA `(.L_x_57) ;  /* 0xfffffff8003cb947 */ /* 0x000fea000383ffff */
.L_x_54:
[----:B------:R-:W-:Y:S05]  /*3ff0*/  BSYNC.RECONVERGENT B0 ;  /* 0x0000000000007941 */ /* 0x000fea0003800200 */
.L_x_53:
[----:B------:R-:W5:Y:S01]  /*4000*/  LDCU UR5, c[0x0][0x3b4] ;  /* 0x00007680ff0577ac */ /* 0x000f620008000800 */
[----:B------:R-:W-:Y:S01]  /*4010*/  BAR.SYNC.DEFER_BLOCKING 0x0 ;  /* 0x0000000000007b1d */ /* 0x000fe20000010000 */
[----:B-----5:R-:W-:-:S13]  /*4020*/  ISETP.GE.AND P0, PT, R6, UR5, PT ;  /* 0x0000000506007c0c */ /* 0x020fda000bf06270 */
[----:B------:R-:W-:Y:S05]  /*4030*/  @P0 BRA `(.L_x_58) ;  /* 0x00000130001c0947 */ /* 0x000fea0003800000 */
[----:B------:R-:W5:Y:S01]  /*4040*/  LDCU UR5, c[0x0][0x3b4] ;  /* 0x00007680ff0577ac */ /* 0x000f620008000800 */
[----:B------:R-:W-:Y:S01]  /*4050*/  BSSY B0, `(.L_x_59) ;  /* 0x00003ca000007945 */ /* 0x000fe20003800000 */
[----:B-----5:R-:W-:-:S04]  /*4060*/  IADD3 R36, PT, PT, R19, UR5, RZ ;  /* 0x0000000513247c10 */ /* 0x020fc8000fffe0ff */
[----:B0-2---:R-:W-:-:S04]  /*4070*/  LOP3.LUT R0, R36, 0x300, RZ, 0xc0, !PT ;  /* 0x0000030024007812 */ /* 0x005fc800078ec0ff */
[----:B------:R-:W-:Y:S02]  /*4080*/  ISETP.NE.AND P0, PT, R0, 0x300, PT ;  /* 0x000003000000780c */ /* 0x000fe40003f05270 */
[----:B------:R-:W-:-:S11]  /*4090*/  MOV R0, R6 ;  /* 0x0000000600007202 */ /* 0x000fd60000000f00 */
[----:B------:R-:W-:Y:S05]  /*40a0*/  @!P0 BRA `(.L_x_60) ;  /* 0x0000003c00108947 */ /* 0x000fea0003800000 */
[----:B------:R-:W-:Y:S01]  /*40b0*/  MOV R8, UR16 ;  /* 0x0000001000087c02 */ /* 0x000fe20008000f00 */
[----:B----4-:R-:W-:Y:S01]  /*40c0*/  HFMA2 R5, -RZ, RZ, 0, 0 ;  /* 0x00000000ff057431 */ /* 0x010fe200000001ff */
[----:B---3--:R-:W-:Y:S02]  /*40d0*/  MOV R9, UR15 ;  /* 0x0000000f00097c02 */ /* 0x008fe40008000f00 */
[C---:B------:R-:W-:Y:S02]  /*40e0*/  LOP3.LUT R2, R23.reuse, 0xfffffff0, RZ, 0xc0, !PT ;  /* 0xfffffff017027812 */ /* 0x040fe400078ec0ff */
[C---:B------:R-:W-:Y:S02]  /*40f0*/  LOP3.LUT R38, R23.reuse, 0x3, RZ, 0xc0, !PT ;  /* 0x0000000317267812 */ /* 0x040fe400078ec0ff */
[C---:B------:R-:W-:Y:S02]  /*4100*/  LOP3.LUT R3, R23.reuse, 0xfffffffc, RZ, 0xc0, !PT ;  /* 0xfffffffc17037812 */ /* 0x040fe400078ec0ff */
[----:B------:R-:W-:-:S02]  /*4110*/  LOP3.LUT R39, R23, 0x7, RZ, 0xc0, !PT ;  /* 0x0000000717277812 */ /* 0x000fc400078ec0ff */
[----:B------:R-:W-:Y:S02]  /*4120*/  LOP3.LUT R4, R23, 0xfffffff8, RZ, 0xc0, !PT ;  /* 0xfffffff817047812 */ /* 0x000fe400078ec0ff */
[----:B------:R-:W-:Y:S02]  /*4130*/  MOV R0, R6 ;  /* 0x0000000600007202 */ /* 0x000fe40000000f00 */
[----:B------:R-:W-:Y:S02]  /*4140*/  LOP3.LUT R8, R8, 0x3, RZ, 0xc0, !PT ;  /* 0x0000000308087812 */ /* 0x000fe400078ec0ff */
[----:B------:R-:W-:-:S07]  /*4150*/  LOP3.LUT R9, R9, 0x1, RZ, 0xc0, !PT ;  /* 0x0000000109097812 */ /* 0x000fce00078ec0ff */
.L_x_99:
[----:B------:R-:W-:Y:S01]  /*4160*/  ISETP.GE.AND P0, PT, R23, 0x1, PT ;  /* 0x000000011700780c */ /* 0x000fe20003f06270 */
[----:B-1-3--:R-:W-:Y:S01]  /*4170*/  IMAD.MOV.U32 R30, RZ, RZ, -0x319194d8 ;  /* 0xce6e6b28ff1e7424 */ /* 0x00afe200078e00ff */
[----:B------:R-:W-:Y:S02]  /*4180*/  LEA.HI R27, R36, 0x1, RZ, 0x18 ;  /* 0x00000001241b7811 */ /* 0x000fe400078fc0ff */
[----:B------:R-:W-:Y:S02]  /*4190*/  IADD3 R5, PT, PT, R5, 0x1, RZ ;  /* 0x0000000105057810 */ /* 0x000fe40007ffe0ff */
[----:B--2-4-:R-:W-:-:S04]  /*41a0*/  LOP3.LUT R28, R27, 0x3, RZ, 0xc0, !PT ;  /* 0x000000031b1c7812 */ /* 0x014fc800078ec0ff */
[----:B------:R-:W-:-:S03]  /*41b0*/  ISETP.NE.AND P3, PT, R5, R28, PT ;  /* 0x0000001c0500720c */ /* 0x000fc60003f65270 */
[----:B0-----:R-:W-:Y:S10]  /*41c0*/  @!P0 BRA `(.L_x_61) ;  /* 0x0000000400cc8947 */ /* 0x001ff40003800000 */
[----:B------:R-:W0:Y:S01]  /*41d0*/  LDCU UR5, c[0x0][0x3ac] ;  /* 0x00007580ff0577ac */ /* 0x000e220008000800 */
[----:B------:R-:W-:Y:S01]  /*41e0*/  HFMA2 R30, -RZ, RZ, -25.71875, 3664 ;  /* 0xce6e6b28ff1e7431 */ /* 0x000fe200000001ff */
[----:B------:R-:W-:Y:S01]  /*41f0*/  MOV R28, RZ ;  /* 0x000000ff001c7202 */ /* 0x000fe20000000f00 */
[----:B------:R-:W-:Y:S01]  /*4200*/  UISETP.GE.U32.AND UP0, UPT, UR14, 0xf, UPT ;  /* 0x0000000f0e00788c */ /* 0x000fe2000bf06070 */
[----:B0-----:R-:W-:-:S05]  /*4210*/  MOV R27, UR5 ;  /* 0x00000005001b7c02 */ /* 0x001fca0008000f00 */
[----:B------:R-:W-:-:S03]  /*4220*/  IMAD R27, R0, R27, UR29 ;  /* 0x0000001d001b7e24 */ /* 0x000fc6000f8e021b */
[----:B------:R-:W-:Y:S05]  /*4230*/  BRA.U !UP0, `(.L_x_62) ;  /* 0x0000000108c07547 */ /* 0x000fea000b800000 */
[----:B------:R-:W-:Y:S02]  /*4240*/  MOV R30, 0xce6e6b28 ;  /* 0xce6e6b28001e7802 */ /* 0x000fe40000000f00 */
[----:B------:R-:W-:-:S07]  /*4250*/  MOV R28, RZ ;  /* 0x000000ff001c7202 */ /* 0x000fce0000000f00 */
.L_x_63:
[----:B-1----:R-:W-:Y:S02]  /*4260*/  IADD3 R29, PT, PT, R27, R28, RZ ;  /* 0x0000001c1b1d7210 */ /* 0x002fe40007ffe0ff */
[----:B------:R-:W-:Y:S02]  /*4270*/  IADD3 R28, PT, PT, R28, 0x10, RZ ;  /* 0x000000101c1c7810 */ /* 0x000fe40007ffe0ff */
[----:B------:R-:W-:Y:S02]  /*4280*/  LEA R29, R29, UR11, 0x1 ;  /* 0x0000000b1d1d7c11 */ /* 0x000fe4000f8e08ff */
[----:B------:R-:W-:-:S03]  /*4290*/  ISETP.NE.AND P0, PT, R28, R2, PT ;  /* 0x000000021c00720c */ /* 0x000fc60003f05270 */
[----:B------:R-:W0:Y:S04]  /*42a0*/  LDS.U16 R33, [R29] ;  /* 0x000000001d217984 */ /* 0x000e280000000400 */
[----:B------:R-:W1:Y:S04]  /*42b0*/  LDS.U16 R34, [R29+0x2] ;  /* 0x000002001d227984 */ /* 0x000e680000000400 */
[----:B------:R-:W2:Y:S04]  /*42c0*/  LDS.U16 R35, [R29+0x4] ;  /* 0x000004001d237984 */ /* 0x000ea80000000400 */
[----:B------:R-:W3:Y:S04]  /*42d0*/  LDS.U16 R37, [R29+0x6] ;  /* 0x000006001d257984 */ /* 0x000ee80000000400 */
[----:B------:R-:W4:Y:S04]  /*42e0*/  LDS.U16 R31, [R29+0x8] ;  /* 0x000008001d1f7984 */ /* 0x000f280000000400 */
[----:B------:R-:W5:Y:S04]  /*42f0*/  LDS.U16 R32, [R29+0xa] ;  /* 0x00000a001d207984 */ /* 0x000f680000000400 */
[----:B------:R-:W5:Y:S04]  /*4300*/  LDS.U16 R41, [R29+0x16] ;  /* 0x000016001d297984 */ /* 0x000f680000000400 */
[----:B------:R-:W5:Y:S01]  /*4310*/  LDS.U16 R42, [R29+0x1e] ;  /* 0x00001e001d2a7984 */ /* 0x000f620000000400 */
[----:B0-----:R-:W-:-:S02]  /*4320*/  HADD2.F32 R33, -RZ, R33.H0_H0 ;  /* 0x20000021ff217230 */ /* 0x001fc40000004100 */
[----:B-1----:R-:W-:Y:S02]  /*4330*/  HADD2.F32 R34, -RZ, R34.H0_H0 ;  /* 0x20000022ff227230 */ /* 0x002fe40000004100 */
[----:B--2---:R-:W-:-:S03]  /*4340*/  HADD2.F32 R35, -RZ, R35.H0_H0 ;  /* 0x20000023ff237230 */ /* 0x004fc60000004100 */
[----:B------:R-:W-:Y:S02]  /*4350*/  FMNMX3 R34, R30, R33, R34, !PT ;  /* 0x000000211e227276 */ /* 0x000fe40007800022 */
[----:B------:R-:W0:Y:S01]  /*4360*/  LDS.U16 R30, [R29+0xc] ;  /* 0x00000c001d1e7984 */ /* 0x000e220000000400 */
[----:B---3--:R-:W-:-:S03]  /*4370*/  HADD2.F32 R37, -RZ, R37.H0_H0 ;  /* 0x20000025ff257230 */ /* 0x008fc60000004100 */
[----:B------:R-:W1:Y:S01]  /*4380*/  LDS.U16 R33, [R29+0xe] ;  /* 0x00000e001d217984 */ /* 0x000e620000000400 */
[----:B----4-:R-:W-:Y:S01]  /*4390*/  HADD2.F32 R40, -RZ, R31.H0_H0 ;  /* 0x2000001fff287230 */ /* 0x010fe20000004100 */
[----:B------:R-:W-:Y:S02]  /*43a0*/  FMNMX3 R37, R34, R35, R37, !PT ;  /* 0x0000002322257276 */ /* 0x000fe40007800025 */
[----:B------:R-:W2:Y:S01]  /*43b0*/  LDS.U16 R35, [R29+0x10] ;  /* 0x000010001d237984 */ /* 0x000ea20000000400 */
[----:B-----5:R-:W-:-:S03]  /*43c0*/  HADD2.F32 R32, -RZ, R32.H0_H0 ;  /* 0x20000020ff207230 */ /* 0x020fc60000004100 */
[----:B------:R-:W3:Y:S01]  /*43d0*/  LDS.U16 R34, [R29+0x12] ;  /* 0x000012001d227984 */ /* 0x000ee20000000400 */
[----:B------:R-:W-:Y:S01]  /*43e0*/  HADD2.F32 R41, -RZ, R41.H0_H0 ;  /* 0x20000029ff297230 */ /* 0x000fe20000004100 */
[----:B------:R-:W-:Y:S02]  /*43f0*/  FMNMX3 R43, R37, R40, R32, !PT ;  /* 0x00000028252b7276 */ /* 0x000fe40007800020 */
[----:B------:R-:W4:Y:S01]  /*4400*/  LDS.U16 R40, [R29+0x14] ;  /* 0x000014001d287984 */ /* 0x000f220000000400 */
[----:B------:R-:W-:-:S03]  /*4410*/  HADD2.F32 R42, -RZ, R42.H0_H0 ;  /* 0x2000002aff2a7230 */ /* 0x000fc60000004100 */
[----:B------:R-:W5:Y:S04]  /*4420*/  LDS.U16 R31, [R29+0x18] ;  /* 0x000018001d1f7984 */ /* 0x000f680000000400 */
[----:B------:R-:W5:Y:S04]  /*4430*/  LDS.U16 R37, [R29+0x1a] ;  /* 0x00001a001d257984 */ /* 0x000f680000000400 */
[----:B------:R-:W5:Y:S01]  /*4440*/  LDS.U16 R32, [R29+0x1c] ;  /* 0x00001c001d207984 */ /* 0x000f620000000400 */
[----:B0-----:R-:W-:Y:S02]  /*4450*/  HADD2.F32 R30, -RZ, R30.H0_H0 ;  /* 0x2000001eff1e7230 */ /* 0x001fe40000004100 */
[----:B-1----:R-:W-:-:S02]  /*4460*/  HADD2.F32 R33, -RZ, R33.H0_H0 ;  /* 0x20000021ff217230 */ /* 0x002fc40000004100 */
[----:B--2---:R-:W-:-:S03]  /*4470*/  HADD2.F32 R35, -RZ, R35.H0_H0 ;  /* 0x20000023ff237230 */ /* 0x004fc60000004100 */
[----:B------:R-:W-:Y:S01]  /*4480*/  FMNMX3 R30, R43, R30, R33, !PT ;  /* 0x0000001e2b1e7276 */ /* 0x000fe20007800021 */
[----:B---3--:R-:W-:Y:S02]  /*4490*/  HADD2.F32 R34, -RZ, R34.H0_H0 ;  /* 0x20000022ff227230 */ /* 0x008fe40000004100 */
[----:B----4-:R-:W-:-:S03]  /*44a0*/  HADD2.F32 R33, -RZ, R40.H0_H0 ;  /* 0x20000028ff217230 */ /* 0x010fc60000004100 */
[----:B------:R-:W-:Y:S01]  /*44b0*/  FMNMX3 R30, R30, R35, R34, !PT ;  /* 0x000000231e1e7276 */ /* 0x000fe20007800022 */
[----:B-----5:R-:W-:-:S03]  /*44c0*/  HADD2.F32 R31, -RZ, R31.H0_H0 ;  /* 0x2000001fff1f7230 */ /* 0x020fc60000004100 */
[----:B------:R-:W-:Y:S01]  /*44d0*/  FMNMX3 R30, R30, R33, R41, !PT ;  /* 0x000000211e1e7276 */ /* 0x000fe20007800029 */
[----:B------:R-:W-:Y:S02]  /*44e0*/  HADD2.F32 R37, -RZ, R37.H0_H0 ;  /* 0x20000025ff257230 */ /* 0x000fe40000004100 */
[----:B------:R-:W-:-:S03]  /*44f0*/  HADD2.F32 R29, -RZ, R32.H0_H0 ;  /* 0x20000020ff1d7230 */ /* 0x000fc60000004100 */
[----:B------:R-:W-:-:S04]  /*4500*/  FMNMX3 R30, R30, R31, R37, !PT ;  /* 0x0000001f1e1e7276 */ /* 0x000fc80007800025 */
[----:B------:R-:W-:Y:S01]  /*4510*/  FMNMX3 R30, R30, R29, R42, !PT ;  /* 0x0000001d1e1e7276 */ /* 0x000fe2000780002a */
[----:B------:R-:W-:Y:S06]  /*4520*/  @P0 BRA `(.L_x_63) ;  /* 0xfffffffc004c0947 */ /* 0x000fec000383ffff */
[----:B------:R-:W-:-:S07]  /*4530*/  MOV R28, R2 ;  /* 0x00000002001c7202 */ /* 0x000fce0000000f00 */
.L_x_62:
[----:B------:R-:W-:-:S13]  /*4540*/  LOP3.LUT P0, RZ, R23, 0xf, RZ, 0xc0, !PT ;  /* 0x0000000f17ff7812 */ /* 0x000fda000780c0ff */
[----:B------:R-:W-:Y:S05]  /*4550*/  @!P0 BRA `(.L_x_61) ;  /* 0x0000000000e88947 */ /* 0x000fea0003800000 */
[----:B------:R-:W-:Y:S02]  /*4560*/  UISETP.GE.U32.AND UP0, UPT, UR31, 0x7, UPT ;  /* 0x000000071f00788c */ /* 0x000fe4000bf06070 */
[----:B------:R-:W-:-:S07]  /*4570*/  ULOP3.LUT UP1, URZ, UR17, 0x7, URZ, 0xc0, !UPT ;  /* 0x0000000711ff7892 */ /* 0x000fce000f82c0ff */
[----:B------:R-:W-:Y:S05]  /*4580*/  BRA.U !UP0, `(.L_x_64) ;  /* 0x00000001085c7547 */ /* 0x000fea000b800000 */
[----:B-1----:R-:W-:Y:S01]  /*4590*/  IADD3 R29, PT, PT, R27, R28, RZ ;  /* 0x0000001c1b1d7210 */ /* 0x002fe20007ffe0ff */
[----:B------:R-:W-:-:S03]  /*45a0*/  VIADD R28, R28, 0x8 ;  /* 0x000000081c1c7836 */ /* 0x000fc60000000000 */
[----:B------:R-:W-:-:S05]  /*45b0*/  LEA R34, R29, UR11, 0x1 ;  /* 0x0000000b1d227c11 */ /* 0x000fca000f8e08ff */
        /* <DEDUP_REMOVED lines=11> */
[----:B------:R-:W-:Y:S01]  /*4670*/  FMNMX3 R35, R30, R35, R37, !PT ;  /* 0x000000231e237276 */ /* 0x000fe20007800025 */
[----:B---3--:R-:W-:Y:S02]  /*4680*/  HADD2.F32 R41, -RZ, R41.H0_H0 ;  /* 0x20000029ff297230 */ /* 0x008fe40000004100 */
[----:B----4-:R-:W-:-:S03]  /*4690*/  HADD2.F32 R32, -RZ, R32.H0_H0 ;  /* 0x20000020ff207230 */ /* 0x010fc60000004100 */
[----:B------:R-:W-:Y:S01]  /*46a0*/  FMNMX3 R35, R35, R40, R41, !PT ;  /* 0x0000002823237276 */ /* 0x000fe20007800029 */
[----:B-----5:R-:W-:Y:S02]  /*46b0*/  HADD2.F32 R31, -RZ, R31.H0_H0 ;  /* 0x2000001fff1f7230 */ /* 0x020fe40000004100 */
[----:B------:R-:W-:-:S03]  /*46c0*/  HADD2.F32 R30, -RZ, R29.H0_H0 ;  /* 0x2000001dff1e7230 */ /* 0x000fc60000004100 */
[----:B------:R-:W-:Y:S01]  /*46d0*/  FMNMX3 R31, R35, R32, R31, !PT ;  /* 0x00000020231f7276 */ /* 0x000fe2000780001f */
[----:B------:R-:W-:-:S05]  /*46e0*/  HADD2.F32 R33, -RZ, R33.H0_H0 ;  /* 0x20000021ff217230 */ /* 0x000fca0000004100 */
[----:B------:R-:W-:-:S07]  /*46f0*/  FMNMX3 R30, R31, R30, R33, !PT ;  /* 0x0000001e1f1e7276 */ /* 0x000fce0007800021 */
.L_x_64:
[----:B------:R-:W-:Y:S05]  /*4700*/  BRA.U !UP1, `(.L_x_61) ;  /* 0x00000001097c7547 */ /* 0x000fea000b800000 */
[----:B------:R-:W-:Y:S01]  /*4710*/  UISETP.GE.U32.AND UP0, UPT, UR30, 0x3, UPT ;  /* 0x000000031e00788c */ /* 0x000fe2000bf06070 */
[----:B------:R-:W-:-:S08]  /*4720*/  ISETP.NE.AND P0, PT, R8, RZ, PT ;  /* 0x000000ff0800720c */ /* 0x000fd00003f05270 */
[----:B------:R-:W-:Y:S05]  /*4730*/  BRA.U !UP0, `(.L_x_65) ;  /* 0x0000000108347547 */ /* 0x000fea000b800000 */
[----:B-1----:R-:W-:Y:S02]  /*4740*/  IADD3 R29, PT, PT, R27, R28, RZ ;  /* 0x0000001c1b1d7210 */ /* 0x002fe40007ffe0ff */
[----:B------:R-:W-:Y:S02]  /*4750*/  IADD3 R28, PT, PT, R28, 0x4, RZ ;  /* 0x000000041c1c7810 */ /* 0x000fe40007ffe0ff */
[----:B------:R-:W-:-:S05]  /*4760*/  LEA R29, R29, UR11, 0x1 ;  /* 0x0000000b1d1d7c11 */ /* 0x000fca000f8e08ff */
[----:B------:R-:W0:Y:S04]  /*4770*/  LDS.U16 R31, [R29] ;  /* 0x000000001d1f7984 */ /* 0x000e280000000400 */
[----:B------:R-:W1:Y:S04]  /*4780*/  LDS.U16 R32, [R29+0x2] ;  /* 0x000002001d207984 */ /* 0x000e680000000400 */
[----:B------:R-:W2:Y:S04]  /*4790*/  LDS.U16 R33, [R29+0x4] ;  /* 0x000004001d217984 */ /* 0x000ea80000000400 */
[----:B------:R-:W3:Y:S01]  /*47a0*/  LDS.U16 R34, [R29+0x6] ;  /* 0x000006001d227984 */ /* 0x000ee20000000400 */
[----:B0-----:R-:W-:-:S02]  /*47b0*/  HADD2.F32 R31, -RZ, R31.H0_H0 ;  /* 0x2000001fff1f7230 */ /* 0x001fc40000004100 */
[----:B-1----:R-:W-:Y:S02]  /*47c0*/  HADD2.F32 R32, -RZ, R32.H0_H0 ;  /* 0x20000020ff207230 */ /* 0x002fe40000004100 */
[----:B--2---:R-:W-:-:S03]  /*47d0*/  HADD2.F32 R33, -RZ, R33.H0_H0 ;  /* 0x20000021ff217230 */ /* 0x004fc60000004100 */
[----:B------:R-:W-:Y:S01]  /*47e0*/  FMNMX3 R30, R30, R31, R32, !PT ;  /* 0x0000001f1e1e7276 */ /* 0x000fe20007800020 */
[----:B---3--:R-:W-:-:S05]  /*47f0*/  HADD2.F32 R34, -RZ, R34.H0_H0 ;  /* 0x20000022ff227230 */ /* 0x008fca0000004100 */
[----:B------:R-:W-:-:S07]  /*4800*/  FMNMX3 R30, R30, R33, R34, !PT ;  /* 0x000000211e1e7276 */ /* 0x000fce0007800022 */
.L_x_65:
[----:B------:R-:W-:Y:S05]  /*4810*/  @!P0 BRA `(.L_x_61) ;  /* 0x0000000000388947 */ /* 0x000fea0003800000 */
[----:B------:R-:W-:Y:S02]  /*4820*/  IADD3 R27, PT, PT, R27, R28, RZ ;  /* 0x0000001c1b1b7210 */ /* 0x000fe40007ffe0ff */
[----:B------:R-:W-:Y:S02]  /*4830*/  ISETP.NE.AND P0, PT, R8, 0x1, PT ;  /* 0x000000010800780c */ /* 0x000fe40003f05270 */
[----:B-1----:R-:W-:-:S05]  /*4840*/  LEA R31, R27, UR11, 0x1 ;  /* 0x0000000b1b1f7c11 */ /* 0x002fca000f8e08ff */
[----:B------:R-:W0:Y:S02]  /*4850*/  LDS.U16 R27, [R31] ;  /* 0x000000001f1b7984 */ /* 0x000e240000000400 */
[----:B0-----:R-:W-:-:S05]  /*4860*/  HADD2.F32 R27, -RZ, R27.H0_H0 ;  /* 0x2000001bff1b7230 */ /* 0x001fca0000004100 */
[----:B------:R-:W-:Y:S01]  /*4870*/  FMNMX R30, R30, R27, !PT ;  /* 0x0000001b1e1e7209 */ /* 0x000fe20007800000 */
[----:B------:R-:W-:Y:S06]  /*4880*/  @!P0 BRA `(.L_x_61) ;  /* 0x00000000001c8947 */ /* 0x000fec0003800000 */
[----:B------:R-:W-:Y:S01]  /*4890*/  ISETP.NE.AND P0, PT, R8, 0x2, PT ;  /* 0x000000020800780c */ /* 0x000fe20003f05270 */
[----:B------:R-:W0:-:S12]  /*48a0*/  LDS.U16 R27, [R31+0x2] ;  /* 0x000002001f1b7984 */ /* 0x000e180000000400 */
[----:B------:R-:W1:Y:S01]  /*48b0*/  @P0 LDS.U16 R28, [R31+0x4] ;  /* 0x000004001f1c0984 */ /* 0x000e620000000400 */
[----:B0-----:R-:W-:-:S05]  /*48c0*/  HADD2.F32 R27, -RZ, R27.H0_H0 ;  /* 0x2000001bff1b7230 */ /* 0x001fca0000004100 */
[----:B------:R-:W-:Y:S01]  /*48d0*/  FMNMX R30, R30, R27, !PT ;  /* 0x0000001b1e1e7209 */ /* 0x000fe20007800000 */
[----:B-1----:R-:W-:-:S05]  /*48e0*/  @P0 HADD2.F32 R29, -RZ, R28.H0_H0 ;  /* 0x2000001cff1d0230 */ /* 0x002fca0000004100 */
[----:B------:R-:W-:-:S07]  /*48f0*/  @P0 FMNMX R30, R30, R29, !PT ;  /* 0x0000001d1e1e0209 */ /* 0x000fce0007800000 */
.L_x_61:
[----:B------:R-:W-:Y:S01]  /*4900*/  UMOV UR5, 0xffffffff ;  /* 0xffffffff00057882 */ /* 0x000fe20000000000 */
[----:B------:R-:W-:Y:S02]  /*4910*/  ISETP.GE.AND P4, PT, R23, 0x1, PT ;  /* 0x000000011700780c */ /* 0x000fe40003f86270 */
[----:B------:R-:W-:Y:S11]  /*4920*/  BRA.DIV UR5, `(.L_x_66) ;  /* 0x0000013205c87947 */ /* 0x000ff6000b800000 */
[----:B-1----:R-:W0:Y:S02]  /*4930*/  SHFL.BFLY PT, R31, R30, 0x10, 0x1f ;  /* 0x0e001f001e1f7f89 */ /* 0x002e2400000e0000 */
[----:B0-----:R-:W-:-:S05]  /*4940*/  FMNMX R30, R31, R30, !PT ;  /* 0x0000001e1f1e7209 */ /* 0x001fca0007800000 */
[----:B------:R-:W0:Y:S02]  /*4950*/  SHFL.BFLY PT, R31, R30, 0x8, 0x1f ;  /* 0x0d001f001e1f7f89 */ /* 0x000e2400000e0000 */
[----:B0-----:R-:W-:-:S05]  /*4960*/  FMNMX R32, R30, R31, !PT ;  /* 0x0000001f1e207209 */ /* 0x001fca0007800000 */
[----:B------:R-:W0:Y:S02]  /*4970*/  SHFL.BFLY PT, R31, R32, 0x4, 0x1f ;  /* 0x0c801f00201f7f89 */ /* 0x000e2400000e0000 */
[----:B0-----:R-:W-:-:S05]  /*4980*/  FMNMX R33, R32, R31, !PT ;  /* 0x0000001f20217209 */ /* 0x001fca0007800000 */
[----:B------:R-:W0:Y:S02]  /*4990*/  SHFL.BFLY PT, R31, R33, 0x2, 0x1f ;  /* 0x0c401f00211f7f89 */ /* 0x000e2400000e0000 */
[----:B0-----:R-:W-:-:S05]  /*49a0*/  FMNMX R34, R33, R31, !PT ;  /* 0x0000001f21227209 */ /* 0x001fca0007800000 */
[----:B------:R0:W1:Y:S02]  /*49b0*/  SHFL.BFLY PT, R31, R34, 0x1, 0x1f ;  /* 0x0c201f00221f7f89 */ /* 0x00006400000e0000 */
.L_x_303:
[----:B------:R-:W-:Y:S01]  /*49c0*/  HFMA2 R32, -RZ, RZ, 0, 0 ;  /* 0x00000000ff207431 */ /* 0x000fe200000001ff */
[----:B-1----:R-:W-:Y:S01]  /*49d0*/  FMNMX R27, R34, R31, !PT ;  /* 0x0000001f221b7209 */ /* 0x002fe20007800000 */
[----:B------:R-:W-:Y:S06]  /*49e0*/  @!P4 BRA `(.L_x_67) ;  /* 0x0000000400f4c947 */ /* 0x000fec0003800000 */
[----:B------:R-:W1:Y:S01]  /*49f0*/  LDCU UR5, c[0x0][0x3ac] ;  /* 0x00007580ff0577ac */ /* 0x000e620008000800 */
[----:B------:R-:W-:Y:S02]  /*4a00*/  MOV R32, RZ ;  /* 0x000000ff00207202 */ /* 0x000fe40000000f00 */
[----:B------:R-:W-:Y:S01]  /*4a10*/  MOV R29, RZ ;  /* 0x000000ff001d7202 */ /* 0x000fe20000000f00 */
[----:B------:R-:W-:Y:S01]  /*4a20*/  UISETP.GE.U32.AND UP0, UPT, UR14, 0x3, UPT ;  /* 0x000000030e00788c */ /* 0x000fe2000bf06070 */
[----:B-1----:R-:W-:-:S05]  /*4a30*/  MOV R31, UR5 ;  /* 0x00000005001f7c02 */ /* 0x002fca0008000f00 */
[----:B------:R-:W-:-:S03]  /*4a40*/  IMAD R28, R0, R31, UR29 ;  /* 0x0000001d001c7e24 */ /* 0x000fc6000f8e021f */
[----:B------:R-:W-:Y:S05]  /*4a50*/  BRA.U !UP0, `(.L_x_68) ;  /* 0x0000000508087547 */ /* 0x000fea000b800000 */
[----:B------:R-:W-:Y:S01]  /*4a60*/  MOV R32, RZ ;  /* 0x000000ff00207202 */ /* 0x000fe20000000f00 */
[----:B------:R-:W-:-:S06]  /*4a70*/  UMOV UR5, URZ ;  /* 0x000000ff00057c82 */ /* 0x000fcc0008000000 */
.L_x_69:
[----:B-1----:R-:W-:Y:S01]  /*4a80*/  IADD3 R29, PT, PT, R28, UR5, RZ ;  /* 0x000000051c1d7c10 */ /* 0x002fe2000fffe0ff */
[----:B------:R-:W-:Y:S02]  /*4a90*/  HFMA2 R35, -RZ, RZ, 3.7421875, 0 ;  /* 0x437c0000ff237431 */ /* 0x000fe400000001ff */
[----:B0-----:R-:W-:Y:S01]  /*4aa0*/  IMAD.MOV.U32 R34, RZ, RZ, 0x3f000000 ;  /* 0x3f000000ff227424 */ /* 0x001fe200078e00ff */
[----:B------:R-:W-:Y:S01]  /*4ab0*/  UIADD3 UR5, UPT, UPT, UR5, 0x4, URZ ;  /* 0x0000000405057890 */ /* 0x000fe2000fffe0ff */
[----:B------:R-:W-:-:S05]  /*4ac0*/  LEA R29, R29, UR11, 0x1 ;  /* 0x0000000b1d1d7c11 */ /* 0x000fca000f8e08ff */
[----:B------:R-:W0:Y:S01]  /*4ad0*/  LDS.U16 R37, [R29+0x2] ;  /* 0x000002001d257984 */ /* 0x000e220000000400 */
[----:B------:R-:W-:-:S03]  /*4ae0*/  ISETP.NE.AND P0, PT, R3, UR5, PT ;  /* 0x0000000503007c0c */ /* 0x000fc6000bf05270 */
[----:B------:R-:W1:Y:S04]  /*4af0*/  LDS.U16 R31, [R29+0x4] ;  /* 0x000004001d1f7984 */ /* 0x000e680000000400 */
[----:B------:R-:W2:Y:S01]  /*4b00*/  LDS.U16 R30, [R29] ;  /* 0x000000001d1e7984 */ /* 0x000ea20000000400 */
[----:B0-----:R-:W-:Y:S02]  /*4b10*/  HADD2.F32 R42, -RZ, R37.H0_H0 ;  /* 0x20000025ff2a7230 */ /* 0x001fe40000004100 */
[----:B-1----:R-:W-:-:S03]  /*4b20*/  HADD2.F32 R44, -RZ, R31.H0_H0 ;  /* 0x2000001fff2c7230 */ /* 0x002fc60000004100 */
[----:B------:R-:W-:Y:S01]  /*4b30*/  FADD R37, -R27, R42 ;  /* 0x0000002a1b257221 */ /* 0x000fe20000000100 */
[----:B--2---:R-:W-:-:S03]  /*4b40*/  HADD2.F32 R30, -RZ, R30.H0_H0 ;  /* 0x2000001eff1e7230 */ /* 0x004fc60000004100 */
[----:B------:R-:W-:Y:S01]  /*4b50*/  FFMA.SAT R42, R37, 0.0057249800302088260651, R34 ;  /* 0x3bbb989d252a7823 */ /* 0x000fe20000002022 */
[----:B------:R-:W-:-:S03]  /*4b60*/  FADD R41, -R27, R44 ;  /* 0x0000002c1b297221 */ /* 0x000fc60000000100 */
[-C--:B------:R-:W-:Y:S01]  /*4b70*/  FFMA.RM R31, R42, R35.reuse, 12582913 ;  /* 0x4b4000012a1f7423 */ /* 0x080fe20000004023 */
[----:B------:R-:W-:Y:S01]  /*4b80*/  FADD R33, -R27, R30 ;  /* 0x0000001e1b217221 */ /* 0x000fe20000000100 */
[--C-:B------:R-:W-:Y:S02]  /*4b90*/  FFMA.SAT R44, R41, 0.0057249800302088260651, R34.reuse ;  /* 0x3bbb989d292c7823 */ /* 0x100fe40000002022 */
[----:B------:R-:W-:Y:S01]  /*4ba0*/  FADD R42, R31, -12583039 ;  /* 0xcb40007f1f2a7421 */ /* 0x000fe20000000000 */
[----:B------:R-:W-:Y:S01]  /*4bb0*/  FFMA.SAT R30, R33, 0.0057249800302088260651, R34 ;  /* 0x3bbb989d211e7823 */ /* 0x000fe20000002022 */
[----:B------:R-:W-:Y:S02]  /*4bc0*/  SHF.L.U32 R31, R31, 0x17, RZ ;  /* 0x000000171f1f7819 */ /* 0x000fe400000006ff */
[----:B------:R-:W-:Y:S01]  /*4bd0*/  FFMA R42, R37, 1.4426950216293334961, -R42 ;  /* 0x3fb8aa3b252a7823 */ /* 0x000fe2000000082a */
[----:B------:R-:W-:-:S03]  /*4be0*/  FFMA.RM R30, R30, R35, 12582913 ;  /* 0x4b4000011e1e7423 */ /* 0x000fc60000004023 */
[----:B------:R-:W-:Y:S01]  /*4bf0*/  FFMA R42, R37, 1.925963033500011079e-08, R42 ;  /* 0x32a57060252a7823 */ /* 0x000fe2000000002a */
[----:B------:R-:W-:Y:S01]  /*4c00*/  FADD R40, R30, -12583039 ;  /* 0xcb40007f1e287421 */ /* 0x000fe20000000000 */
[----:B------:R-:W0:Y:S03]  /*4c10*/  LDS.U16 R37, [R29+0x6] ;  /* 0x000006001d257984 */ /* 0x000e260000000400 */
[C---:B------:R-:W-:Y:S01]  /*4c20*/  FFMA R40, R33.reuse, 1.4426950216293334961, -R40 ;  /* 0x3fb8aa3b21287823 */ /* 0x040fe20000000828 */
[----:B------:R-:W1:Y:S03]  /*4c30*/  MUFU.EX2 R42, R42 ;  /* 0x0000002a002a7308 */ /* 0x000e660000000800 */
[----:B------:R-:W-:Y:S01]  /*4c40*/  FFMA R40, R33, 1.925963033500011079e-08, R40 ;  /* 0x32a5706021287823 */ /* 0x000fe20000000028 */
[----:B------:R-:W-:-:S04]  /*4c50*/  FFMA.RM R33, R44, R35, 12582913 ;  /* 0x4b4000012c217423 */ /* 0x000fc80000004023 */
[----:B------:R-:W-:Y:S01]  /*4c60*/  FADD R44, R33, -12583039 ;  /* 0xcb40007f212c7421 */ /* 0x000fe20000000000 */
[----:B------:R-:W2:Y:S03]  /*4c70*/  MUFU.EX2 R40, R40 ;  /* 0x0000002800287308 */ /* 0x000ea60000000800 */
[----:B------:R-:W-:-:S04]  /*4c80*/  FFMA R44, R41, 1.4426950216293334961, -R44 ;  /* 0x3fb8aa3b292c7823 */ /* 0x000fc8000000082c */
[----:B------:R-:W-:Y:S01]  /*4c90*/  FFMA R41, R41, 1.925963033500011079e-08, R44 ;  /* 0x32a5706029297823 */ /* 0x000fe2000000002c */
[----:B-1----:R-:W-:-:S05]  /*4ca0*/  FMUL R42, R31, R42 ;  /* 0x0000002a1f2a7220 */ /* 0x002fca0000400000 */
[----:B------:R-:W1:Y:S01]  /*4cb0*/  MUFU.EX2 R41, R41 ;  /* 0x0000002900297308 */ /* 0x000e620000000800 */
[----:B0-----:R-:W-:-:S05]  /*4cc0*/  HADD2.F32 R44, -RZ, R37.H0_H0 ;  /* 0x20000025ff2c7230 */ /* 0x001fca0000004100 */
[----:B------:R-:W-:-:S04]  /*4cd0*/  FADD R37, -R27, R44 ;  /* 0x0000002c1b257221 */ /* 0x000fc80000000100 */
[----:B------:R-:W-:-:S04]  /*4ce0*/  FFMA.SAT R34, R37, 0.0057249800302088260651, R34 ;  /* 0x3bbb989d25227823 */ /* 0x000fc80000002022 */
[----:B------:R-:W-:-:S04]  /*4cf0*/  FFMA.RM R35, R34, R35, 12582913 ;  /* 0x4b40000122237423 */ /* 0x000fc80000004023 */
[C---:B------:R-:W-:Y:S01]  /*4d00*/  FADD R34, R35.reuse, -12583039 ;  /* 0xcb40007f23227421 */ /* 0x040fe20000000000 */
[----:B------:R-:W-:-:S03]  /*4d10*/  SHF.L.U32 R35, R35, 0x17, RZ ;  /* 0x0000001723237819 */ /* 0x000fc600000006ff */
[----:B------:R-:W-:-:S04]  /*4d20*/  FFMA R34, R37, 1.4426950216293334961, -R34 ;  /* 0x3fb8aa3b25227823 */ /* 0x000fc80000000822 */
[----:B------:R-:W-:Y:S01]  /*4d30*/  FFMA R43, R37, 1.925963033500011079e-08, R34 ;  /* 0x32a57060252b7823 */ /* 0x000fe20000000022 */
[----:B------:R-:W-:Y:S02]  /*4d40*/  SHF.L.U32 R37, R30, 0x17, RZ ;  /* 0x000000171e257819 */ /* 0x000fe400000006ff */
[----:B------:R-:W-:Y:S01]  /*4d50*/  SHF.L.U32 R30, R33, 0x17, RZ ;  /* 0x00000017211e7819 */ /* 0x000fe200000006ff */
[----:B------:R-:W0:Y:S01]  /*4d60*/  MUFU.EX2 R34, R43 ;  /* 0x0000002b00227308 */ /* 0x000e220000000800 */
[----:B------:R-:W-:Y:S01]  /*4d70*/  F2FP.F16.F32.PACK_AB R33, RZ, R42 ;  /* 0x0000002aff21723e */ /* 0x000fe200000000ff */
[----:B--2---:R-:W-:Y:S02]  /*4d80*/  FMUL R37, R37, R40 ;  /* 0x0000002825257220 */ /* 0x004fe40000400000 */
[----:B-1----:R-:W-:Y:S02]  /*4d90*/  FMUL R30, R30, R41 ;  /* 0x000000291e1e7220 */ /* 0x002fe40000400000 */
[----:B------:R1:W-:Y:S01]  /*4da0*/  STS.U16 [R29+0x2], R33 ;  /* 0x000002211d007388 */ /* 0x0003e20000000400 */
[----:B------:R-:W-:Y:S01]  /*4db0*/  F2FP.F16.F32.PACK_AB R31, RZ, R37 ;  /* 0x00000025ff1f723e */ /* 0x000fe200000000ff */
[----:B------:R-:W-:-:S04]  /*4dc0*/  FADD R37, R37, R32 ;  /* 0x0000002025257221 */ /* 0x000fc80000000000 */
[----:B------:R1:W-:Y:S01]  /*4dd0*/  STS.U16 [R29], R31 ;  /* 0x0000001f1d007388 */ /* 0x0003e20000000400 */
[----:B------:R-:W-:Y:S01]  /*4de0*/  FADD R37, R37, R42 ;  /* 0x0000002a25257221 */ /* 0x000fe20000000000 */
[----:B0-----:R-:W-:Y:S01]  /*4df0*/  FMUL R34, R35, R34 ;  /* 0x0000002223227220 */ /* 0x001fe20000400000 */
[----:B------:R-:W-:Y:S02]  /*4e00*/  F2FP.F16.F32.PACK_AB R35, RZ, R30 ;  /* 0x0000001eff23723e */ /* 0x000fe400000000ff */
[----:B------:R-:W-:Y:S02]  /*4e10*/  FADD R37, R37, R30 ;  /* 0x0000001e25257221 */ /* 0x000fe40000000000 */
[----:B------:R-:W-:Y:S01]  /*4e20*/  F2FP.F16.F32.PACK_AB R40, RZ, R34 ;  /* 0x00000022ff28723e */ /* 0x000fe200000000ff */
[----:B------:R1:W-:Y:S01]  /*4e30*/  STS.U16 [R29+0x4], R35 ;  /* 0x000004231d007388 */ /* 0x0003e20000000400 */
[----:B------:R-:W-:-:S03]  /*4e40*/  FADD R32, R37, R34 ;  /* 0x0000002225207221 */ /* 0x000fc60000000000 */
[----:B------:R1:W-:Y:S01]  /*4e50*/  STS.U16 [R29+0x6], R40 ;  /* 0x000006281d007388 */ /* 0x0003e20000000400 */
[----:B------:R-:W-:Y:S05]  /*4e60*/  @P0 BRA `(.L_x_69) ;  /* 0xfffffffc00040947 */ /* 0x000fea000383ffff */
[----:B-1----:R-:W-:-:S07]  /*4e70*/  MOV R29, R3 ;  /* 0x00000003001d7202 */ /* 0x002fce0000000f00 */
.L_x_68:
[----:B------:R-:W-:-:S13]  /*4e80*/  ISETP.NE.AND P0, PT, R38, RZ, PT ;  /* 0x000000ff2600720c */ /* 0x000fda0003f05270 */
[----:B------:R-:W-:Y:S05]  /*4e90*/  @!P0 BRA `(.L_x_67) ;  /* 0x0000000000c88947 */ /* 0x000fea0003800000 */
[----:B------:R-:W-:Y:S02]  /*4ea0*/  IADD3 R28, PT, PT, R28, R29, RZ ;  /* 0x0000001d1c1c7210 */ /* 0x000fe40007ffe0ff */
[----:B------:R-:W-:Y:S02]  /*4eb0*/  ISETP.NE.AND P0, PT, R38, 0x1, PT ;  /* 0x000000012600780c */ /* 0x000fe40003f05270 */
[----:B------:R-:W-:-:S05]  /*4ec0*/  LEA R28, R28, UR11, 0x1 ;  /* 0x0000000b1c1c7c11 */ /* 0x000fca000f8e08ff */
[----:B------:R-:W1:Y:S02]  /*4ed0*/  LDS.U16 R29, [R28] ;  /* 0x000000001c1d7984 */ /* 0x000e640000000400 */
[----:B-1----:R-:W-:Y:S01]  /*4ee0*/  HADD2.F32 R30, -RZ, R29.H0_H0 ;  /* 0x2000001dff1e7230 */ /* 0x002fe20000004100 */
[----:B------:R-:W-:-:S04]  /*4ef0*/  MOV R29, 0x3f000000 ;  /* 0x3f000000001d7802 */ /* 0x000fc80000000f00 */
[----:B0-----:R-:W-:Y:S01]  /*4f00*/  FADD R34, -R27, R30 ;  /* 0x0000001e1b227221 */ /* 0x001fe20000000100 */
[----:B------:R-:W-:-:S03]  /*4f10*/  HFMA2 R30, -RZ, RZ, 3.7421875, 0 ;  /* 0x437c0000ff1e7431 */ /* 0x000fc600000001ff */
[----:B------:R-:W-:-:S04]  /*4f20*/  FFMA.SAT R31, R34, 0.0057249800302088260651, R29 ;  /* 0x3bbb989d221f7823 */ /* 0x000fc8000000201d */
[----:B------:R-:W-:-:S04]  /*4f30*/  FFMA.RM R31, R31, R30, 12582913 ;  /* 0x4b4000011f1f7423 */ /* 0x000fc8000000401e */
[C---:B------:R-:W-:Y:S01]  /*4f40*/  FADD R33, R31.reuse, -12583039 ;  /* 0xcb40007f1f217421 */ /* 0x040fe20000000000 */
[----:B------:R-:W-:-:S03]  /*4f50*/  IMAD.SHL.U32 R31, R31, 0x800000, RZ ;  /* 0x008000001f1f7824 */ /* 0x000fc600078e00ff */
[----:B------:R-:W-:-:S04]  /*4f60*/  FFMA R33, R34, 1.4426950216293334961, -R33 ;  /* 0x3fb8aa3b22217823 */ /* 0x000fc80000000821 */
[----:B------:R-:W-:-:S04]  /*4f70*/  FFMA R33, R34, 1.925963033500011079e-08, R33 ;  /* 0x32a5706022217823 */ /* 0x000fc80000000021 */
[----:B------:R-:W0:Y:S02]  /*4f80*/  MUFU.EX2 R34, R33 ;  /* 0x0000002100227308 */ /* 0x000e240000000800 */
[----:B0-----:R-:W-:-:S04]  /*4f90*/  FMUL R31, R31, R34 ;  /* 0x000000221f1f7220 */ /* 0x001fc80000400000 */
[----:B------:R-:W-:Y:S01]  /*4fa0*/  FADD R32, R32, R31 ;  /* 0x0000001f20207221 */ /* 0x000fe20000000000 */
[----:B------:R-:W-:-:S05]  /*4fb0*/  F2FP.F16.F32.PACK_AB R34, RZ, R31 ;  /* 0x0000001fff22723e */ /* 0x000fca00000000ff */
[----:B------:R1:W-:Y:S01]  /*4fc0*/  STS.U16 [R28], R34 ;  /* 0x000000221c007388 */ /* 0x0003e20000000400 */
[----:B------:R-:W-:Y:S05]  /*4fd0*/  @!P0 BRA `(.L_x_67) ;  /* 0x0000000000788947 */ /* 0x000fea0003800000 */
[----:B------:R-:W1:Y:S01]  /*4fe0*/  LDS.U16 R31, [R28+0x2] ;  /* 0x000002001c1f7984 */ /* 0x000e620000000400 */
[----:B------:R-:W-:Y:S01]  /*4ff0*/  ISETP.NE.AND P0, PT, R38, 0x2, PT ;  /* 0x000000022600780c */ /* 0x000fe20003f05270 */
[----:B-1----:R-:W-:-:S05]  /*5000*/  HADD2.F32 R34, -RZ, R31.H0_H0 ;  /* 0x2000001fff227230 */ /* 0x002fca0000004100 */
[----:B------:R-:W-:-:S04]  /*5010*/  FADD R34, -R27, R34 ;  /* 0x000000221b227221 */ /* 0x000fc80000000100 */
[----:B------:R-:W-:-:S04]  /*5020*/  FFMA.SAT R31, R34, 0.0057249800302088260651, R29 ;  /* 0x3bbb989d221f7823 */ /* 0x000fc8000000201d */
[----:B------:R-:W-:-:S04]  /*5030*/  FFMA.RM R31, R31, R30, 12582913 ;  /* 0x4b4000011f1f7423 */ /* 0x000fc8000000401e */
[C---:B------:R-:W-:Y:S01]  /*5040*/  FADD R33, R31.reuse, -12583039 ;  /* 0xcb40007f1f217421 */ /* 0x040fe20000000000 */
[----:B------:R-:W-:-:S03]  /*5050*/  SHF.L.U32 R31, R31, 0x17, RZ ;  /* 0x000000171f1f7819 */ /* 0x000fc600000006ff */
[----:B------:R-:W-:-:S04]  /*5060*/  FFMA R33, R34, 1.4426950216293334961, -R33 ;  /* 0x3fb8aa3b22217823 */ /* 0x000fc80000000821 */
[----:B------:R-:W-:-:S04]  /*5070*/  FFMA R33, R34, 1.925963033500011079e-08, R33 ;  /* 0x32a5706022217823 */ /* 0x000fc80000000021 */
[----:B------:R-:W0:Y:S02]  /*5080*/  MUFU.EX2 R34, R33 ;  /* 0x0000002100227308 */ /* 0x000e240000000800 */
[----:B0-----:R-:W-:-:S04]  /*5090*/  FMUL R31, R31, R34 ;  /* 0x000000221f1f7220 */ /* 0x001fc80000400000 */
[----:B------:R-:W-:Y:S01]  /*50a0*/  FADD R32, R32, R31 ;  /* 0x0000001f20207221 */ /* 0x000fe20000000000 */
[----:B------:R-:W-:-:S05]  /*50b0*/  F2FP.F16.F32.PACK_AB R34, RZ, R31 ;  /* 0x0000001fff22723e */ /* 0x000fca00000000ff */
[----:B------:R2:W-:Y:S01]  /*50c0*/  STS.U16 [R28+0x2], R34 ;  /* 0x000002221c007388 */ /* 0x0005e20000000400 */
[----:B------:R-:W-:Y:S05]  /*50d0*/  @!P0 BRA `(.L_x_67) ;  /* 0x0000000000388947 */ /* 0x000fea0003800000 */
[----:B------:R-:W2:Y:S02]  /*50e0*/  LDS.U16 R31, [R28+0x4] ;  /* 0x000004001c1f7984 */ /* 0x000ea40000000400 */
[----:B--2---:R-:W-:-:S05]  /*50f0*/  HADD2.F32 R34, -RZ, R31.H0_H0 ;  /* 0x2000001fff227230 */ /* 0x004fca0000004100 */
        /* <DEDUP_REMOVED lines=11> */
[----:B------:R3:W-:Y:S02]  /*51b0*/  STS.U16 [R28+0x4], R30 ;  /* 0x0000041e1c007388 */ /* 0x0007e40000000400 */
.L_x_67:
[----:B------:R-:W4:Y:S01]  /*51c0*/  LDCU UR5, c[0x0][0x3b0] ;  /* 0x00007600ff0577ac */ /* 0x000f220008000800 */
[----:B------:R-:W-:Y:S01]  /*51d0*/  FADD R13, R32, R13 ;  /* 0x0000000d200d7221 */ /* 0x000fe20000000000 */
[----:B----4-:R-:W-:-:S09]  /*51e0*/  UISETP.GE.AND UP0, UPT, UR5, 0x1, UPT ;  /* 0x000000010500788c */ /* 0x010fd2000bf06270 */
[----:B------:R-:W-:Y:S05]  /*51f0*/  BRA.U !UP0, `(.L_x_70) ;  /* 0x0000002908b47547 */ /* 0x000fea000b800000 */
[----:B------:R-:W4:Y:S01]  /*5200*/  LDCU UR5, c[0x0][0x3ac] ;  /* 0x00007580ff0577ac */ /* 0x000f220008000800 */
[----:B------:R-:W-:Y:S01]  /*5210*/  UISETP.GE.U32.AND UP0, UPT, UR13, 0x3, UPT ;  /* 0x000000030d00788c */ /* 0x000fe2000bf06070 */
[----:B----4-:R-:W-:Y:S01]  /*5220*/  MOV R27, UR5 ;  /* 0x00000005001b7c02 */ /* 0x010fe20008000f00 */
[----:B------:R-:W-:-:S04]  /*5230*/  UMOV UR5, URZ ;  /* 0x000000ff00057c82 */ /* 0x000fc80008000000 */
[----:B------:R-:W-:-:S03]  /*5240*/  IMAD R27, R0, R27, UR29 ;  /* 0x0000001d001b7e24 */ /* 0x000fc6000f8e021b */
[----:B------:R-:W-:Y:S05]  /*5250*/  BRA.U !UP0, `(.L_x_71) ;  /* 0x0000002108687547 */ /* 0x000fea000b800000 */
[----:B-123--:R-:W-:-:S07]  /*5260*/  HFMA2 R28, -RZ, RZ, 0, 0 ;  /* 0x00000000ff1c7431 */ /* 0x00efce00000001ff */
.L_x_92:
[----:B-1----:R-:W-:Y:S01]  /*5270*/  MOV R30, RZ ;  /* 0x000000ff001e7202 */ /* 0x002fe20000000f00 */
[----:B--2---:R-:W-:Y:S06]  /*5280*/  @!P4 BRA `(.L_x_72) ;  /* 0x000000080000c947 */ /* 0x004fec0003800000 */
[----:B------:R-:W-:Y:S01]  /*5290*/  UISETP.GE.U32.AND UP0, UPT, UR14, 0x7, UPT ;  /* 0x000000070e00788c */ /* 0x000fe2000bf06070 */
[----:B------:R-:W-:Y:S01]  /*52a0*/  HFMA2 R29, -RZ, RZ, 0, 0 ;  /* 0x00000000ff1d7431 */ /* 0x000fe200000001ff */
[----:B------:R-:W-:-:S07]  /*52b0*/  MOV R30, RZ ;  /* 0x000000ff001e7202 */ /* 0x000fce0000000f00 */
[----:B------:R-:W-:Y:S05]  /*52c0*/  BRA.U !UP0, `(.L_x_73) ;  /* 0x0000000108e87547 */ /* 0x000fea000b800000 */
[----:B------:R-:W-:Y:S01]  /*52d0*/  MOV R30, RZ ;  /* 0x000000ff001e7202 */ /* 0x000fe20000000f00 */
[----:B------:R-:W-:-:S06]  /*52e0*/  UMOV UR5, URZ ;  /* 0x000000ff00057c82 */ /* 0x000fcc0008000000 */
.L_x_74:
[----:B------:R-:W1:Y:S01]  /*52f0*/  LDC R31, c[0x0][0x3b0] ;  /* 0x0000ec00ff1f7b82 */ /* 0x000e620000000800 */
[----:B------:R-:W-:-:S04]  /*5300*/  IADD3 R29, PT, PT, R27, UR5, RZ ;  /* 0x000000051b1d7c10 */ /* 0x000fc8000fffe0ff */
[----:B------:R-:W-:-:S05]  /*5310*/  LEA R29, R29, UR11, 0x1 ;  /* 0x0000000b1d1d7c11 */ /* 0x000fca000f8e08ff */
[----:B------:R-:W2:Y:S04]  /*5320*/  LDS.U16 R33, [R29] ;  /* 0x000000001d217984 */ /* 0x000ea80000000400 */
[----:B------:R-:W3:Y:S01]  /*5330*/  LDS.U16 R41, [R29+0x4] ;  /* 0x000004001d297984 */ /* 0x000ee20000000400 */
[----:B-1----:R-:W-:Y:S01]  /*5340*/  IMAD R32, R31, UR5, R28 ;  /* 0x000000051f207c24 */ /* 0x002fe2000f8e021c */
[----:B------:R-:W-:-:S04]  /*5350*/  UIADD3 UR5, UPT, UPT, UR5, 0x8, URZ ;  /* 0x0000000805057890 */ /* 0x000fc8000fffe0ff */
[----:B0-----:R-:W-:Y:S02]  /*5360*/  LEA R34, R32, UR24, 0x1 ;  /* 0x0000001820227c11 */ /* 0x001fe4000f8e08ff */
[----:B------:R-:W0:Y:S01]  /*5370*/  LDS.U16 R32, [R29+0x2] ;  /* 0x000002001d207984 */ /* 0x000e220000000400 */
[----:B------:R-:W-:Y:S02]  /*5380*/  ISETP.NE.AND P0, PT, R4, UR5, PT ;  /* 0x0000000504007c0c */ /* 0x000fe4000bf05270 */
[C---:B------:R-:W-:Y:S01]  /*5390*/  IMAD R42, R31.reuse, 0x2, R34 ;  /* 0x000000021f2a7824 */ /* 0x040fe200078e0222 */
[----:B------:R-:W1:Y:S04]  /*53a0*/  LDS.U16 R37, [R34] ;  /* 0x0000000022257984 */ /* 0x000e680000000400 */
[C---:B------:R-:W-:Y:S01]  /*53b0*/  LEA R44, R31.reuse, R42, 0x1 ;  /* 0x0000002a1f2c7211 */ /* 0x040fe200078e08ff */
[----:B------:R-:W4:Y:S03]  /*53c0*/  LDS.U16 R34, [R29+0x6] ;  /* 0x000006001d227984 */ /* 0x000f260000000400 */
[----:B------:R-:W-:Y:S01]  /*53d0*/  LEA R40, R31, R44, 0x1 ;  /* 0x0000002c1f287211 */ /* 0x000fe200078e08ff */
[----:B--2---:R-:W-:-:S02]  /*53e0*/  HADD2.F32 R35, -RZ, R33.H0_H0 ;  /* 0x20000021ff237230 */ /* 0x004fc40000004100 */
[----:B------:R2:W5:Y:S01]  /*53f0*/  LDS.U16 R33, [R42] ;  /* 0x000000002a217984 */ /* 0x0005620000000400 */
[----:B---3--:R-:W-:Y:S01]  /*5400*/  HADD2.F32 R41, -RZ, R41.H0_H0 ;  /* 0x20000029ff297230 */ /* 0x008fe20000004100 */
[----:B--2---:R-:W-:Y:S01]  /*5410*/  LEA R42, R31, R40, 0x1 ;  /* 0x000000281f2a7211 */ /* 0x004fe200078e08ff */
[----:B0-----:R-:W-:Y:S02]  /*5420*/  HADD2.F32 R32, -RZ, R32.H0_H0 ;  /* 0x20000020ff207230 */ /* 0x001fe40000004100 */
[----:B-1----:R-:W-:-:S05]  /*5430*/  HADD2.F32 R37, -RZ, R37.H0_H0 ;  /* 0x20000025ff257230 */ /* 0x002fca0000004100 */
[----:B------:R-:W-:Y:S01]  /*5440*/  FFMA R37, R35, R37, R30 ;  /* 0x0000002523257223 */ /* 0x000fe2000000001e */
[----:B----4-:R-:W-:Y:S01]  /*5450*/  HADD2.F32 R34, -RZ, R34.H0_H0 ;  /* 0x20000022ff227230 */ /* 0x010fe20000004100 */
[----:B------:R0:W1:Y:S04]  /*5460*/  LDS.U16 R35, [R44] ;  /* 0x000000002c237984 */ /* 0x0000680000000400 */
[----:B------:R-:W2:Y:S01]  /*5470*/  LDS.U16 R30, [R40] ;  /* 0x00000000281e7984 */ /* 0x000ea20000000400 */
[----:B0-----:R-:W-:-:S03]  /*5480*/  LEA R44, R31, R42, 0x1 ;  /* 0x0000002a1f2c7211 */ /* 0x001fc600078e08ff */
[----:B------:R-:W-:Y:S01]  /*5490*/  LDS.U16 R40, [R29+0xe] ;  /* 0x00000e001d287984 */ /* 0x000fe20000000400 */
[----:B-----5:R-:W-:Y:S01]  /*54a0*/  HADD2.F32 R33, -RZ, R33.H0_H0 ;  /* 0x20000021ff217230 */ /* 0x020fe20000004100 */
[----:B------:R-:W-:-:S04]  /*54b0*/  LEA R43, R31, R44, 0x1 ;  /* 0x0000002c1f2b7211 */ /* 0x000fc800078e08ff */
[----:B------:R-:W-:Y:S01]  /*54c0*/  FFMA R32, R32, R33, R37 ;  /* 0x0000002120207223 */ /* 0x000fe20000000025 */
[----:B------:R-:W-:Y:S01]  /*54d0*/  LEA R37, R31, R43, 0x1 ;  /* 0x0000002b1f257211 */ /* 0x000fe200078e08ff */
[----:B------:R-:W0:Y:S04]  /*54e0*/  LDS.U16 R33, [R42] ;  /* 0x000000002a217984 */ /* 0x000e280000000400 */
[----:B------:R-:W3:Y:S04]  /*54f0*/  LDS.U16 R31, [R43] ;  /* 0x000000002b1f7984 */ /* 0x000ee80000000400 */
[----:B------:R-:W4:Y:S01]  /*5500*/  LDS.U16 R37, [R37] ;  /* 0x0000000025257984 */ /* 0x000f220000000400 */
[----:B-1----:R-:W-:-:S02]  /*5510*/  HADD2.F32 R35, -RZ, R35.H0_H0 ;  /* 0x20000023ff237230 */ /* 0x002fc40000004100 */
[----:B--2---:R-:W-:-:S03]  /*5520*/  HADD2.F32 R30, -RZ, R30.H0_H0 ;  /* 0x2000001eff1e7230 */ /* 0x004fc60000004100 */
[----:B------:R-:W-:Y:S02]  /*5530*/  FFMA R41, R41, R35, R32 ;  /* 0x0000002329297223 */ /* 0x000fe40000000020 */
[----:B------:R-:W1:Y:S02]  /*5540*/  LDS.U16 R32, [R29+0x8] ;  /* 0x000008001d207984 */ /* 0x000e640000000400 */
[----:B------:R-:W-:Y:S02]  /*5550*/  FFMA R41, R34, R30, R41 ;  /* 0x0000001e22297223 */ /* 0x000fe40000000029 */
[----:B------:R-:W2:Y:S04]  /*5560*/  LDS.U16 R34, [R29+0xa] ;  /* 0x00000a001d227984 */ /* 0x000ea80000000400 */
[----:B------:R-:W5:Y:S01]  /*5570*/  LDS.U16 R30, [R44] ;  /* 0x000000002c1e7984 */ /* 0x000f620000000400 */
[----:B0-----:R-:W-:-:S03]  /*5580*/  HADD2.F32 R33, -RZ, R33.H0_H0 ;  /* 0x20000021ff217230 */ /* 0x001fc60000004100 */
[----:B------:R0:W5:Y:S01]  /*5590*/  LDS.U16 R35, [R29+0xc] ;  /* 0x00000c001d237984 */ /* 0x0001620000000400 */
[----:B---3--:R-:W-:Y:S02]  /*55a0*/  HADD2.F32 R31, -RZ, R31.H0_H0 ;  /* 0x2000001fff1f7230 */ /* 0x008fe40000004100 */
[----:B----4-:R-:W-:Y:S02]  /*55b0*/  HADD2.F32 R37, -RZ, R37.H0_H0 ;  /* 0x20000025ff257230 */ /* 0x010fe40000004100 */
[----:B0-----:R-:W-:Y:S02]  /*55c0*/  HADD2.F32 R29, -RZ, R40.H0_H0 ;  /* 0x20000028ff1d7230 */ /* 0x001fe40000004100 */
[----:B-1----:R-:W-:-:S05]  /*55d0*/  HADD2.F32 R32, -RZ, R32.H0_H0 ;  /* 0x20000020ff207230 */ /* 0x002fca0000004100 */
[----:B------:R-:W-:Y:S01]  /*55e0*/  FFMA R32, R32, R33, R41 ;  /* 0x0000002120207223 */ /* 0x000fe20000000029 */
[----:B--2---:R-:W-:Y:S02]  /*55f0*/  HADD2.F32 R33, -RZ, R34.H0_H0 ;  /* 0x20000022ff217230 */ /* 0x004fe40000004100 */
[----:B-----5:R-:W-:Y:S02]  /*5600*/  HADD2.F32 R30, -RZ, R30.H0_H0 ;  /* 0x2000001eff1e7230 */ /* 0x020fe40000004100 */
[----:B------:R-:W-:-:S03]  /*5610*/  HADD2.F32 R35, -RZ, R35.H0_H0 ;  /* 0x20000023ff237230 */ /* 0x000fc60000004100 */
[----:B------:R-:W-:-:S04]  /*5620*/  FFMA R30, R33, R30, R32 ;  /* 0x0000001e211e7223 */ /* 0x000fc80000000020 */
[----:B------:R-:W-:-:S04]  /*5630*/  FFMA R30, R35, R31, R30 ;  /* 0x0000001f231e7223 */ /* 0x000fc8000000001e */
[----:B------:R-:W-:Y:S01]  /*5640*/  FFMA R30, R29, R37, R30 ;  /* 0x000000251d1e7223 */ /* 0x000fe2000000001e */
[----:B------:R-:W-:Y:S06]  /*5650*/  @P0 BRA `(.L_x_74) ;  /* 0xfffffffc00240947 */ /* 0x000fec000383ffff */
[----:B------:R-:W-:-:S07]  /*5660*/  MOV R29, R4 ;  /* 0x00000004001d7202 */ /* 0x000fce0000000f00 */
.L_x_73:
[----:B------:R-:W-:-:S13]  /*5670*/  ISETP.NE.AND P0, PT, R39, RZ, PT ;  /* 0x000000ff2700720c */ /* 0x000fda0003f05270 */
[----:B------:R-:W-:Y:S05]  /*5680*/  @!P0 BRA `(.L_x_72) ;  /* 0x0000000400008947 */ /* 0x000fea0003800000 */
[----:B------:R-:W-:Y:S01]  /*5690*/  UISETP.GE.U32.AND UP0, UPT, UR30, 0x3, UPT ;  /* 0x000000031e00788c */ /* 0x000fe2000bf06070 */
[----:B------:R-:W-:-:S08]  /*56a0*/  ISETP.NE.AND P0, PT, R8, RZ, PT ;  /* 0x000000ff0800720c */ /* 0x000fd00003f05270 */
[----:B------:R-:W-:Y:S05]  /*56b0*/  BRA.U !UP0, `(.L_x_75) ;  /* 0x0000000108747547 */ /* 0x000fea000b800000 */
[----:B------:R-:W1:Y:S01]  /*56c0*/  LDC R32, c[0x0][0x3b0] ;  /* 0x0000ec00ff207b82 */ /* 0x000e620000000800 */
[----:B------:R-:W-:-:S04]  /*56d0*/  IADD3 R42, PT, PT, R27, R29, RZ ;  /* 0x0000001d1b2a7210 */ /* 0x000fc80007ffe0ff */
[----:B------:R-:W-:-:S05]  /*56e0*/  LEA R42, R42, UR11, 0x1 ;  /* 0x0000000b2a2a7c11 */ /* 0x000fca000f8e08ff */
[----:B------:R-:W2:Y:S04]  /*56f0*/  LDS.U16 R41, [R42] ;  /* 0x000000002a297984 */ /* 0x000ea80000000400 */
[----:B0-----:R-:W-:Y:S04]  /*5700*/  LDS.U16 R34, [R42+0x2] ;  /* 0x000002002a227984 */ /* 0x001fe80000000400 */
[----:B------:R-:W0:Y:S01]  /*5710*/  LDS.U16 R37, [R42+0x6] ;  /* 0x000006002a257984 */ /* 0x000e220000000400 */
[C---:B-1----:R-:W-:Y:S01]  /*5720*/  IMAD R31, R29.reuse, R32, R28 ;  /* 0x000000201d1f7224 */ /* 0x042fe200078e021c */
[----:B------:R-:W-:-:S04]  /*5730*/  IADD3 R29, PT, PT, R29, 0x4, RZ ;  /* 0x000000041d1d7810 */ /* 0x000fc80007ffe0ff */
[----:B------:R-:W-:-:S04]  /*5740*/  LEA R43, R31, UR24, 0x1 ;  /* 0x000000181f2b7c11 */ /* 0x000fc8000f8e08ff */
[C---:B------:R-:W-:Y:S01]  /*5750*/  LEA R33, R32.reuse, R43, 0x1 ;  /* 0x0000002b20217211 */ /* 0x040fe200078e08ff */
[----:B------:R-:W1:Y:S04]  /*5760*/  LDS.U16 R40, [R43] ;  /* 0x000000002b287984 */ /* 0x000e680000000400 */
[C---:B------:R-:W-:Y:S02]  /*5770*/  IMAD R31, R32.reuse, 0x2, R33 ;  /* 0x00000002201f7824 */ /* 0x040fe400078e0221 */
[----:B------:R-:W3:Y:S03]  /*5780*/  LDS.U16 R33, [R33] ;  /* 0x0000000021217984 */ /* 0x000ee60000000400 */
[----:B------:R-:W-:-:S02]  /*5790*/  LEA R35, R32, R31, 0x1 ;  /* 0x0000001f20237211 */ /* 0x000fc400078e08ff */
[----:B------:R-:W4:Y:S04]  /*57a0*/  LDS.U16 R32, [R42+0x4] ;  /* 0x000004002a207984 */ /* 0x000f280000000400 */
[----:B------:R-:W5:Y:S01]  /*57b0*/  LDS.U16 R31, [R31] ;  /* 0x000000001f1f7984 */ /* 0x000f620000000400 */
[----:B--2---:R-:W-:-:S03]  /*57c0*/  HADD2.F32 R41, -RZ, R41.H0_H0 ;  /* 0x20000029ff297230 */ /* 0x004fc60000004100 */
[----:B------:R-:W2:Y:S01]  /*57d0*/  LDS.U16 R35, [R35] ;  /* 0x0000000023237984 */ /* 0x000ea20000000400 */
[----:B0-----:R-:W-:Y:S02]  /*57e0*/  HADD2.F32 R37, -RZ, R37.H0_H0 ;  /* 0x20000025ff257230 */ /* 0x001fe40000004100 */
[----:B-1----:R-:W-:-:S05]  /*57f0*/  HADD2.F32 R40, -RZ, R40.H0_H0 ;  /* 0x20000028ff287230 */ /* 0x002fca0000004100 */
[----:B------:R-:W-:Y:S01]  /*5800*/  FFMA R40, R41, R40, R30 ;  /* 0x0000002829287223 */ /* 0x000fe2000000001e */
[----:B------:R-:W-:Y:S02]  /*5810*/  HADD2.F32 R41, -RZ, R34.H0_H0 ;  /* 0x20000022ff297230 */ /* 0x000fe40000004100 */
[----:B---3--:R-:W-:Y:S02]  /*5820*/  HADD2.F32 R30, -RZ, R33.H0_H0 ;  /* 0x20000021ff1e7230 */ /* 0x008fe40000004100 */
[----:B----4-:R-:W-:-:S03]  /*5830*/  HADD2.F32 R33, -RZ, R32.H0_H0 ;  /* 0x20000020ff217230 */ /* 0x010fc60000004100 */
[----:B------:R-:W-:Y:S01]  /*5840*/  FFMA R30, R41, R30, R40 ;  /* 0x0000001e291e7223 */ /* 0x000fe20000000028 */
[----:B-----5:R-:W-:Y:S02]  /*5850*/  HADD2.F32 R32, -RZ, R31.H0_H0 ;  /* 0x2000001fff207230 */ /* 0x020fe40000004100 */
[----:B--2---:R-:W-:-:S03]  /*5860*/  HADD2.F32 R31, -RZ, R35.H0_H0 ;  /* 0x20000023ff1f7230 */ /* 0x004fc60000004100 */
[----:B------:R-:W-:-:S04]  /*5870*/  FFMA R30, R33, R32, R30 ;  /* 0x00000020211e7223 */ /* 0x000fc8000000001e */
[----:B------:R-:W-:-:S07]  /*5880*/  FFMA R30, R37, R31, R30 ;  /* 0x0000001f251e7223 */ /* 0x000fce000000001e */
.L_x_75:
[----:B------:R-:W-:Y:S05]  /*5890*/  @!P0 BRA `(.L_x_72) ;  /* 0x00000000007c8947 */ /* 0x000fea0003800000 */
[----:B------:R-:W-:Y:S01]  /*58a0*/  UISETP.NE.AND UP0, UPT, UR26, URZ, UPT ;  /* 0x000000ff1a00728c */ /* 0x000fe2000bf05270 */
[----:B------:R-:W-:-:S08]  /*58b0*/  ISETP.NE.AND P0, PT, R9, RZ, PT ;  /* 0x000000ff0900720c */ /* 0x000fd00003f05270 */
[----:B------:R-:W-:Y:S05]  /*58c0*/  BRA.U !UP0, `(.L_x_76) ;  /* 0x0000000108447547 */ /* 0x000fea000b800000 */
[----:B------:R-:W1:Y:S01]  /*58d0*/  LDC R33, c[0x0][0x3b0] ;  /* 0x0000ec00ff217b82 */ /* 0x000e620000000800 */
[----:B------:R-:W-:-:S04]  /*58e0*/  IADD3 R31, PT, PT, R27, R29, RZ ;  /* 0x0000001d1b1f7210 */ /* 0x000fc80007ffe0ff */
[----:B------:R-:W-:-:S05]  /*58f0*/  LEA R31, R31, UR11, 0x1 ;  /* 0x0000000b1f1f7c11 */ /* 0x000fca000f8e08ff */
[----:B------:R-:W2:Y:S01]  /*5900*/  LDS.U16 R35, [R31+0x2] ;  /* 0x000002001f237984 */ /* 0x000ea20000000400 */
[C---:B-1----:R-:W-:Y:S01]  /*5910*/  IMAD R32, R29.reuse, R33, R28 ;  /* 0x000000211d207224 */ /* 0x042fe200078e021c */
[----:B------:R-:W-:-:S04]  /*5920*/  IADD3 R29, PT, PT, R29, 0x2, RZ ;  /* 0x000000021d1d7810 */ /* 0x000fc80007ffe0ff */
[----:B0-----:R-:W-:Y:S02]  /*5930*/  LEA R34, R32, UR24, 0x1 ;  /* 0x0000001820227c11 */ /* 0x001fe4000f8e08ff */
[----:B------:R-:W0:Y:S02]  /*5940*/  LDS.U16 R32, [R31] ;  /* 0x000000001f207984 */ /* 0x000e240000000400 */
[----:B------:R-:W-:Y:S02]  /*5950*/  LEA R37, R33, R34, 0x1 ;  /* 0x0000002221257211 */ /* 0x000fe400078e08ff */
[----:B------:R-:W1:Y:S04]  /*5960*/  LDS.U16 R34, [R34] ;  /* 0x0000000022227984 */ /* 0x000e680000000400 */
[----:B------:R-:W3:Y:S01]  /*5970*/  LDS.U16 R37, [R37] ;  /* 0x0000000025257984 */ /* 0x000ee20000000400 */
[----:B--2---:R-:W-:-:S02]  /*5980*/  HADD2.F32 R35, -RZ, R35.H0_H0 ;  /* 0x20000023ff237230 */ /* 0x004fc40000004100 */
[----:B0-----:R-:W-:Y:S02]  /*5990*/  HADD2.F32 R33, -RZ, R32.H0_H0 ;  /* 0x20000020ff217230 */ /* 0x001fe40000004100 */
[----:B-1----:R-:W-:Y:S02]  /*59a0*/  HADD2.F32 R32, -RZ, R34.H0_H0 ;  /* 0x20000022ff207230 */ /* 0x002fe40000004100 */
[----:B---3--:R-:W-:-:S03]  /*59b0*/  HADD2.F32 R40, -RZ, R37.H0_H0 ;  /* 0x20000025ff287230 */ /* 0x008fc60000004100 */
[----:B------:R-:W-:-:S04]  /*59c0*/  FFMA R30, R33, R32, R30 ;  /* 0x00000020211e7223 */ /* 0x000fc8000000001e */
[----:B------:R-:W-:-:S07]  /*59d0*/  FFMA R30, R35, R40, R30 ;  /* 0x00000028231e7223 */ /* 0x000fce000000001e */
.L_x_76:
[----:B------:R-:W-:Y:S05]  /*59e0*/  @!P0 BRA `(.L_x_72) ;  /* 0x0000000000288947 */ /* 0x000fea0003800000 */
[----:B------:R-:W1:Y:S01]  /*59f0*/  LDCU UR5, c[0x0][0x3b0] ;  /* 0x00007600ff0577ac */ /* 0x000e620008000800 */
[----:B------:R-:W-:-:S04]  /*5a00*/  IADD3 R31, PT, PT, R27, R29, RZ ;  /* 0x0000001d1b1f7210 */ /* 0x000fc80007ffe0ff */
[----:B------:R-:W-:-:S06]  /*5a10*/  LEA R31, R31, UR11, 0x1 ;  /* 0x0000000b1f1f7c11 */ /* 0x000fcc000f8e08ff */
[----:B------:R-:W2:Y:S01]  /*5a20*/  LDS.U16 R31, [R31] ;  /* 0x000000001f1f7984 */ /* 0x000ea20000000400 */
[----:B-1----:R-:W-:-:S05]  /*5a30*/  IMAD R29, R29, UR5, R28 ;  /* 0x000000051d1d7c24 */ /* 0x002fca000f8e021c */
[----:B------:R-:W-:-:S06]  /*5a40*/  LEA R32, R29, UR24, 0x1 ;  /* 0x000000181d207c11 */ /* 0x000fcc000f8e08ff */
[----:B------:R-:W1:Y:S01]  /*5a50*/  LDS.U16 R32, [R32] ;  /* 0x0000000020207984 */ /* 0x000e620000000400 */
[----:B--2---:R-:W-:Y:S02]  /*5a60*/  HADD2.F32 R29, -RZ, R31.H0_H0 ;  /* 0x2000001fff1d7230 */ /* 0x004fe40000004100 */
[----:B-1----:R-:W-:-:S05]  /*5a70*/  HADD2.F32 R33, -RZ, R32.H0_H0 ;  /* 0x20000020ff217230 */ /* 0x002fca0000004100 */
[----:B------:R-:W-:-:S07]  /*5a80*/  FFMA R30, R29, R33, R30 ;  /* 0x000000211d1e7223 */ /* 0x000fce000000001e */
.L_x_72:
[----:B------:R-:W-:-:S05]  /*5a90*/  LEA R29, R28, UR23, 0x2 ;  /* 0x000000171c1d7c11 */ /* 0x000fca000f8e10ff */
[----:B------:R-:W2:Y:S01]  /*5aa0*/  LDL R31, [R29] ;  /* 0x000000001d1f7983 */ /* 0x000ea20000100800 */
[----:B------:R-:W-:Y:S02]  /*5ab0*/  HFMA2 R32, -RZ, RZ, 0, 0 ;  /* 0x00000000ff207431 */ /* 0x000fe400000001ff */
[----:B--2---:R-:W-:-:S05]  /*5ac0*/  FADD R30, R31, R30 ;  /* 0x0000001e1f1e7221 */ /* 0x004fca0000000000 */
[----:B------:R1:W-:Y:S01]  /*5ad0*/  STL [R29], R30 ;  /* 0x0000001e1d007387 */ /* 0x0003e20000100800 */
[----:B------:R-:W-:Y:S05]  /*5ae0*/  @!P4 BRA `(.L_x_77) ;  /* 0x000000080000c947 */ /* 0x000fea0003800000 */
[----:B------:R-:W-:Y:S01]  /*5af0*/  UISETP.GE.U32.AND UP0, UPT, UR14, 0x7, UPT ;  /* 0x000000070e00788c */ /* 0x000fe2000bf06070 */
[----:B------:R-:W-:Y:S02]  /*5b00*/  MOV R32, RZ ;  /* 0x000000ff00207202 */ /* 0x000fe40000000f00 */
[----:B-1----:R-:W-:-:S06]  /*5b10*/  MOV R30, RZ ;  /* 0x000000ff001e7202 */ /* 0x002fcc0000000f00 */
[----:B------:R-:W-:Y:S05]  /*5b20*/  BRA.U !UP0, `(.L_x_78) ;  /* 0x0000000108e87547 */ /* 0x000fea000b800000 */
[----:B------:R-:W-:Y:S01]  /*5b30*/  IMAD.MOV.U32 R32, RZ, RZ, RZ ;  /* 0x000000ffff207224 */ /* 0x000fe200078e00ff */
[----:B------:R-:W-:-:S06]  /*5b40*/  UMOV UR5, URZ ;  /* 0x000000ff00057c82 */ /* 0x000fcc0008000000 */
.L_x_79:
[----:B------:R-:W1:Y:S01]  /*5b50*/  LDC R31, c[0x0][0x3b0] ;  /* 0x0000ec00ff1f7b82 */ /* 0x000e620000000800 */
[----:B------:R-:W-:-:S04]  /*5b60*/  IADD3 R30, PT, PT, R27, UR5, RZ ;  /* 0x000000051b1e7c10 */ /* 0x000fc8000fffe0ff */
[----:B------:R-:W-:-:S05]  /*5b70*/  LEA R30, R30, UR11, 0x1 ;  /* 0x0000000b1e1e7c11 */ /* 0x000fca000f8e08ff */
[----:B0-----:R-:W0:Y:S04]  /*5b80*/  LDS.U16 R34, [R30] ;  /* 0x000000001e227984 */ /* 0x001e280000000400 */
[----:B------:R-:W2:Y:S01]  /*5b90*/  LDS.U16 R41, [R30+0x4] ;  /* 0x000004001e297984 */ /* 0x000ea20000000400 */
[----:B-1----:R-:W-:Y:S01]  /*5ba0*/  IMAD R33, R31, UR5, R28 ;  /* 0x000000051f217c24 */ /* 0x002fe2000f8e021c */
[----:B------:R-:W-:-:S04]  /*5bb0*/  UIADD3 UR5, UPT, UPT, UR5, 0x8, URZ ;  /* 0x0000000805057890 */ /* 0x000fc8000fffe0ff */
[----:B------:R-:W-:Y:S02]  /*5bc0*/  LEA R42, R33, UR24, 0x1 ;  /* 0x00000018212a7c11 */ /* 0x000fe4000f8e08ff */
[----:B------:R-:W1:Y:S01]  /*5bd0*/  LDS.U16 R33, [R30+0x2] ;  /* 0x000002001e217984 */ /* 0x000e620000000400 */
[----:B------:R-:W-:Y:S02]  /*5be0*/  ISETP.NE.AND P0, PT, R4, UR5, PT ;  /* 0x0000000504007c0c */ /* 0x000fe4000bf05270 */
[C---:B------:R-:W-:Y:S01]  /*5bf0*/  LEA R44, R31.reuse, R42, 0x1 ;  /* 0x0000002a1f2c7211 */ /* 0x040fe200078e08ff */
[----:B------:R-:W3:Y:S03]  /*5c00*/  LDS.U16 R37, [R42+0x2] ;  /* 0x000002002a257984 */ /* 0x000ee60000000400 */
[----:B------:R-:W-:-:S04]  /*5c10*/  LEA R45, R31, R44, 0x1 ;  /* 0x0000002c1f2d7211 */ /* 0x000fc800078e08ff */
[C---:B------:R-:W-:Y:S01]  /*5c20*/  LEA R40, R31.reuse, R45, 0x1 ;  /* 0x0000002d1f287211 */ /* 0x040fe200078e08ff */
[----:B0-----:R-:W-:Y:S02]  /*5c30*/  HADD2.F32 R35, -RZ, R34.H0_H0 ;  /* 0x20000022ff237230 */ /* 0x001fe40000004100 */
[----:B------:R0:W4:Y:S01]  /*5c40*/  LDS.U16 R34, [R44+0x2] ;  /* 0x000002002c227984 */ /* 0x0001220000000400 */
[----:B--2---:R-:W-:Y:S01]  /*5c50*/  HADD2.F32 R41, -RZ, R41.H0_H0 ;  /* 0x20000029ff297230 */ /* 0x004fe20000004100 */
[----:B0-----:R-:W-:Y:S01]  /*5c60*/  LEA R44, R31, R40, 0x1 ;  /* 0x000000281f2c7211 */ /* 0x001fe200078e08ff */
[----:B-1----:R-:W-:Y:S02]  /*5c70*/  HADD2.F32 R42, -RZ, R33.H0_H0 ;  /* 0x20000021ff2a7230 */ /* 0x002fe40000004100 */
[----:B------:R-:W0:Y:S01]  /*5c80*/  LDS.U16 R33, [R30+0x8] ;  /* 0x000008001e217984 */ /* 0x000e220000000400 */
[----:B---3--:R-:W-:-:S05]  /*5c90*/  HADD2.F32 R37, -RZ, R37.H0_H0 ;  /* 0x20000025ff257230 */ /* 0x008fca0000004100 */
[----:B------:R-:W-:Y:S02]  /*5ca0*/  FFMA R43, R35, R37, R32 ;  /* 0x00000025232b7223 */ /* 0x000fe40000000020 */
[----:B------:R1:W2:Y:S04]  /*5cb0*/  LDS.U16 R37, [R45+0x2] ;  /* 0x000002002d257984 */ /* 0x0002a80000000400 */
[----:B------:R-:W3:Y:S04]  /*5cc0*/  LDS.U16 R32, [R30+0x6] ;  /* 0x000006001e207984 */ /* 0x000ee80000000400 */
[----:B------:R-:W5:Y:S01]  /*5cd0*/  LDS.U16 R35, [R40+0x2] ;  /* 0x0000020028237984 */ /* 0x000f620000000400 */
[----:B----4-:R-:W-:-:S05]  /*5ce0*/  HADD2.F32 R34, -RZ, R34.H0_H0 ;  /* 0x20000022ff227230 */ /* 0x010fca0000004100 */
[----:B------:R-:W-:Y:S01]  /*5cf0*/  FFMA R34, R42, R34, R43 ;  /* 0x000000222a227223 */ /* 0x000fe2000000002b */
[C---:B------:R-:W-:Y:S01]  /*5d00*/  LEA R43, R31.reuse, R44, 0x1 ;  /* 0x0000002c1f2b7211 */ /* 0x040fe200078e08ff */
[----:B------:R-:W-:Y:S03]  /*5d10*/  LDS.U16 R42, [R30+0xe] ;  /* 0x00000e001e2a7984 */ /* 0x000fe60000000400 */
[----:B-1----:R-:W-:Y:S01]  /*5d20*/  LEA R45, R31, R43, 0x1 ;  /* 0x0000002b1f2d7211 */ /* 0x002fe200078e08ff */
[----:B0-----:R-:W-:Y:S02]  /*5d30*/  HADD2.F32 R33, -RZ, R33.H0_H0 ;  /* 0x20000021ff217230 */ /* 0x001fe40000004100 */
[----:B--2---:R-:W-:-:S05]  /*5d40*/  HADD2.F32 R37, -RZ, R37.H0_H0 ;  /* 0x20000025ff257230 */ /* 0x004fca0000004100 */
[----:B------:R-:W-:Y:S01]  /*5d50*/  FFMA R34, R41, R37, R34 ;  /* 0x0000002529227223 */ /* 0x000fe20000000022 */
[----:B---3--:R-:W-:Y:S01]  /*5d60*/  HADD2.F32 R37, -RZ, R32.H0_H0 ;  /* 0x20000020ff257230 */ /* 0x008fe20000004100 */
[----:B------:R-:W-:Y:S01]  /*5d70*/  LEA R41, R31, R45, 0x1 ;  /* 0x0000002d1f297211 */ /* 0x000fe200078e08ff */
[----:B-----5:R-:W-:Y:S01]  /*5d80*/  HADD2.F32 R35, -RZ, R35.H0_H0 ;  /* 0x20000023ff237230 */ /* 0x020fe20000004100 */
[----:B------:R-:W0:Y:S04]  /*5d90*/  LDS.U16 R32, [R44+0x2] ;  /* 0x000002002c207984 */ /* 0x000e280000000400 */
[----:B------:R-:W-:Y:S01]  /*5da0*/  FFMA R40, R37, R35, R34 ;  /* 0x0000002325287223 */ /* 0x000fe20000000022 */
[----:B------:R-:W1:Y:S04]  /*5db0*/  LDS.U16 R31, [R45+0x2] ;  /* 0x000002002d1f7984 */ /* 0x000e680000000400 */
[----:B------:R-:W2:Y:S04]  /*5dc0*/  LDS.U16 R35, [R30+0xa] ;  /* 0x00000a001e237984 */ /* 0x000ea80000000400 */
[----:B------:R-:W3:Y:S04]  /*5dd0*/  LDS.U16 R34, [R43+0x2] ;  /* 0x000002002b227984 */ /* 0x000ee80000000400 */
[----:B------:R-:W4:Y:S04]  /*5de0*/  LDS.U16 R37, [R30+0xc] ;  /* 0x00000c001e257984 */ /* 0x000f280000000400 */
[----:B------:R-:W5:Y:S01]  /*5df0*/  LDS.U16 R41, [R41+0x2] ;  /* 0x0000020029297984 */ /* 0x000f620000000400 */
[----:B0-----:R-:W-:-:S05]  /*5e00*/  HADD2.F32 R32, -RZ, R32.H0_H0 ;  /* 0x20000020ff207230 */ /* 0x001fca0000004100 */
[----:B------:R-:W-:Y:S01]  /*5e10*/  FFMA R32, R33, R32, R40 ;  /* 0x0000002021207223 */ /* 0x000fe20000000028 */
[----:B-1----:R-:W-:Y:S02]  /*5e20*/  HADD2.F32 R31, -RZ, R31.H0_H0 ;  /* 0x2000001fff1f7230 */ /* 0x002fe40000004100 */
[----:B------:R-:W-:Y:S02]  /*5e30*/  HADD2.F32 R33, -RZ, R42.H0_H0 ;  /* 0x2000002aff217230 */ /* 0x000fe40000004100 */
[----:B--2---:R-:W-:Y:S02]  /*5e40*/  HADD2.F32 R35, -RZ, R35.H0_H0 ;  /* 0x20000023ff237230 */ /* 0x004fe40000004100 */
[----:B---3--:R-:W-:Y:S02]  /*5e50*/  HADD2.F32 R34, -RZ, R34.H0_H0 ;  /* 0x20000022ff227230 */ /* 0x008fe40000004100 */
[----:B----4-:R-:W-:-:S03]  /*5e60*/  HADD2.F32 R37, -RZ, R37.H0_H0 ;  /* 0x20000025ff257230 */ /* 0x010fc60000004100 */
[----:B------:R-:W-:Y:S01]  /*5e70*/  FFMA R32, R35, R34, R32 ;  /* 0x0000002223207223 */ /* 0x000fe20000000020 */
[----:B-----5:R-:W-:-:S03]  /*5e80*/  HADD2.F32 R41, -RZ, R41.H0_H0 ;  /* 0x20000029ff297230 */ /* 0x020fc60000004100 */
[----:B------:R-:W-:-:S04]  /*5e90*/  FFMA R32, R37, R31, R32 ;  /* 0x0000001f25207223 */ /* 0x000fc80000000020 */
[----:B------:R-:W-:Y:S01]  /*5ea0*/  FFMA R32, R33, R41, R32 ;  /* 0x0000002921207223 */ /* 0x000fe20000000020 */
[----:B------:R-:W-:Y:S06]  /*5eb0*/  @P0 BRA `(.L_x_79) ;  /* 0xfffffffc00240947 */ /* 0x000fec000383ffff */
[----:B------:R-:W-:-:S07]  /*5ec0*/  MOV R30, R4 ;  /* 0x00000004001e7202 */ /* 0x000fce0000000f00 */
.L_x_78:
[----:B------:R-:W-:-:S13]  /*5ed0*/  ISETP.NE.AND P0, PT, R39, RZ, PT ;  /* 0x000000ff2700720c */ /* 0x000fda0003f05270 */
[----:B------:R-:W-:Y:S05]  /*5ee0*/  @!P0 BRA `(.L_x_77) ;  /* 0x0000000400008947 */ /* 0x000fea0003800000 */
[----:B------:R-:W-:Y:S01]  /*5ef0*/  UISETP.GE.U32.AND UP0, UPT, UR30, 0x3, UPT ;  /* 0x000000031e00788c */ /* 0x000fe2000bf06070 */
[----:B------:R-:W-:-:S08]  /*5f00*/  ISETP.NE.AND P0, PT, R8, RZ, PT ;  /* 0x000000ff0800720c */ /* 0x000fd00003f05270 */
[----:B------:R-:W-:Y:S05]  /*5f10*/  BRA.U !UP0, `(.L_x_80) ;  /* 0x0000000108747547 */ /* 0x000fea000b800000 */
[----:B------:R-:W0:Y:S01]  /*5f20*/  LDC R33, c[0x0][0x3b0] ;  /* 0x0000ec00ff217b82 */ /* 0x000e220000000800 */
[----:B------:R-:W-:-:S05]  /*5f30*/  IMAD.IADD R31, R27, 0x1, R30 ;  /* 0x000000011b1f7824 */ /* 0x000fca00078e021e */
[----:B------:R-:W-:-:S05]  /*5f40*/  LEA R31, R31, UR11, 0x1 ;  /* 0x0000000b1f1f7c11 */ /* 0x000fca000f8e08ff */
[----:B------:R-:W1:Y:S01]  /*5f50*/  LDS.U16 R41, [R31+0x2] ;  /* 0x000002001f297984 */ /* 0x000e620000000400 */
[C---:B0-----:R-:W-:Y:S01]  /*5f60*/  IMAD R34, R30.reuse, R33, R28 ;  /* 0x000000211e227224 */ /* 0x041fe200078e021c */
[----:B------:R-:W-:-:S04]  /*5f70*/  IADD3 R30, PT, PT, R30, 0x4, RZ ;  /* 0x000000041e1e7810 */ /* 0x000fc80007ffe0ff */
[----:B------:R-:W-:Y:S02]  /*5f80*/  LEA R40, R34, UR24, 0x1 ;  /* 0x0000001822287c11 */ /* 0x000fe4000f8e08ff */
[----:B------:R-:W0:Y:S02]  /*5f90*/  LDS.U16 R34, [R31] ;  /* 0x000000001f227984 */ /* 0x000e240000000400 */
[C---:B------:R-:W-:Y:S02]  /*5fa0*/  LEA R42, R33.reuse, R40, 0x1 ;  /* 0x00000028212a7211 */ /* 0x040fe400078e08ff */
[----:B------:R-:W2:Y:S02]  /*5fb0*/  LDS.U16 R37, [R40+0x2] ;  /* 0x0000020028257984 */ /* 0x000ea40000000400 */
[C---:B------:R-:W-:Y:S02]  /*5fc0*/  LEA R44, R33.reuse, R42, 0x1 ;  /* 0x0000002a212c7211 */ /* 0x040fe400078e08ff */
[----:B------:R-:W-:Y:S02]  /*5fd0*/  LDS.U16 R40, [R31+0x6] ;  /* 0x000006001f287984 */ /* 0x000fe40000000400 */
[----:B------:R-:W-:-:S06]  /*5fe0*/  LEA R33, R33, R44, 0x1 ;  /* 0x0000002c21217211 */ /* 0x000fcc00078e08ff */
[----:B------:R-:W-:Y:S01]  /*5ff0*/  LDS.U16 R33, [R33+0x2] ;  /* 0x0000020021217984 */ /* 0x000fe20000000400 */
[----:B-1----:R-:W-:Y:S02]  /*6000*/  HADD2.F32 R41, -RZ, R41.H0_H0 ;  /* 0x20000029ff297230 */ /* 0x002fe40000004100 */
[----:B0-----:R-:W-:Y:S02]  /*6010*/  HADD2.F32 R35, -RZ, R34.H0_H0 ;  /* 0x20000022ff237230 */ /* 0x001fe40000004100 */
[----:B------:R-:W0:Y:S01]  /*6020*/  LDS.U16 R34, [R42+0x2] ;  /* 0x000002002a227984 */ /* 0x000e220000000400 */
[----:B--2---:R-:W-:-:S05]  /*6030*/  HADD2.F32 R37, -RZ, R37.H0_H0 ;  /* 0x20000025ff257230 */ /* 0x004fca0000004100 */
[----:B------:R-:W-:Y:S02]  /*6040*/  FFMA R32, R35, R37, R32 ;  /* 0x0000002523207223 */ /* 0x000fe40000000020 */
[----:B------:R-:W1:Y:S04]  /*6050*/  LDS.U16 R35, [R31+0x4] ;  /* 0x000004001f237984 */ /* 0x000e680000000400 */
[----:B------:R-:W2:Y:S01]  /*6060*/  LDS.U16 R37, [R44+0x2] ;  /* 0x000002002c257984 */ /* 0x000ea20000000400 */
[----:B0-----:R-:W-:-:S05]  /*6070*/  HADD2.F32 R34, -RZ, R34.H0_H0 ;  /* 0x20000022ff227230 */ /* 0x001fca0000004100 */
[----:B------:R-:W-:Y:S01]  /*6080*/  FFMA R32, R41, R34, R32 ;  /* 0x0000002229207223 */ /* 0x000fe20000000020 */
[----:B------:R-:W-:Y:S02]  /*6090*/  HADD2.F32 R41, -RZ, R40.H0_H0 ;  /* 0x20000028ff297230 */ /* 0x000fe40000004100 */
[----:B------:R-:W-:Y:S02]  /*60a0*/  HADD2.F32 R34, -RZ, R33.H0_H0 ;  /* 0x20000021ff227230 */ /* 0x000fe40000004100 */
[----:B-1----:R-:W-:Y:S02]  /*60b0*/  HADD2.F32 R35, -RZ, R35.H0_H0 ;  /* 0x20000023ff237230 */ /* 0x002fe40000004100 */
[----:B--2---:R-:W-:-:S05]  /*60c0*/  HADD2.F32 R37, -RZ, R37.H0_H0 ;  /* 0x20000025ff257230 */ /* 0x004fca0000004100 */
[----:B------:R-:W-:-:S04]  /*60d0*/  FFMA R32, R35, R37, R32 ;  /* 0x0000002523207223 */ /* 0x000fc80000000020 */
[----:B------:R-:W-:-:S07]  /*60e0*/  FFMA R32, R41, R34, R32 ;  /* 0x0000002229207223 */ /* 0x000fce0000000020 */
.L_x_80:
        /* <DEDUP_REMOVED lines=13> */
[----:B------:R-:W1:Y:S04]  /*61c0*/  LDS.U16 R34, [R34+0x2] ;  /* 0x0000020022227984 */ /* 0x000e680000000400 */
[----:B------:R-:W3:Y:S01]  /*61d0*/  LDS.U16 R40, [R40+0x2] ;  /* 0x0000020028287984 */ /* 0x000ee20000000400 */
[----:B--2---:R-:W-:-:S02]  /*61e0*/  HADD2.F32 R37, -RZ, R37.H0_H0 ;  /* 0x20000025ff257230 */ /* 0x004fc40000004100 */
[----:B0-----:R-:W-:Y:S02]  /*61f0*/  HADD2.F32 R33, -RZ, R33.H0_H0 ;  /* 0x20000021ff217230 */ /* 0x001fe40000004100 */
[----:B-1----:R-:W-:Y:S02]  /*6200*/  HADD2.F32 R35, -RZ, R34.H0_H0 ;  /* 0x20000022ff237230 */ /* 0x002fe40000004100 */
[----:B---3--:R-:W-:-:S03]  /*6210*/  HADD2.F32 R41, -RZ, R40.H0_H0 ;  /* 0x20000028ff297230 */ /* 0x008fc60000004100 */
[----:B------:R-:W-:-:S04]  /*6220*/  FFMA R32, R33, R35, R32 ;  /* 0x0000002321207223 */ /* 0x000fc80000000020 */
[----:B------:R-:W-:-:S07]  /*6230*/  FFMA R32, R37, R41, R32 ;  /* 0x0000002925207223 */ /* 0x000fce0000000020 */
.L_x_81:
[----:B------:R-:W-:Y:S05]  /*6240*/  @!P0 BRA `(.L_x_77) ;  /* 0x0000000000288947 */ /* 0x000fea0003800000 */
[----:B------:R-:W1:Y:S01]  /*6250*/  LDCU UR5, c[0x0][0x3b0] ;  /* 0x00007600ff0577ac */ /* 0x000e620008000800 */
[----:B------:R-:W-:-:S04]  /*6260*/  IADD3 R31, PT, PT, R27, R30, RZ ;  /* 0x0000001e1b1f7210 */ /* 0x000fc80007ffe0ff */
[----:B------:R-:W-:-:S06]  /*6270*/  LEA R31, R31, UR11, 0x1 ;  /* 0x0000000b1f1f7c11 */ /* 0x000fcc000f8e08ff */
[----:B------:R-:W2:Y:S01]  /*6280*/  LDS.U16 R31, [R31] ;  /* 0x000000001f1f7984 */ /* 0x000ea20000000400 */
[----:B-1----:R-:W-:-:S05]  /*6290*/  IMAD R30, R30, UR5, R28 ;  /* 0x000000051e1e7c24 */ /* 0x002fca000f8e021c */
[----:B------:R-:W-:-:S06]  /*62a0*/  LEA R30, R30, UR24, 0x1 ;  /* 0x000000181e1e7c11 */ /* 0x000fcc000f8e08ff */
[----:B------:R-:W0:Y:S01]  /*62b0*/  LDS.U16 R30, [R30+0x2] ;  /* 0x000002001e1e7984 */ /* 0x000e220000000400 */
[----:B--2---:R-:W-:Y:S02]  /*62c0*/  HADD2.F32 R33, -RZ, R31.H0_H0 ;  /* 0x2000001fff217230 */ /* 0x004fe40000004100 */
[----:B0-----:R-:W-:-:S05]  /*62d0*/  HADD2.F32 R34, -RZ, R30.H0_H0 ;  /* 0x2000001eff227230 */ /* 0x001fca0000004100 */
[----:B------:R-:W-:-:S07]  /*62e0*/  FFMA R32, R33, R34, R32 ;  /* 0x0000002221207223 */ /* 0x000fce0000000020 */
.L_x_77:
[----:B------:R-:W1:Y:S02]  /*62f0*/  LDL R31, [R29+0x4] ;  /* 0x000004001d1f7983 */ /* 0x000e640000100800 */
[----:B-1----:R-:W-:Y:S01]  /*6300*/  FADD R30, R31, R32 ;  /* 0x000000201f1e7221 */ /* 0x002fe20000000000 */
[----:B------:R-:W-:-:S04]  /*6310*/  MOV R32, RZ ;  /* 0x000000ff00207202 */ /* 0x000fc80000000f00 */
[----:B------:R1:W-:Y:S01]  /*6320*/  STL [R29+0x4], R30 ;  /* 0x0000041e1d007387 */ /* 0x0003e20000100800 */
[----:B------:R-:W-:Y:S05]  /*6330*/  @!P4 BRA `(.L_x_82) ;  /* 0x000000080000c947 */ /* 0x000fea0003800000 */
[----:B------:R-:W-:Y:S01]  /*6340*/  UISETP.GE.U32.AND UP0, UPT, UR14, 0x7, UPT ;  /* 0x000000070e00788c */ /* 0x000fe2000bf06070 */
[----:B-1----:R-:W-:Y:S02]  /*6350*/  HFMA2 R30, -RZ, RZ, 0, 0 ;  /* 0x00000000ff1e7431 */ /* 0x002fe400000001ff */
[----:B------:R-:W-:-:S06]  /*6360*/  IMAD.MOV.U32 R32, RZ, RZ, RZ ;  /* 0x000000ffff207224 */ /* 0x000fcc00078e00ff */
[----:B------:R-:W-:Y:S05]  /*6370*/  BRA.U !UP0, `(.L_x_83) ;  /* 0x0000000108e87547 */ /* 0x000fea000b800000 */
[----:B------:R-:W-:Y:S01]  /*6380*/  MOV R32, RZ ;  /* 0x000000ff00207202 */ /* 0x000fe20000000f00 */
[----:B------:R-:W-:-:S06]  /*6390*/  UMOV UR5, URZ ;  /* 0x000000ff00057c82 */ /* 0x000fcc0008000000 */
.L_x_84:
        /* <DEDUP_REMOVED lines=33> */
[----:B---3--:R-:W-:Y:S02]  /*65b0*/  HADD2.F32 R37, -RZ, R32.H0_H0 ;  /* 0x20000020ff257230 */ /* 0x008fe40000004100 */
[----:B-----5:R-:W-:Y:S01]  /*65c0*/  HADD2.F32 R35, -RZ, R35.H0_H0 ;  /* 0x20000023ff237230 */ /* 0x020fe20000004100 */
[----:B------:R-:W0:Y:S01]  /*65d0*/  LDS.U16 R32, [R44+0x4] ;  /* 0x000004002c207984 */ /* 0x000e220000000400 */
[----:B------:R-:W-:-:S03]  /*65e0*/  IMAD R41, R31, 0x2, R45 ;  /* 0x000000021f297824 */ /* 0x000fc600078e022d */
        /* <DEDUP_REMOVED lines=19> */
.L_x_83:
[----:B------:R-:W-:-:S13]  /*6720*/  ISETP.NE.AND P0, PT, R39, RZ, PT ;  /* 0x000000ff2700720c */ /* 0x000fda0003f05270 */
[----:B------:R-:W-:Y:S05]  /*6730*/  @!P0 BRA `(.L_x_82) ;  /* 0x0000000400008947 */ /* 0x000fea0003800000 */
[----:B------:R-:W-:Y:S01]  /*6740*/  UISETP.GE.U32.AND UP0, UPT, UR30, 0x3, UPT ;  /* 0x000000031e00788c */ /* 0x000fe2000bf06070 */
[----:B------:R-:W-:-:S08]  /*6750*/  ISETP.NE.AND P0, PT, R8, RZ, PT ;  /* 0x000000ff0800720c */ /* 0x000fd00003f05270 */
[----:B------:R-:W-:Y:S05]  /*6760*/  BRA.U !UP0, `(.L_x_85) ;  /* 0x0000000108747547 */ /* 0x000fea000b800000 */
[----:B------:R-:W0:Y:S01]  /*6770*/  LDC R33, c[0x0][0x3b0] ;  /* 0x0000ec00ff217b82 */ /* 0x000e220000000800 */
[----:B------:R-:W-:-:S04]  /*6780*/  IADD3 R31, PT, PT, R27, R30, RZ ;  /* 0x0000001e1b1f7210 */ /* 0x000fc80007ffe0ff */
        /* <DEDUP_REMOVED lines=27> */
.L_x_85:
        /* <DEDUP_REMOVED lines=21> */
.L_x_86:
[----:B------:R-:W-:Y:S05]  /*6a90*/  @!P0 BRA `(.L_x_82) ;  /* 0x0000000000288947 */ /* 0x000fea0003800000 */
[----:B------:R-:W1:Y:S01]  /*6aa0*/  LDCU UR5, c[0x0][0x3b0] ;  /* 0x00007600ff0577ac */ /* 0x000e620008000800 */
[----:B------:R-:W-:-:S05]  /*6ab0*/  IMAD.IADD R31, R27, 0x1, R30 ;  /* 0x000000011b1f7824 */ /* 0x000fca00078e021e */
        /* <DEDUP_REMOVED lines=8> */
.L_x_82:
[----:B------:R-:W1:Y:S02]  /*6b40*/  LDL R31, [R29+0x8] ;  /* 0x000008001d1f7983 */ /* 0x000e640000100800 */
[----:B-1----:R-:W-:Y:S01]  /*6b50*/  FADD R30, R31, R32 ;  /* 0x000000201f1e7221 */ /* 0x002fe20000000000 */
[----:B------:R-:W-:-:S04]  /*6b60*/  HFMA2 R32, -RZ, RZ, 0, 0 ;  /* 0x00000000ff207431 */ /* 0x000fc800000001ff */
[----:B------:R1:W-:Y:S01]  /*6b70*/  STL [R29+0x8], R30 ;  /* 0x0000081e1d007387 */ /* 0x0003e20000100800 */
[----:B------:R-:W-:Y:S05]  /*6b80*/  @!P4 BRA `(.L_x_87) ;  /* 0x000000080000c947 */ /* 0x000fea0003800000 */
[----:B------:R-:W-:Y:S01]  /*6b90*/  UISETP.GE.U32.AND UP0, UPT, UR14, 0x7, UPT ;  /* 0x000000070e00788c */ /* 0x000fe2000bf06070 */
[----:B------:R-:W-:Y:S02]  /*6ba0*/  MOV R32, RZ ;  /* 0x000000ff00207202 */ /* 0x000fe40000000f00 */
[----:B-1----:R-:W-:-:S06]  /*6bb0*/  MOV R30, RZ ;  /* 0x000000ff001e7202 */ /* 0x002fcc0000000f00 */
[----:B------:R-:W-:Y:S05]  /*6bc0*/  BRA.U !UP0, `(.L_x_88) ;  /* 0x0000000108e87547 */ /* 0x000fea000b800000 */
[----:B------:R-:W-:Y:S01]  /*6bd0*/  MOV R32, RZ ;  /* 0x000000ff00207202 */ /* 0x000fe20000000f00 */
[----:B------:R-:W-:-:S06]  /*6be0*/  UMOV UR5, URZ ;  /* 0x000000ff00057c82 */ /* 0x000fcc0008000000 */
.L_x_89:
        /* <DEDUP_REMOVED lines=27> */
[C---:B------:R-:W-:Y:S01]  /*6da0*/  IMAD R43, R31.reuse, 0x2, R44 ;  /* 0x000000021f2b7824 */ /* 0x040fe200078e022c */
[----:B------:R-:W-:Y:S04]  /*6db0*/  LDS.U16 R42, [R30+0xe] ;  /* 0x00000e001e2a7984 */ /* 0x000fe80000000400 */
        /* <DEDUP_REMOVED lines=27> */
.L_x_88:
        /* <DEDUP_REMOVED lines=34> */
.L_x_90:
        /* <DEDUP_REMOVED lines=11> */
[----:B------:R-:W0:Y:S03]  /*7240*/  LDS.U16 R33, [R31] ;  /* 0x000000001f217984 */ /* 0x000e260000000400 */
[----:B------:R-:W-:Y:S02]  /*7250*/  IMAD R40, R35, 0x2, R34 ;  /* 0x0000000223287824 */ /* 0x000fe400078e0222 */
        /* <DEDUP_REMOVED lines=8> */
.L_x_91:
        /* <DEDUP_REMOVED lines=11> */
.L_x_87:
[----:B------:R-:W2:Y:S01]  /*7390*/  LDL R31, [R29+0xc] ;  /* 0x00000c001d1f7983 */ /* 0x000ea20000100800 */
[----:B------:R-:W-:-:S04]  /*73a0*/  IADD3 R28, PT, PT, R28, 0x4, RZ ;  /* 0x000000041c1c7810 */ /* 0x000fc80007ffe0ff */
[----:B------:R-:W-:Y:S01]  /*73b0*/  ISETP.NE.AND P0, PT, R28, UR12, PT ;  /* 0x0000000c1c007c0c */ /* 0x000fe2000bf05270 */
[----:B--2---:R-:W-:-:S05]  /*73c0*/  FADD R32, R31, R32 ;  /* 0x000000201f207221 */ /* 0x004fca0000000000 */
[----:B------:R2:W-:Y:S07]  /*73d0*/  STL [R29+0xc], R32 ;  /* 0x00000c201d007387 */ /* 0x0005ee0000100800 */
[----:B------:R-:W-:Y:S05]  /*73e0*/  @P0 BRA `(.L_x_92) ;  /* 0xffffffdc00a00947 */ /* 0x000fea000383ffff */
[----:B------:R-:W-:-:S05]  /*73f0*/  UMOV UR5, UR12 ;  /* 0x0000000c00057c82 */ /* 0x000fca0008000000 */
.L_x_71:
[----:B------:R-:W-:-:S09]  /*7400*/  UISETP.NE.AND UP0, UPT, UR28, URZ, UPT ;  /* 0x000000ff1c00728c */ /* 0x000fd2000bf05270 */
[----:B------:R-:W-:Y:S05]  /*7410*/  BRA.U !UP0, `(.L_x_70) ;  /* 0x00000009082c7547 */ /* 0x000fea000b800000 */
[----:B------:R-:W-:-:S05]  /*7420*/  UMOV UR6, URZ ;  /* 0x000000ff00067c82 */ /* 0x000fca0008000000 */
.L_x_98:
[----:B------:R-:W-:Y:S01]  /*7430*/  HFMA2 R31, -RZ, RZ, 0, 0 ;  /* 0x00000000ff1f7431 */ /* 0x000fe200000001ff */
[----:B----4-:R-:W-:Y:S06]  /*7440*/  @!P4 BRA `(.L_x_93) ;  /* 0x000000080000c947 */ /* 0x010fec0003800000 */
[----:B------:R-:W-:Y:S01]  /*7450*/  UISETP.GE.U32.AND UP0, UPT, UR14, 0x7, UPT ;  /* 0x000000070e00788c */ /* 0x000fe2000bf06070 */
[----:B------:R-:W-:Y:S01]  /*7460*/  MOV R31, RZ ;  /* 0x000000ff001f7202 */ /* 0x000fe20000000f00 */
[----:B------:R-:W-:-:S07]  /*7470*/  UMOV UR7, URZ ;  /* 0x000000ff00077c82 */ /* 0x000fce0008000000 */
[----:B------:R-:W-:Y:S05]  /*7480*/  BRA.U !UP0, `(.L_x_94) ;  /* 0x0000000108e87547 */ /* 0x000fea000b800000 */
[----:B------:R-:W-:Y:S01]  /*7490*/  MOV R31, RZ ;  /* 0x000000ff001f7202 */ /* 0x000fe20000000f00 */
[----:B------:R-:W4:Y:S01]  /*74a0*/  LDCU UR32, c[0x0][0x3b0] ;  /* 0x00007600ff2077ac */ /* 0x000f220008000800 */
[----:B------:R-:W-:-:S05]  /*74b0*/  UMOV UR7, URZ ;  /* 0x000000ff00077c82 */ /* 0x000fca0008000000 */
.L_x_95:
[----:B----4-:R-:W-:Y:S02]  /*74c0*/  UIMAD UR20, UR7, UR32, UR5 ;  /* 0x00000020071472a4 */ /* 0x010fe4000f8e0205 */
[----:B-123--:R-:W-:Y:S01]  /*74d0*/  IADD3 R28, PT, PT, R27, UR7, RZ ;  /* 0x000000071b1c7c10 */ /* 0x00efe2000fffe0ff */
[----:B------:R-:W-:Y:S02]  /*74e0*/  UIADD3 UR7, UPT, UPT, UR7, 0x8, URZ ;  /* 0x0000000807077890 */ /* 0x000fe4000fffe0ff */
[----:B------:R-:W-:Y:S01]  /*74f0*/  ULEA UR20, UR20, UR24, 0x1 ;  /* 0x0000001814147291 */ /* 0x000fe2000f8e08ff */
[----:B------:R-:W-:-:S03]  /*7500*/  LEA R28, R28, UR11, 0x1 ;  /* 0x0000000b1c1c7c11 */ /* 0x000fc6000f8e08ff */
[----:B------:R-:W-:Y:S01]  /*7510*/  ULEA UR21, UR32, UR20, 0x1 ;  /* 0x0000001420157291 */ /* 0x000fe2000f8e08ff */
[----:B------:R-:W-:Y:S01]  /*7520*/  ISETP.NE.AND P0, PT, R4, UR7, PT ;  /* 0x0000000704007c0c */ /* 0x000fe2000bf05270 */
[----:B------:R-:W1:Y:S04]  /*7530*/  LDS.U16 R32, [R28] ;  /* 0x000000001c207984 */ /* 0x000e680000000400 */
[----:B------:R-:W2:Y:S04]  /*7540*/  LDS.U16 R33, [UR20] ;  /* 0x00000014ff217984 */ /* 0x000ea80008000400 */
[----:B------:R-:W3:Y:S01]  /*7550*/  LDS.U16 R35, [UR21] ;  /* 0x00000015ff237984 */ /* 0x000ee20008000400 */
[----:B------:R-:W-:-:S03]  /*7560*/  ULEA UR21, UR32, UR21, 0x1 ;  /* 0x0000001520157291 */ /* 0x000fc6000f8e08ff */
[----:B0-----:R-:W0:Y:S04]  /*7570*/  LDS.U16 R34, [R28+0x2] ;  /* 0x000002001c227984 */ /* 0x001e280000000400 */
[----:B------:R-:W4:Y:S04]  /*7580*/  LDS.U16 R30, [R28+0x4] ;  /* 0x000004001c1e7984 */ /* 0x000f280000000400 */
[----:B------:R-:W5:Y:S01]  /*7590*/  LDS.U16 R29, [UR21] ;  /* 0x00000015ff1d7984 */ /* 0x000f620008000400 */
[----:B------:R-:W-:-:S03]  /*75a0*/  ULEA UR21, UR32, UR21, 0x1 ;  /* 0x0000001520157291 */ /* 0x000fc6000f8e08ff */
[----:B------:R-:W5:Y:S01]  /*75b0*/  LDS.U16 R41, [R28+0xe] ;  /* 0x00000e001c297984 */ /* 0x000f620000000400 */
[----:B------:R-:W-:Y:S01]  /*75c0*/  ULEA UR20, UR32, UR21, 0x1 ;  /* 0x0000001520147291 */ /* 0x000fe2000f8e08ff */
[----:B-1----:R-:W-:Y:S02]  /*75d0*/  HADD2.F32 R32, -RZ, R32.H0_H0 ;  /* 0x20000020ff207230 */ /* 0x002fe40000004100 */
[----:B--2---:R-:W-:Y:S02]  /*75e0*/  HADD2.F32 R33, -RZ, R33.H0_H0 ;  /* 0x20000021ff217230 */ /* 0x004fe40000004100 */
[----:B---3--:R-:W-:-:S03]  /*75f0*/  HADD2.F32 R35, -RZ, R35.H0_H0 ;  /* 0x20000023ff237230 */ /* 0x008fc60000004100 */
[----:B------:R-:W-:Y:S02]  /*7600*/  FFMA R33, R32, R33, R31 ;  /* 0x0000002120217223 */ /* 0x000fe4000000001f */
[----:B------:R-:W1:Y:S01]  /*7610*/  LDS.U16 R31, [R28+0x6] ;  /* 0x000006001c1f7984 */ /* 0x000e620000000400 */
[----:B0-----:R-:W-:-:S03]  /*7620*/  HADD2.F32 R34, -RZ, R34.H0_H0 ;  /* 0x20000022ff227230 */ /* 0x001fc60000004100 */
[----:B------:R-:W0:Y:S01]  /*7630*/  LDS.U16 R32, [UR21] ;  /* 0x00000015ff207984 */ /* 0x000e220008000400 */
[----:B------:R-:W-:Y:S01]  /*7640*/  ULEA UR21, UR32, UR20, 0x1 ;  /* 0x0000001420157291 */ /* 0x000fe2000f8e08ff */
[----:B------:R-:W-:Y:S01]  /*7650*/  FFMA R35, R34, R35, R33 ;  /* 0x0000002322237223 */ /* 0x000fe20000000021 */
[----:B----4-:R-:W-:Y:S01]  /*7660*/  HADD2.F32 R40, -RZ, R30.H0_H0 ;  /* 0x2000001eff287230 */ /* 0x010fe20000004100 */
[----:B------:R-:W2:Y:S01]  /*7670*/  LDS.U16 R33, [R28+0x8] ;  /* 0x000008001c217984 */ /* 0x000ea20000000400 */
[----:B------:R-:W-:Y:S01]  /*7680*/  ULEA UR27, UR32, UR21, 0x1 ;  /* 0x00000015201b7291 */ /* 0x000fe2000f8e08ff */
[----:B-----5:R-:W-:Y:S02]  /*7690*/  HADD2.F32 R37, -RZ, R29.H0_H0 ;  /* 0x2000001dff257230 */ /* 0x020fe40000004100 */
[----:B------:R-:W3:Y:S01]  /*76a0*/  LDS.U16 R30, [UR20] ;  /* 0x00000014ff1e7984 */ /* 0x000ee20008000400 */
[----:B------:R-:W-:Y:S01]  /*76b0*/  ULEA UR20, UR32, UR27, 0x1 ;  /* 0x0000001b20147291 */ /* 0x000fe2000f8e08ff */
[----:B------:R-:W-:-:S02]  /*76c0*/  HADD2.F32 R41, -RZ, R41.H0_H0 ;  /* 0x20000029ff297230 */ /* 0x000fc40000004100 */
[----:B------:R-:W-:Y:S01]  /*76d0*/  FFMA R42, R40, R37, R35 ;  /* 0x00000025282a7223 */ /* 0x000fe20000000023 */
[----:B------:R-:W4:Y:S04]  /*76e0*/  LDS.U16 R34, [R28+0xa] ;  /* 0x00000a001c227984 */ /* 0x000f280000000400 */
[----:B------:R-:W5:Y:S04]  /*76f0*/  LDS.U16 R29, [UR21] ;  /* 0x00000015ff1d7984 */ /* 0x000f680008000400 */
[----:B------:R-:W5:Y:S04]  /*7700*/  LDS.U16 R37, [R28+0xc] ;  /* 0x00000c001c257984 */ /* 0x000f680000000400 */
[----:B------:R-:W5:Y:S04]  /*7710*/  LDS.U16 R35, [UR27] ;  /* 0x0000001bff237984 */ /* 0x000f680008000400 */
[----:B------:R-:W5:Y:S01]  /*7720*/  LDS.U16 R40, [UR20] ;  /* 0x00000014ff287984 */ /* 0x000f620008000400 */
[----:B-1----:R-:W-:-:S02]  /*7730*/  HADD2.F32 R31, -RZ, R31.H0_H0 ;  /* 0x2000001fff1f7230 */ /* 0x002fc40000004100 */
[----:B0-----:R-:W-:-:S05]  /*7740*/  HADD2.F32 R32, -RZ, R32.H0_H0 ;  /* 0x20000020ff207230 */ /* 0x001fca0000004100 */
[----:B------:R-:W-:Y:S01]  /*7750*/  FFMA R31, R31, R32, R42 ;  /* 0x000000201f1f7223 */ /* 0x000fe2000000002a */
[----:B--2---:R-:W-:Y:S02]  /*7760*/  HADD2.F32 R32, -RZ, R33.H0_H0 ;  /* 0x20000021ff207230 */ /* 0x004fe40000004100 */
[----:B---3--:R-:W-:Y:S02]  /*7770*/  HADD2.F32 R30, -RZ, R30.H0_H0 ;  /* 0x2000001eff1e7230 */ /* 0x008fe40000004100 */
[----:B----4-:R-:W-:-:S03]  /*7780*/  HADD2.F32 R33, -RZ, R34.H0_H0 ;  /* 0x20000022ff217230 */ /* 0x010fc60000004100 */
[----:B------:R-:W-:Y:S01]  /*7790*/  FFMA R30, R32, R30, R31 ;  /* 0x0000001e201e7223 */ /* 0x000fe2000000001f */
[----:B-----5:R-:W-:Y:S02]  /*77a0*/  HADD2.F32 R29, -RZ, R29.H0_H0 ;  /* 0x2000001dff1d7230 */ /* 0x020fe40000004100 */
[----:B------:R-:W-:-:S03]  /*77b0*/  HADD2.F32 R28, -RZ, R37.H0_H0 ;  /* 0x20000025ff1c7230 */ /* 0x000fc60000004100 */
[----:B------:R-:W-:Y:S01]  /*77c0*/  FFMA R29, R33, R29, R30 ;  /* 0x0000001d211d7223 */ /* 0x000fe2000000001e */
[----:B------:R-:W-:Y:S02]  /*77d0*/  HADD2.F32 R35, -RZ, R35.H0_H0 ;  /* 0x20000023ff237230 */ /* 0x000fe40000004100 */
[----:B------:R-:W-:-:S03]  /*77e0*/  HADD2.F32 R40, -RZ, R40.H0_H0 ;  /* 0x20000028ff287230 */ /* 0x000fc60000004100 */
[----:B------:R-:W-:-:S04]  /*77f0*/  FFMA R28, R28, R35, R29 ;  /* 0x000000231c1c7223 */ /* 0x000fc8000000001d */
[----:B------:R-:W-:Y:S01]  /*7800*/  FFMA R31, R41, R40, R28 ;  /* 0x00000028291f7223 */ /* 0x000fe2000000001c */
[----:B------:R-:W-:Y:S06]  /*7810*/  @P0 BRA `(.L_x_95) ;  /* 0xfffffffc00280947 */ /* 0x000fec000383ffff */
[----:B------:R-:W-:-:S15]  /*7820*/  R2UR UR7, R4 ;  /* 0x00000000040772ca */ /* 0x000fde00000e0000 */
.L_x_94:
[----:B------:R-:W-:-:S13]  /*7830*/  ISETP.NE.AND P0, PT, R39, RZ, PT ;  /* 0x000000ff2700720c */ /* 0x000fda0003f05270 */
[----:B------:R-:W-:Y:S05]  /*7840*/  @!P0 BRA `(.L_x_93) ;  /* 0x0000000400008947 */ /* 0x000fea0003800000 */
[----:B------:R-:W-:Y:S01]  /*7850*/  UISETP.GE.U32.AND UP0, UPT, UR30, 0x3, UPT ;  /* 0x000000031e00788c */ /* 0x000fe2000bf06070 */
[----:B------:R-:W-:-:S08]  /*7860*/  ISETP.NE.AND P0, PT, R8, RZ, PT ;  /* 0x000000ff0800720c */ /* 0x000fd00003f05270 */
[----:B------:R-:W-:Y:S05]  /*7870*/  BRA.U !UP0, `(.L_x_96) ;  /* 0x0000000108747547 */ /* 0x000fea000b800000 */
[----:B------:R-:W4:Y:S01]  /*7880*/  LDCU UR21, c[0x0][0x3b0] ;  /* 0x00007600ff1577ac */ /* 0x000f220008000800 */
[----:B-123--:R-:W-:-:S04]  /*7890*/  IADD3 R28, PT, PT, R27, UR7, RZ ;  /* 0x000000071b1c7c10 */ /* 0x00efc8000fffe0ff */
[----:B------:R-:W-:-:S05]  /*78a0*/  LEA R32, R28, UR11, 0x1 ;  /* 0x0000000b1c207c11 */ /* 0x000fca000f8e08ff */
[----:B------:R-:W0:Y:S04]  /*78b0*/  LDS.U16 R33, [R32] ;  /* 0x0000000020217984 */ /* 0x000e280000000400 */
[----:B------:R-:W1:Y:S01]  /*78c0*/  LDS.U16 R37, [R32+0x2] ;  /* 0x0000020020257984 */ /* 0x000e620000000400 */
[----:B----4-:R-:W-:-:S03]  /*78d0*/  UIMAD UR20, UR7, UR21, UR5 ;  /* 0x00000015071472a4 */ /* 0x010fc6000f8e0205 */
[----:B------:R-:W2:Y:S01]  /*78e0*/  LDS.U16 R41, [R32+0x4] ;  /* 0x0000040020297984 */ /* 0x000ea20000000400 */
[----:B------:R-:W-:Y:S02]  /*78f0*/  UIADD3 UR7, UPT, UPT, UR7, 0x4, URZ ;  /* 0x0000000407077890 */ /* 0x000fe4000fffe0ff */
[----:B------:R-:W-:Y:S01]  /*7900*/  ULEA UR20, UR20, UR24, 0x1 ;  /* 0x0000001814147291 */ /* 0x000fe2000f8e08ff */
[----:B------:R-:W3:Y:S03]  /*7910*/  LDS.U16 R29, [R32+0x6] ;  /* 0x00000600201d7984 */ /* 0x000ee60000000400 */
[----:B------:R-:W-:-:S04]  /*7920*/  ULEA UR27, UR21, UR20, 0x1 ;  /* 0x00000014151b7291 */ /* 0x000fc8000f8e08ff */
[----:B------:R-:W-:Y:S01]  /*7930*/  ULEA UR32, UR21, UR27, 0x1 ;  /* 0x0000001b15207291 */ /* 0x000fe2000f8e08ff */
[----:B------:R-:W4:Y:S03]  /*7940*/  LDS.U16 R35, [UR20] ;  /* 0x00000014ff237984 */ /* 0x000f260008000400 */
[----:B------:R-:W-:Y:S01]  /*7950*/  ULEA UR20, UR21, UR32, 0x1 ;  /* 0x0000002015147291 */ /* 0x000fe2000f8e08ff */
[----:B------:R-:W5:Y:S04]  /*7960*/  LDS.U16 R40, [UR27] ;  /* 0x0000001bff287984 */ /* 0x000f680008000400 */
[----:B------:R-:W5:Y:S04]  /*7970*/  LDS.U16 R30, [UR32] ;  /* 0x00000020ff1e7984 */ /* 0x000f680008000400 */
[----:B------:R-:W5:Y:S01]  /*7980*/  LDS.U16 R28, [UR20] ;  /* 0x00000014ff1c7984 */ /* 0x000f620008000400 */
[----:B0-----:R-:W-:-:S02]  /*7990*/  HADD2.F32 R34, -RZ, R33.H0_H0 ;  /* 0x20000021ff227230 */ /* 0x001fc40000004100 */
[----:B-1----:R-:W-:Y:S02]  /*79a0*/  HADD2.F32 R37, -RZ, R37.H0_H0 ;  /* 0x20000025ff257230 */ /* 0x002fe40000004100 */
[----:B--2---:R-:W-:Y:S02]  /*79b0*/  HADD2.F32 R41, -RZ, R41.H0_H0 ;  /* 0x20000029ff297230 */ /* 0x004fe40000004100 */
[----:B---3--:R-:W-:Y:S02]  /*79c0*/  HADD2.F32 R29, -RZ, R29.H0_H0 ;  /* 0x2000001dff1d7230 */ /* 0x008fe40000004100 */
[----:B----4-:R-:W-:Y:S02]  /*79d0*/  HADD2.F32 R35, -RZ, R35.H0_H0 ;  /* 0x20000023ff237230 */ /* 0x010fe40000004100 */
[----:B-----5:R-:W-:-:S03]  /*79e0*/  HADD2.F32 R40, -RZ, R40.H0_H0 ;  /* 0x20000028ff287230 */ /* 0x020fc60000004100 */
[----:B------:R-:W-:Y:S01]  /*79f0*/  FFMA R34, R34, R35, R31 ;  /* 0x0000002322227223 */ /* 0x000fe2000000001f */
[----:B------:R-:W-:-:S03]  /*7a00*/  HADD2.F32 R30, -RZ, R30.H0_H0 ;  /* 0x2000001eff1e7230 */ /* 0x000fc60000004100 */
[----:B------:R-:W-:Y:S01]  /*7a10*/  FFMA R34, R37, R40, R34 ;  /* 0x0000002825227223 */ /* 0x000fe20000000022 */
[----:B------:R-:W-:-:S03]  /*7a20*/  HADD2.F32 R28, -RZ, R28.H0_H0 ;  /* 0x2000001cff1c7230 */ /* 0x000fc60000004100 */
[----:B------:R-:W-:-:S04]  /*7a30*/  FFMA R30, R41, R30, R34 ;  /* 0x0000001e291e7223 */ /* 0x000fc80000000022 */
[----:B------:R-:W-:-:S07]  /*7a40*/  FFMA R31, R29, R28, R30 ;  /* 0x0000001c1d1f7223 */ /* 0x000fce000000001e */
.L_x_96:
[----:B------:R-:W-:Y:S05]  /*7a50*/  @!P0 BRA `(.L_x_93) ;  /* 0x00000000007c8947 */ /* 0x000fea0003800000 */
[----:B------:R-:W-:Y:S01]  /*7a60*/  UISETP.NE.AND UP0, UPT, UR26, URZ, UPT ;  /* 0x000000ff1a00728c */ /* 0x000fe2000bf05270 */
[----:B------:R-:W-:-:S08]  /*7a70*/  ISETP.NE.AND P0, PT, R9, RZ, PT ;  /* 0x000000ff0900720c */ /* 0x000fd00003f05270 */
[----:B------:R-:W-:Y:S05]  /*7a80*/  BRA.U !UP0, `(.L_x_97) ;  /* 0x0000000108447547 */ /* 0x000fea000b800000 */
[----:B------:R-:W4:Y:S01]  /*7a90*/  LDCU UR20, c[0x0][0x3b0] ;  /* 0x00007600ff1477ac */ /* 0x000f220008000800 */
[----:B-123--:R-:W-:-:S04]  /*7aa0*/  IADD3 R28, PT, PT, R27, UR7, RZ ;  /* 0x000000071b1c7c10 */ /* 0x00efc8000fffe0ff */
[----:B------:R-:W-:-:S05]  /*7ab0*/  LEA R28, R28, UR11, 0x1 ;  /* 0x0000000b1c1c7c11 */ /* 0x000fca000f8e08ff */
[----:B------:R-:W1:Y:S04]  /*7ac0*/  LDS.U16 R29, [R28] ;  /* 0x000000001c1d7984 */ /* 0x000e680000000400 */
[----:B------:R-:W2:Y:S01]  /*7ad0*/  LDS.U16 R33, [R28+0x2] ;  /* 0x000002001c217984 */ /* 0x000ea20000000400 */
[----:B----4-:R-:W-:Y:S02]  /*7ae0*/  UIMAD UR21, UR7, UR20, UR5 ;  /* 0x00000014071572a4 */ /* 0x010fe4000f8e0205 */
[----:B------:R-:W-:Y:S02]  /*7af0*/  UIADD3 UR7, UPT, UPT, UR7, 0x2, URZ ;  /* 0x0000000207077890 */ /* 0x000fe4000fffe0ff */
[----:B------:R-:W-:-:S04]  /*7b00*/  ULEA UR21, UR21, UR24, 0x1 ;  /* 0x0000001815157291 */ /* 0x000fc8000f8e08ff */
[----:B------:R-:W-:-:S05]  /*7b10*/  ULEA UR20, UR20, UR21, 0x1 ;  /* 0x0000001514147291 */ /* 0x000fca000f8e08ff */
[----:B------:R-:W3:Y:S04]  /*7b20*/  LDS.U16 R32, [UR21] ;  /* 0x00000015ff207984 */ /* 0x000ee80008000400 */
[----:B0-----:R-:W0:Y:S01]  /*7b30*/  LDS.U16 R34, [UR20] ;  /* 0x00000014ff227984 */ /* 0x001e220008000400 */
[----:B-1----:R-:W-:Y:S02]  /*7b40*/  HADD2.F32 R30, -RZ, R29.H0_H0 ;  /* 0x2000001dff1e7230 */ /* 0x002fe40000004100 */
[----:B--2---:R-:W-:Y:S02]  /*7b50*/  HADD2.F32 R33, -RZ, R33.H0_H0 ;  /* 0x20000021ff217230 */ /* 0x004fe40000004100 */
[----:B---3--:R-:W-:Y:S02]  /*7b60*/  HADD2.F32 R32, -RZ, R32.H0_H0 ;  /* 0x20000020ff207230 */ /* 0x008fe40000004100 */
[----:B0-----:R-:W-:-:S03]  /*7b70*/  HADD2.F32 R34, -RZ, R34.H0_H0 ;  /* 0x20000022ff227230 */ /* 0x001fc60000004100 */
[----:B------:R-:W-:-:S04]  /*7b80*/  FFMA R30, R30, R32, R31 ;  /* 0x000000201e1e7223 */ /* 0x000fc8000000001f */
[----:B------:R-:W-:-:S07]  /*7b90*/  FFMA R31, R33, R34, R30 ;  /* 0x00000022211f7223 */ /* 0x000fce000000001e */
.L_x_97:
[----:B------:R-:W-:Y:S05]  /*7ba0*/  @!P0 BRA `(.L_x_93) ;  /* 0x0000000000288947 */ /* 0x000fea0003800000 */
[----:B------:R-:W4:Y:S01]  /*7bb0*/  LDCU UR20, c[0x0][0x3b0] ;  /* 0x00007600ff1477ac */ /* 0x000f220008000800 */
[----:B-123--:R-:W-:-:S05]  /*7bc0*/  VIADD R28, R27, UR7 ;  /* 0x000000071b1c7c36 */ /* 0x00efca0008000000 */
[----:B------:R-:W-:-:S06]  /*7bd0*/  LEA R28, R28, UR11, 0x1 ;  /* 0x0000000b1c1c7c11 */ /* 0x000fcc000f8e08ff */
[----:B------:R-:W1:Y:S01]  /*7be0*/  LDS.U16 R28, [R28] ;  /* 0x000000001c1c7984 */ /* 0x000e620000000400 */
[----:B----4-:R-:W-:-:S04]  /*7bf0*/  UIMAD UR20, UR7, UR20, UR5 ;  /* 0x00000014071472a4 */ /* 0x010fc8000f8e0205 */
[----:B------:R-:W-:-:S09]  /*7c00*/  ULEA UR20, UR20, UR24, 0x1 ;  /* 0x0000001814147291 */ /* 0x000fd2000f8e08ff */
[----:B------:R-:W2:Y:S01]  /*7c10*/  LDS.U16 R29, [UR20] ;  /* 0x00000014ff1d7984 */ /* 0x000ea20008000400 */
[----:B-1----:R-:W-:Y:S02]  /*7c20*/  HADD2.F32 R30, -RZ, R28.H0_H0 ;  /* 0x2000001cff1e7230 */ /* 0x002fe40000004100 */
[----:B--2---:R-:W-:-:S05]  /*7c30*/  HADD2.F32 R29, -RZ, R29.H0_H0 ;  /* 0x2000001dff1d7230 */ /* 0x004fca0000004100 */
[----:B------:R-:W-:-:S07]  /*7c40*/  FFMA R31, R30, R29, R31 ;  /* 0x0000001d1e1f7223 */ /* 0x000fce000000001f */
.L_x_93:
[----:B------:R-:W-:-:S09]  /*7c50*/  ULEA UR7, UR5, UR23, 0x2 ;  /* 0x0000001705077291 */ /* 0x000fd2000f8e10ff */
[----:B-123--:R-:W2:Y:S01]  /*7c60*/  LDL R28, [UR7] ;  /* 0x00000007ff1c7983 */ /* 0x00eea20008100800 */
[----:B------:R-:W-:Y:S02]  /*7c70*/  UIADD3 UR6, UPT, UPT, UR6, 0x1, URZ ;  /* 0x0000000106067890 */ /* 0x000fe4000fffe0ff */
[----:B------:R-:W-:Y:S02]  /*7c80*/  UIADD3 UR5, UPT, UPT, UR5, 0x1, URZ ;  /* 0x0000000105057890 */ /* 0x000fe4000fffe0ff */
[----:B------:R-:W-:Y:S01]  /*7c90*/  UISETP.NE.AND UP0, UPT, UR6, UR28, UPT ;  /* 0x0000001c0600728c */ /* 0x000fe2000bf05270 */
[----:B--2---:R-:W-:-:S05]  /*7ca0*/  FADD R28, R28, R31 ;  /* 0x0000001f1c1c7221 */ /* 0x004fca0000000000 */
[----:B------:R4:W-:Y:S03]  /*7cb0*/  STL [UR7], R28 ;  /* 0x0000001cff007987 */ /* 0x0009e60008100807 */
[----:B------:R-:W-:Y:S05]  /*7cc0*/  BRA.U UP0, `(.L_x_98) ;  /* 0xfffffff500d87547 */ /* 0x000fea000b83ffff */
.L_x_70:
[----:B------:R-:W-:Y:S01]  /*7cd0*/  IADD3 R0, PT, PT, R0, 0x100, RZ ;  /* 0x0000010000007810 */ /* 0x000fe20007ffe0ff */
[----:B------:R-:W-:Y:S06]  /*7ce0*/  @P3 BRA `(.L_x_99) ;  /* 0xffffffc4001c3947 */ /* 0x000fec000383ffff */
.L_x_60:
[----:B------:R-:W-:Y:S05]  /*7cf0*/  BSYNC B0 ;  /* 0x0000000000007941 */ /* 0x000fea0003800000 */
.L_x_59:
[----:B------:R-:W5:Y:S02]  /*7d00*/  LDCU UR5, c[0x0][0x3b4] ;  /* 0x00007680ff0577ac */ /* 0x000f640008000800 */
[----:B-----5:R-:W-:-:S04]  /*7d10*/  IADD3 R2, PT, PT, R19, UR5, RZ ;  /* 0x0000000513027c10 */ /* 0x020fc8000fffe0ff */
[----:B------:R-:W-:-:S13]  /*7d20*/  ISETP.GE.U32.AND P0, PT, R2, 0x300, PT ;  /* 0x000003000200780c */ /* 0x000fda0003f06070 */
[----:B------:R-:W-:Y:S05]  /*7d30*/  @!P0 BRA `(.L_x_58) ;  /* 0x000000f000dc8947 */ /* 0x000fea0003800000 */
[----:B------:R-:W5:Y:S01]  /*7d40*/  LDCU.U16 UR5, c[0x0][0x3b8] ;  /* 0x00007700ff0577ac */ /* 0x000f620008000400 */
[----:B---3--:R-:W3:Y:S01]  /*7d50*/  LDC R3, c[0x0][0x3ac] ;  /* 0x0000eb00ff037b82 */ /* 0x008ee20000000800 */
[----:B------:R-:W-:Y:S01]  /*7d60*/  PRMT R2, R12, 0x9910, RZ ;  /* 0x000099100c027816 */ /* 0x000fe200000000ff */
[----:B------:R-:W5:Y:S01]  /*7d70*/  LDCU UR6, c[0x0][0x3b8] ;  /* 0x00007700ff0677ac */ /* 0x000f620008000800 */
[----:B------:R-:W-:Y:S02]  /*7d80*/  PRMT R4, R24, 0x9910, RZ ;  /* 0x0000991018047816 */ /* 0x000fe400000000ff */
[----:B-12-4-:R-:W-:Y:S02]  /*7d90*/  MOV R28, UR17 ;  /* 0x00000011001c7c02 */ /* 0x016fe40008000f00 */
[C---:B------:R-:W-:Y:S02]  /*7da0*/  LOP3.LUT R35, R23.reuse, 0xf, RZ, 0xc0, !PT ;  /* 0x0000000f17237812 */ /* 0x040fe400078ec0ff */
[----:B------:R-:W-:-:S02]  /*7db0*/  LOP3.LUT R9, R23, 0xfffffff0, RZ, 0xc0, !PT ;  /* 0xfffffff017097812 */ /* 0x000fc400078ec0ff */
[C---:B0-----:R-:W-:Y:S02]  /*7dc0*/  LOP3.LUT R34, R23.reuse, 0x3, RZ, 0xc0, !PT ;  /* 0x0000000317227812 */ /* 0x041fe400078ec0ff */
[C---:B------:R-:W-:Y:S02]  /*7dd0*/  LOP3.LUT R33, R23.reuse, 0x7, RZ, 0xc0, !PT ;  /* 0x0000000717217812 */ /* 0x040fe400078ec0ff */
[----:B------:R-:W-:Y:S01]  /*7de0*/  LOP3.LUT R5, R23, 0xfffffff8, RZ, 0xc0, !PT ;  /* 0xfffffff817057812 */ /* 0x000fe200078ec0ff */
[----:B-----5:R-:W-:Y:S01]  /*7df0*/  UPRMT UR5, UR5, 0x9910, URZ ;  /* 0x0000991005057896 */ /* 0x020fe200080000ff */
[----:B------:R-:W-:-:S05]  /*7e00*/  MOV R8, UR6 ;  /* 0x0000000600087c02 */ /* 0x000fca0008000f00 */
[----:B------:R-:W-:Y:S02]  /*7e10*/  IMAD R2, R2, UR5, RZ ;  /* 0x0000000502027c24 */ /* 0x000fe4000f8e02ff */
[----:B------:R-:W-:Y:S01]  /*7e20*/  IMAD R4, R4, UR5, RZ ;  /* 0x0000000504047c24 */ /* 0x000fe2000f8e02ff */
[----:B---3--:R-:W-:Y:S02]  /*7e30*/  VIADDMNMX R3, R8, UR29, R3, PT ;  /* 0x0000001d08037c46 */ /* 0x008fe4000b800103 */
[----:B------:R-:W-:Y:S02]  /*7e40*/  IADD3 R2, PT, PT, RZ, -R2, RZ ;  /* 0x80000002ff027210 */ /* 0x000fe40007ffe0ff */
[----:B------:R-:W-:Y:S02]  /*7e50*/  IADD3 R4, PT, PT, RZ, -R4, RZ ;  /* 0x80000004ff047210 */ /* 0x000fe40007ffe0ff */
[----:B------:R-:W-:Y:S02]  /*7e60*/  PRMT R2, R2, 0x7710, RZ ;  /* 0x0000771002027816 */ /* 0x000fe400000000ff */
[----:B------:R-:W-:-:S02]  /*7e70*/  PRMT R4, R4, 0x7710, RZ ;  /* 0x0000771004047816 */ /* 0x000fc400000000ff */
[C---:B------:R-:W-:Y:S02]  /*7e80*/  IADD3 R2, PT, PT, R3.reuse, R2, RZ ;  /* 0x0000000203027210 */ /* 0x040fe40007ffe0ff */
[----:B------:R-:W-:Y:S02]  /*7e90*/  IADD3 R4, PT, PT, R3, R4, RZ ;  /* 0x0000000403047210 */ /* 0x000fe40007ffe0ff */
[----:B------:R-:W-:Y:S02]  /*7ea0*/  LOP3.LUT R2, R2, 0x3, RZ, 0xc0, !PT ;  /* 0x0000000302027812 */ /* 0x000fe400078ec0ff */
[----:B------:R-:W-:Y:S02]  /*7eb0*/  LOP3.LUT R27, R4, 0x7, RZ, 0xc0, !PT ;  /* 0x00000007041b7812 */ /* 0x000fe400078ec0ff */
[----:B------:R-:W-:Y:S02]  /*7ec0*/  LOP3.LUT R3, R2, 0x1, RZ, 0xc0, !PT ;  /* 0x0000000102037812 */ /* 0x000fe400078ec0ff */
[----:B------:R-:W-:-:S02]  /*7ed0*/  LOP3.LUT R8, R23, 0xfffffffc, RZ, 0xc0, !PT ;  /* 0xfffffffc17087812 */ /* 0x000fc400078ec0ff */
[----:B------:R-:W-:Y:S02]  /*7ee0*/  LOP3.LUT R4, R28, 0x7, RZ, 0xc0, !PT ;  /* 0x000000071c047812 */ /* 0x000fe400078ec0ff */
[----:B------:R-:W-:-:S07]  /*7ef0*/  LOP3.LUT R2, R27, 0x3, RZ, 0xc0, !PT ;  /* 0x000000031b027812 */ /* 0x000fce00078ec0ff */
.L_x_288:
[----:B------:R-:W-:Y:S01]  /*7f00*/  ISETP.GE.AND P0, PT, R23, 0x1, PT ;  /* 0x000000011700780c */ /* 0x000fe20003f06270 */
[----:B------:R-:W-:-:S12]  /*7f10*/  HFMA2 R30, -RZ, RZ, -25.71875, 3664 ;  /* 0xce6e6b28ff1e7431 */ /* 0x000fd800000001ff */
[----:B01234-:R-:W-:Y:S05]  /*7f20*/  @!P0 BRA `(.L_x_100) ;  /* 0x0000000400d48947 */ /* 0x01ffea0003800000 */
[----:B------:R-:W0:Y:S01]  /*7f30*/  LDCU UR5, c[0x0][0x3ac] ;  /* 0x00007580ff0577ac */ /* 0x000e220008000800 */
[----:B------:R-:W-:Y:S02]  /*7f40*/  MOV R30, 0xce6e6b28 ;  /* 0xce6e6b28001e7802 */ /* 0x000fe40000000f00 */
[----:B------:R-:W-:Y:S01]  /*7f50*/  MOV R28, RZ ;  /* 0x000000ff001c7202 */ /* 0x000fe20000000f00 */
[----:B------:R-:W-:Y:S01]  /*7f60*/  UISETP.GE.U32.AND UP0, UPT, UR14, 0xf, UPT ;  /* 0x0000000f0e00788c */ /* 0x000fe2000bf06070 */
[----:B0-----:R-:W-:-:S04]  /*7f70*/  IMAD.U32 R27, RZ, RZ, UR5 ;  /* 0x00000005ff1b7e24 */ /* 0x001fc8000f8e00ff */
[----:B------:R-:W-:-:S04]  /*7f80*/  IMAD R27, R0, R27, UR29 ;  /* 0x0000001d001b7e24 */ /* 0x000fc8000f8e021b */
[----:B------:R-:W-:Y:S05]  /*7f90*/  BRA.U !UP0, `(.L_x_101) ;  /* 0x0000000108c87547 */ /* 0x000fea000b800000 */
[----:B------:R-:W-:Y:S01]  /*7fa0*/  HFMA2 R28, -RZ, RZ, 0, 0 ;  /* 0x00000000ff1c7431 */ /* 0x000fe200000001ff */
[----:B------:R-:W-:Y:S01]  /*7fb0*/  BSSY.RECONVERGENT B0, `(.L_x_102) ;  /* 0x000002f000007945 */ /* 0x000fe20003800200 */
[----:B------:R-:W-:-:S07]  /*7fc0*/  MOV R30, 0xce6e6b28 ;  /* 0xce6e6b28001e7802 */ /* 0x000fce0000000f00 */
.L_x_103:
[----:B------:R-:W-:Y:S02]  /*7fd0*/  IADD3 R29, PT, PT, R27, R28, RZ ;  /* 0x0000001c1b1d7210 */ /* 0x000fe40007ffe0ff */
        /* <DEDUP_REMOVED lines=11> */
[----:B0-----:R-:W-:-:S03]  /*8090*/  HADD2.F32 R37, -RZ, R36.H0_H0 ;  /* 0x20000024ff257230 */ /* 0x001fc60000004100 */
[----:B------:R-:W0:Y:S01]  /*80a0*/  LDS.U16 R36, [R29+0xe] ;  /* 0x00000e001d247984 */ /* 0x000e220000000400 */
[----:B-1----:R-:W-:-:S05]  /*80b0*/  HADD2.F32 R38, -RZ, R38.H0_H0 ;  /* 0x20000026ff267230 */ /* 0x002fca0000004100 */
[----:B------:R-:W-:Y:S01]  /*80c0*/  FMNMX3 R37, R30, R37, R38, !PT ;  /* 0x000000251e257276 */ /* 0x000fe20007800026 */
[----:B--2---:R-:W-:Y:S01]  /*80d0*/  HADD2.F32 R38, -RZ, R39.H0_H0 ;  /* 0x20000027ff267230 */ /* 0x004fe20000004100 */
[----:B------:R-:W1:Y:S01]  /*80e0*/  LDS.U16 R30, [R29+0xc] ;  /* 0x00000c001d1e7984 */ /* 0x000e620000000400 */
[----:B---3--:R-:W-:-:S03]  /*80f0*/  HADD2.F32 R40, -RZ, R40.H0_H0 ;  /* 0x20000028ff287230 */ /* 0x008fc60000004100 */
[----:B------:R-:W2:Y:S01]  /*8100*/  LDS.U16 R39, [R29+0x1a] ;  /* 0x00001a001d277984 */ /* 0x000ea20000000400 */
[----:B----4-:R-:W-:Y:S01]  /*8110*/  HADD2.F32 R31, -RZ, R31.H0_H0 ;  /* 0x2000001fff1f7230 */ /* 0x010fe20000004100 */
[----:B------:R-:W-:Y:S02]  /*8120*/  FMNMX3 R40, R37, R38, R40, !PT ;  /* 0x0000002625287276 */ /* 0x000fe40007800028 */
[----:B------:R-:W3:Y:S01]  /*8130*/  LDS.U16 R38, [R29+0x10] ;  /* 0x000010001d267984 */ /* 0x000ee20000000400 */
[----:B-----5:R-:W-:-:S03]  /*8140*/  HADD2.F32 R32, -RZ, R32.H0_H0 ;  /* 0x20000020ff207230 */ /* 0x020fc60000004100 */
[----:B------:R-:W4:Y:S01]  /*8150*/  LDS.U16 R37, [R29+0x12] ;  /* 0x000012001d257984 */ /* 0x000f220000000400 */
[----:B------:R-:W-:Y:S01]  /*8160*/  HADD2.F32 R41, -RZ, R41.H0_H0 ;  /* 0x20000029ff297230 */ /* 0x000fe20000004100 */
[----:B------:R-:W-:Y:S02]  /*8170*/  FMNMX3 R43, R40, R31, R32, !PT ;  /* 0x0000001f282b7276 */ /* 0x000fe40007800020 */
[----:B------:R-:W5:Y:S01]  /*8180*/  LDS.U16 R40, [R29+0x14] ;  /* 0x000014001d287984 */ /* 0x000f620000000400 */
[----:B------:R-:W-:-:S03]  /*8190*/  HADD2.F32 R42, -RZ, R42.H0_H0 ;  /* 0x2000002aff2a7230 */ /* 0x000fc60000004100 */
[----:B------:R-:W5:Y:S04]  /*81a0*/  LDS.U16 R31, [R29+0x18] ;  /* 0x000018001d1f7984 */ /* 0x000f680000000400 */
[----:B------:R-:W5:Y:S01]  /*81b0*/  LDS.U16 R32, [R29+0x1c] ;  /* 0x00001c001d207984 */ /* 0x000f620000000400 */
[----:B0-----:R-:W-:Y:S02]  /*81c0*/  HADD2.F32 R36, -RZ, R36.H0_H0 ;  /* 0x20000024ff247230 */ /* 0x001fe40000004100 */
[----:B-1----:R-:W-:Y:S02]  /*81d0*/  HADD2.F32 R30, -RZ, R30.H0_H0 ;  /* 0x2000001eff1e7230 */ /* 0x002fe40000004100 */
[----:B--2---:R-:W-:-:S03]  /*81e0*/  HADD2.F32 R39, -RZ, R39.H0_H0 ;  /* 0x20000027ff277230 */ /* 0x004fc60000004100 */
[----:B------:R-:W-:Y:S01]  /*81f0*/  FMNMX3 R30, R43, R30, R36, !PT ;  /* 0x0000001e2b1e7276 */ /* 0x000fe20007800024 */
[----:B---3--:R-:W-:Y:S02]  /*8200*/  HADD2.F32 R43, -RZ, R38.H0_H0 ;  /* 0x20000026ff2b7230 */ /* 0x008fe40000004100 */
[----:B----4-:R-:W-:-:S05]  /*8210*/  HADD2.F32 R37, -RZ, R37.H0_H0 ;  /* 0x20000025ff257230 */ /* 0x010fca0000004100 */
[----:B------:R-:W-:Y:S01]  /*8220*/  FMNMX3 R30, R30, R43, R37, !PT ;  /* 0x0000002b1e1e7276 */ /* 0x000fe20007800025 */
[----:B-----5:R-:W-:Y:S02]  /*8230*/  HADD2.F32 R37, -RZ, R40.H0_H0 ;  /* 0x20000028ff257230 */ /* 0x020fe40000004100 */
[----:B------:R-:W-:-:S03]  /*8240*/  HADD2.F32 R31, -RZ, R31.H0_H0 ;  /* 0x2000001fff1f7230 */ /* 0x000fc60000004100 */
[----:B------:R-:W-:Y:S01]  /*8250*/  FMNMX3 R30, R30, R37, R41, !PT ;  /* 0x000000251e1e7276 */ /* 0x000fe20007800029 */
[----:B------:R-:W-:-:S03]  /*8260*/  HADD2.F32 R29, -RZ, R32.H0_H0 ;  /* 0x20000020ff1d7230 */ /* 0x000fc60000004100 */
[----:B------:R-:W-:-:S04]  /*8270*/  FMNMX3 R30, R30, R31, R39, !PT ;  /* 0x0000001f1e1e7276 */ /* 0x000fc80007800027 */
[----:B------:R-:W-:Y:S01]  /*8280*/  FMNMX3 R30, R30, R29, R42, !PT ;  /* 0x0000001d1e1e7276 */ /* 0x000fe2000780002a */
[----:B------:R-:W-:Y:S06]  /*8290*/  @P0 BRA `(.L_x_103) ;  /* 0xfffffffc004c0947 */ /* 0x000fec000383ffff */
[----:B------:R-:W-:Y:S05]  /*82a0*/  BSYNC.RECONVERGENT B0 ;  /* 0x0000000000007941 */ /* 0x000fea0003800200 */
.L_x_102:
[----:B------:R-:W-:-:S07]  /*82b0*/  MOV R28, R9 ;  /* 0x00000009001c7202 */ /* 0x000fce0000000f00 */
.L_x_101:
[----:B------:R-:W-:-:S13]  /*82c0*/  ISETP.NE.AND P0, PT, R35, RZ, PT ;  /* 0x000000ff2300720c */ /* 0x000fda0003f05270 */
[----:B------:R-:W-:Y:S05]  /*82d0*/  @!P0 BRA `(.L_x_100) ;  /* 0x0000000000e88947 */ /* 0x000fea0003800000 */
[----:B------:R-:W-:Y:S01]  /*82e0*/  UISETP.GE.U32.AND UP0, UPT, UR31, 0x7, UPT ;  /* 0x000000071f00788c */ /* 0x000fe2000bf06070 */
[----:B------:R-:W-:-:S08]  /*82f0*/  ISETP.NE.AND P0, PT, R4, RZ, PT ;  /* 0x000000ff0400720c */ /* 0x000fd00003f05270 */
[----:B------:R-:W-:Y:S05]  /*8300*/  BRA.U !UP0, `(.L_x_104) ;  /* 0x00000001085c7547 */ /* 0x000fea000b800000 */
[----:B------:R-:W-:Y:S02]  /*8310*/  IADD3 R29, PT, PT, R27, R28, RZ ;  /* 0x0000001c1b1d7210 */ /* 0x000fe40007ffe0ff */
[----:B------:R-:W-:Y:S02]  /*8320*/  IADD3 R28, PT, PT, R28, 0x8, RZ ;  /* 0x000000081c1c7810 */ /* 0x000fe40007ffe0ff */
        /* <DEDUP_REMOVED lines=10> */
[----:B-1----:R-:W-:-:S05]  /*83d0*/  HADD2.F32 R40, -RZ, R40.H0_H0 ;  /* 0x20000028ff287230 */ /* 0x002fca0000004100 */
[----:B------:R-:W-:Y:S01]  /*83e0*/  FMNMX3 R39, R30, R39, R40, !PT ;  /* 0x000000271e277276 */ /* 0x000fe20007800028 */
[----:B--2---:R-:W-:Y:S02]  /*83f0*/  HADD2.F32 R30, -RZ, R41.H0_H0 ;  /* 0x20000029ff1e7230 */ /* 0x004fe40000004100 */
        /* <DEDUP_REMOVED lines=8> */
.L_x_104:
[----:B------:R-:W-:Y:S05]  /*8480*/  @!P0 BRA `(.L_x_100) ;  /* 0x00000000007c8947 */ /* 0x000fea0003800000 */
[----:B------:R-:W-:Y:S01]  /*8490*/  UISETP.GE.U32.AND UP0, UPT, UR30, 0x3, UPT ;  /* 0x000000031e00788c */ /* 0x000fe2000bf06070 */
[----:B------:R-:W-:-:S08]  /*84a0*/  ISETP.NE.AND P0, PT, R2, RZ, PT ;  /* 0x000000ff0200720c */ /* 0x000fd00003f05270 */
[----:B------:R-:W-:Y:S05]  /*84b0*/  BRA.U !UP0, `(.L_x_105) ;  /* 0x0000000108347547 */ /* 0x000fea000b800000 */
[----:B------:R-:W-:Y:S01]  /*84c0*/  IMAD.IADD R29, R27, 0x1, R28 ;  /* 0x000000011b1d7824 */ /* 0x000fe200078e021c */
[----:B------:R-:W-:-:S04]  /*84d0*/  IADD3 R28, PT, PT, R28, 0x4, RZ ;  /* 0x000000041c1c7810 */ /* 0x000fc80007ffe0ff */
        /* <DEDUP_REMOVED lines=11> */
.L_x_105:
[----:B------:R-:W-:Y:S05]  /*8590*/  @!P0 BRA `(.L_x_100) ;  /* 0x0000000000388947 */ /* 0x000fea0003800000 */
[----:B------:R-:W-:Y:S02]  /*85a0*/  IADD3 R27, PT, PT, R27, R28, RZ ;  /* 0x0000001c1b1b7210 */ /* 0x000fe40007ffe0ff */
[----:B------:R-:W-:Y:S02]  /*85b0*/  ISETP.NE.AND P0, PT, R2, 0x1, PT ;  /* 0x000000010200780c */ /* 0x000fe40003f05270 */
[----:B------:R-:W-:-:S05]  /*85c0*/  LEA R31, R27, UR11, 0x1 ;  /* 0x0000000b1b1f7c11 */ /* 0x000fca000f8e08ff */
        /* <DEDUP_REMOVED lines=11> */
.L_x_100:
[----:B------:R-:W-:Y:S01]  /*8680*/  UMOV UR5, 0xffffffff ;  /* 0xffffffff00057882 */ /* 0x000fe20000000000 */
[----:B------:R-:W-:Y:S02]  /*8690*/  ISETP.GE.AND P3, PT, R23, 0x1, PT ;  /* 0x000000011700780c */ /* 0x000fe40003f66270 */
[----:B------:R-:W-:Y:S11]  /*86a0*/  BRA.DIV UR5, `(.L_x_106) ;  /* 0x000000f605f07947 */ /* 0x000ff6000b800000 */
[----:B------:R-:W0:Y:S02]  /*86b0*/  SHFL.BFLY PT, R31, R30, 0x10, 0x1f ;  /* 0x0e001f001e1f7f89 */ /* 0x000e2400000e0000 */
        /* <DEDUP_REMOVED lines=8> */
.L_x_310:
        /* <DEDUP_REMOVED lines=10> */
[----:B------:R-:W-:Y:S01]  /*87e0*/  HFMA2 R31, -RZ, RZ, 0, 0 ;  /* 0x00000000ff1f7431 */ /* 0x000fe200000001ff */
[----:B------:R-:W-:Y:S01]  /*87f0*/  BSSY.RECONVERGENT B0, `(.L_x_109) ;  /* 0x0000041000007945 */ /* 0x000fe20003800200 */
[----:B------:R-:W-:-:S07]  /*8800*/  MOV R32, RZ ;  /* 0x000000ff00207202 */ /* 0x000fce0000000f00 */
.L_x_110:
[----:B-1----:R-:W-:Y:S01]  /*8810*/  IADD3 R29, PT, PT, R28, R31, RZ ;  /* 0x0000001f1c1d7210 */ /* 0x002fe20007ffe0ff */
[----:B------:R-:W-:Y:S01]  /*8820*/  IMAD.MOV.U32 R36, RZ, RZ, 0x3f000000 ;  /* 0x3f000000ff247424 */ /* 0x000fe200078e00ff */
[----:B0-----:R-:W-:Y:S02]  /*8830*/  MOV R37, 0x437c0000 ;  /* 0x437c000000257802 */ /* 0x001fe40000000f00 */
[----:B------:R-:W-:Y:S02]  /*8840*/  LEA R29, R29, UR11, 0x1 ;  /* 0x0000000b1d1d7c11 */ /* 0x000fe4000f8e08ff */
[----:B------:R-:W-:-:S03]  /*8850*/  IADD3 R31, PT, PT, R31, 0x4, RZ ;  /* 0x000000041f1f7810 */ /* 0x000fc60007ffe0ff */
[----:B------:R-:W0:Y:S01]  /*8860*/  LDS.U16 R30, [R29] ;  /* 0x000000001d1e7984 */ /* 0x000e220000000400 */
[----:B------:R-:W-:-:S03]  /*8870*/  ISETP.NE.AND P0, PT, R31, R8, PT ;  /* 0x000000081f00720c */ /* 0x000fc60003f05270 */
[----:B------:R-:W1:Y:S04]  /*8880*/  LDS.U16 R40, [R29+0x2] ;  /* 0x000002001d287984 */ /* 0x000e680000000400 */
[----:B------:R-:W2:Y:S01]  /*8890*/  LDS.U16 R38, [R29+0x4] ;  /* 0x000004001d267984 */ /* 0x000ea20000000400 */
[----:B0-----:R-:W-:Y:S02]  /*88a0*/  HADD2.F32 R30, -RZ, R30.H0_H0 ;  /* 0x2000001eff1e7230 */ /* 0x001fe40000004100 */
[----:B-1----:R-:W-:-:S03]  /*88b0*/  HADD2.F32 R40, -RZ, R40.H0_H0 ;  /* 0x20000028ff287230 */ /* 0x002fc60000004100 */
[----:B------:R-:W-:Y:S01]  /*88c0*/  FADD R43, -R27, R30 ;  /* 0x0000001e1b2b7221 */ /* 0x000fe20000000100 */
[----:B--2---:R-:W-:-:S03]  /*88d0*/  HADD2.F32 R42, -RZ, R38.H0_H0 ;  /* 0x20000026ff2a7230 */ /* 0x004fc60000004100 */
[----:B------:R-:W-:Y:S01]  /*88e0*/  FFMA.SAT R30, R43, 0.0057249800302088260651, R36 ;  /* 0x3bbb989d2b1e7823 */ /* 0x000fe20000002024 */
[----:B------:R-:W-:-:S03]  /*88f0*/  FADD R41, -R27, R40 ;  /* 0x000000281b297221 */ /* 0x000fc60000000100 */
[----:B------:R-:W-:-:S04]  /*8900*/  FFMA.RM R39, R30, R37, 12582913 ;  /* 0x4b4000011e277423 */ /* 0x000fc80000004025 */
[----:B------:R-:W-:-:S04]  /*8910*/  FADD R30, R39, -12583039 ;  /* 0xcb40007f271e7421 */ /* 0x000fc80000000000 */
[----:B------:R-:W-:-:S04]  /*8920*/  FFMA R30, R43, 1.4426950216293334961, -R30 ;  /* 0x3fb8aa3b2b1e7823 */ /* 0x000fc8000000081e */
[----:B------:R-:W-:Y:S01]  /*8930*/  FFMA R40, R43, 1.925963033500011079e-08, R30 ;  /* 0x32a570602b287823 */ /* 0x000fe2000000001e */
[----:B------:R-:W-:Y:S01]  /*8940*/  FFMA.SAT R30, R41, 0.0057249800302088260651, R36 ;  /* 0x3bbb989d291e7823 */ /* 0x000fe20000002024 */
[----:B------:R-:W-:-:S03]  /*8950*/  FADD R43, -R27, R42 ;  /* 0x0000002a1b2b7221 */ /* 0x000fc60000000100 */
[----:B------:R-:W-:Y:S01]  /*8960*/  FFMA.RM R30, R30, R37, 12582913 ;  /* 0x4b4000011e1e7423 */ /* 0x000fe20000004025 */
[----:B------:R-:W0:Y:S01]  /*8970*/  MUFU.EX2 R40, R40 ;  /* 0x0000002800287308 */ /* 0x000e220000000800 */
[----:B------:R-:W-:Y:S02]  /*8980*/  FFMA.SAT R42, R43, 0.0057249800302088260651, R36 ;  /* 0x3bbb989d2b2a7823 */ /* 0x000fe40000002024 */
[----:B------:R-:W-:-:S04]  /*8990*/  FADD R38, R30, -12583039 ;  /* 0xcb40007f1e267421 */ /* 0x000fc80000000000 */
[----:B------:R-:W-:-:S04]  /*89a0*/  FFMA R38, R41, 1.4426950216293334961, -R38 ;  /* 0x3fb8aa3b29267823 */ /* 0x000fc80000000826 */
[----:B------:R-:W-:Y:S01]  /*89b0*/  FFMA R38, R41, 1.925963033500011079e-08, R38 ;  /* 0x32a5706029267823 */ /* 0x000fe20000000026 */
[----:B------:R-:W-:Y:S01]  /*89c0*/  SHF.L.U32 R41, R39, 0x17, RZ ;  /* 0x0000001727297819 */ /* 0x000fe200000006ff */
[----:B------:R-:W-:-:S04]  /*89d0*/  FFMA.RM R39, R42, R37, 12582913 ;  /* 0x4b4000012a277423 */ /* 0x000fc80000004025 */
[----:B0-----:R-:W-:Y:S01]  /*89e0*/  FMUL R41, R41, R40 ;  /* 0x0000002829297220 */ /* 0x001fe20000400000 */
[----:B------:R-:W-:Y:S01]  /*89f0*/  FADD R42, R39, -12583039 ;  /* 0xcb40007f272a7421 */ /* 0x000fe20000000000 */
[----:B------:R-:W0:Y:S01]  /*8a00*/  LDS.U16 R40, [R29+0x6] ;  /* 0x000006001d287984 */ /* 0x000e220000000400 */
[----:B------:R-:W-:Y:S02]  /*8a10*/  MUFU.EX2 R38, R38 ;  /* 0x0000002600267308 */ /* 0x000fe40000000800 */
[----:B------:R-:W-:-:S04]  /*8a20*/  FFMA R42, R43, 1.4426950216293334961, -R42 ;  /* 0x3fb8aa3b2b2a7823 */ /* 0x000fc8000000082a */
[----:B------:R-:W-:-:S06]  /*8a30*/  FFMA R43, R43, 1.925963033500011079e-08, R42 ;  /* 0x32a570602b2b7823 */ /* 0x000fcc000000002a */
[----:B------:R-:W1:Y:S01]  /*8a40*/  MUFU.EX2 R43, R43 ;  /* 0x0000002b002b7308 */ /* 0x000e620000000800 */
[----:B0-----:R-:W-:-:S05]  /*8a50*/  HADD2.F32 R40, -RZ, R40.H0_H0 ;  /* 0x20000028ff287230 */ /* 0x001fca0000004100 */
[----:B------:R-:W-:Y:S01]  /*8a60*/  FADD R45, -R27, R40 ;  /* 0x000000281b2d7221 */ /* 0x000fe20000000100 */
[----:B------:R-:W-:-:S03]  /*8a70*/  SHF.L.U32 R40, R39, 0x17, RZ ;  /* 0x0000001727287819 */ /* 0x000fc600000006ff */
[----:B------:R-:W-:-:S04]  /*8a80*/  FFMA.SAT R36, R45, 0.0057249800302088260651, R36 ;  /* 0x3bbb989d2d247823 */ /* 0x000fc80000002024 */
[----:B------:R-:W-:-:S04]  /*8a90*/  FFMA.RM R37, R36, R37, 12582913 ;  /* 0x4b40000124257423 */ /* 0x000fc80000004025 */
[C---:B------:R-:W-:Y:S01]  /*8aa0*/  FADD R36, R37.reuse, -12583039 ;  /* 0xcb40007f25247421 */ /* 0x040fe20000000000 */
[----:B------:R-:W-:Y:S01]  /*8ab0*/  SHF.L.U32 R39, R37, 0x17, RZ ;  /* 0x0000001725277819 */ /* 0x000fe200000006ff */
[----:B-1----:R-:W-:Y:S02]  /*8ac0*/  FMUL R37, R40, R43 ;  /* 0x0000002b28257220 */ /* 0x002fe40000400000 */
[----:B------:R-:W-:-:S03]  /*8ad0*/  FFMA R36, R45, 1.4426950216293334961, -R36 ;  /* 0x3fb8aa3b2d247823 */ /* 0x000fc60000000824 */
[----:B------:R-:W-:Y:S01]  /*8ae0*/  F2FP.F16.F32.PACK_AB R40, RZ, R37 ;  /* 0x00000025ff28723e */ /* 0x000fe200000000ff */
[----:B------:R-:W-:Y:S01]  /*8af0*/  FFMA R42, R45, 1.925963033500011079e-08, R36 ;  /* 0x32a570602d2a7823 */ /* 0x000fe20000000024 */
[----:B------:R-:W-:-:S03]  /*8b00*/  SHF.L.U32 R45, R30, 0x17, RZ ;  /* 0x000000171e2d7819 */ /* 0x000fc600000006ff */
[----:B------:R-:W0:Y:S01]  /*8b10*/  MUFU.EX2 R36, R42 ;  /* 0x0000002a00247308 */ /* 0x000e220000000800 */
[----:B------:R1:W-:Y:S01]  /*8b20*/  STS.U16 [R29+0x4], R40 ;  /* 0x000004281d007388 */ /* 0x0003e20000000400 */
[----:B------:R-:W-:Y:S01]  /*8b30*/  FMUL R30, R45, R38 ;  /* 0x000000262d1e7220 */ /* 0x000fe20000400000 */
[----:B------:R-:W-:Y:S01]  /*8b40*/  F2FP.F16.F32.PACK_AB R38, RZ, R41 ;  /* 0x00000029ff26723e */ /* 0x000fe200000000ff */
[----:B------:R-:W-:-:S04]  /*8b50*/  FADD R41, R41, R32 ;  /* 0x0000002029297221 */ /* 0x000fc80000000000 */
[----:B------:R1:W-:Y:S01]  /*8b60*/  STS.U16 [R29], R38 ;  /* 0x000000261d007388 */ /* 0x0003e20000000400 */
[----:B0-----:R-:W-:Y:S01]  /*8b70*/  FMUL R36, R39, R36 ;  /* 0x0000002427247220 */ /* 0x001fe20000400000 */
[----:B------:R-:W-:Y:S01]  /*8b80*/  F2FP.F16.F32.PACK_AB R39, RZ, R30 ;  /* 0x0000001eff27723e */ /* 0x000fe200000000ff */
[----:B------:R-:W-:-:S03]  /*8b90*/  FADD R30, R41, R30 ;  /* 0x0000001e291e7221 */ /* 0x000fc60000000000 */
[----:B------:R-:W-:Y:S01]  /*8ba0*/  F2FP.F16.F32.PACK_AB R43, RZ, R36 ;  /* 0x00000024ff2b723e */ /* 0x000fe200000000ff */
[----:B------:R1:W-:Y:S01]  /*8bb0*/  STS.U16 [R29+0x2], R39 ;  /* 0x000002271d007388 */ /* 0x0003e20000000400 */
[----:B------:R-:W-:-:S03]  /*8bc0*/  FADD R37, R30, R37 ;  /* 0x000000251e257221 */ /* 0x000fc60000000000 */
[----:B------:R1:W-:Y:S01]  /*8bd0*/  STS.U16 [R29+0x6], R43 ;  /* 0x0000062b1d007388 */ /* 0x0003e20000000400 */
[----:B------:R-:W-:Y:S01]  /*8be0*/  FADD R32, R37, R36 ;  /* 0x0000002425207221 */ /* 0x000fe20000000000 */
[----:B------:R-:W-:Y:S06]  /*8bf0*/  @P0 BRA `(.L_x_110) ;  /* 0xfffffffc00040947 */ /* 0x000fec000383ffff */
[----:B------:R-:W-:Y:S05]  /*8c00*/  BSYNC.RECONVERGENT B0 ;  /* 0x0000000000007941 */ /* 0x000fea0003800200 */
.L_x_109:
[----:B-1----:R-:W-:-:S07]  /*8c10*/  MOV R29, R8 ;  /* 0x00000008001d7202 */ /* 0x002fce0000000f00 */
.L_x_108:
[----:B------:R-:W-:-:S13]  /*8c20*/  ISETP.NE.AND P0, PT, R34, RZ, PT ;  /* 0x000000ff2200720c */ /* 0x000fda0003f05270 */
[----:B------:R-:W-:Y:S05]  /*8c30*/  @!P0 BRA `(.L_x_107) ;  /* 0x0000000000c88947 */ /* 0x000fea0003800000 */
[----:B------:R-:W-:Y:S02]  /*8c40*/  IADD3 R28, PT, PT, R28, R29, RZ ;  /* 0x0000001d1c1c7210 */ /* 0x000fe40007ffe0ff */
[----:B------:R-:W-:Y:S02]  /*8c50*/  ISETP.NE.AND P0, PT, R34, 0x1, PT ;  /* 0x000000012200780c */ /* 0x000fe40003f05270 */
[----:B------:R-:W-:-:S05]  /*8c60*/  LEA R28, R28, UR11, 0x1 ;  /* 0x0000000b1c1c7c11 */ /* 0x000fca000f8e08ff */
[----:B------:R-:W1:Y:S02]  /*8c70*/  LDS.U16 R29, [R28] ;  /* 0x000000001c1d7984 */ /* 0x000e640000000400 */
[----:B-1----:R-:W-:Y:S02]  /*8c80*/  HADD2.F32 R30, -RZ, R29.H0_H0 ;  /* 0x2000001dff1e7230 */ /* 0x002fe40000004100 */
[----:B------:R-:W-:-:S03]  /*8c90*/  HFMA2 R29, -RZ, RZ, 1.75, 0 ;  /* 0x3f000000ff1d7431 */ /* 0x000fc600000001ff */
[----:B------:R-:W-:Y:S01]  /*8ca0*/  FADD R36, -R27, R30 ;  /* 0x0000001e1b247221 */ /* 0x000fe20000000100 */
[----:B------:R-:W-:-:S03]  /*8cb0*/  IMAD.MOV.U32 R30, RZ, RZ, 0x437c0000 ;  /* 0x437c0000ff1e7424 */ /* 0x000fc600078e00ff */
[----:B------:R-:W-:-:S04]  /*8cc0*/  FFMA.SAT R31, R36, 0.0057249800302088260651, R29 ;  /* 0x3bbb989d241f7823 */ /* 0x000fc8000000201d */
[----:B------:R-:W-:-:S04]  /*8cd0*/  FFMA.RM R31, R31, R30, 12582913 ;  /* 0x4b4000011f1f7423 */ /* 0x000fc8000000401e */
[C---:B0-----:R-:W-:Y:S01]  /*8ce0*/  FADD R37, R31.reuse, -12583039 ;  /* 0xcb40007f1f257421 */ /* 0x041fe20000000000 */
[----:B------:R-:W-:-:S03]  /*8cf0*/  SHF.L.U32 R31, R31, 0x17, RZ ;  /* 0x000000171f1f7819 */ /* 0x000fc600000006ff */
        /* <DEDUP_REMOVED lines=38> */
.L_x_107:
[----:B------:R-:W4:Y:S01]  /*8f60*/  LDCU UR5, c[0x0][0x3b0] ;  /* 0x00007600ff0577ac */ /* 0x000f220008000800 */
[----:B------:R-:W-:Y:S01]  /*8f70*/  FADD R13, R32, R13 ;  /* 0x0000000d200d7221 */ /* 0x000fe20000000000 */
[----:B----4-:R-:W-:-:S09]  /*8f80*/  UISETP.GE.AND UP0, UPT, UR5, 0x1, UPT ;  /* 0x000000010500788c */ /* 0x010fd2000bf06270 */
[----:B------:R-:W-:Y:S05]  /*8f90*/  BRA.U !UP0, `(.L_x_111) ;  /* 0x0000002908ec7547 */ /* 0x000fea000b800000 */
[----:B------:R-:W4:Y:S01]  /*8fa0*/  LDCU UR5, c[0x0][0x3ac] ;  /* 0x00007580ff0577ac */ /* 0x000f220008000800 */
[----:B-123--:R-:W-:Y:S01]  /*8fb0*/  MOV R28, RZ ;  /* 0x000000ff001c7202 */ /* 0x00efe20000000f00 */
[----:B------:R-:W-:Y:S01]  /*8fc0*/  UISETP.GE.U32.AND UP0, UPT, UR13, 0x3, UPT ;  /* 0x000000030d00788c */ /* 0x000fe2000bf06070 */
[----:B----4-:R-:W-:-:S05]  /*8fd0*/  MOV R27, UR5 ;  /* 0x00000005001b7c02 */ /* 0x010fca0008000f00 */
[----:B------:R-:W-:-:S03]  /*8fe0*/  IMAD R27, R0, R27, UR29 ;  /* 0x0000001d001b7e24 */ /* 0x000fc6000f8e021b */
[----:B------:R-:W-:Y:S05]  /*8ff0*/  BRA.U !UP0, `(.L_x_112) ;  /* 0x0000002108907547 */ /* 0x000fea000b800000 */
[----:B------:R-:W-:Y:S01]  /*9000*/  HFMA2 R28, -RZ, RZ, 0, 0 ;  /* 0x00000000ff1c7431 */ /* 0x000fe200000001ff */
[----:B------:R-:W-:Y:S06]  /*9010*/  BSSY.RECONVERGENT B0, `(.L_x_113) ;  /* 0x0000221000007945 */ /* 0x000fec0003800200 */
.L_x_138:
[----:B--2---:R-:W-:Y:S01]  /*9020*/  MOV R32, RZ ;  /* 0x000000ff00207202 */ /* 0x004fe20000000f00 */
[----:B-1----:R-:W-:Y:S06]  /*9030*/  @!P3 BRA `(.L_x_114) ;  /* 0x000000080008b947 */ /* 0x002fec0003800000 */
[----:B------:R-:W-:Y:S01]  /*9040*/  UISETP.GE.U32.AND UP0, UPT, UR14, 0x7, UPT ;  /* 0x000000070e00788c */ /* 0x000fe2000bf06070 */
[----:B------:R-:W-:Y:S01]  /*9050*/  HFMA2 R29, -RZ, RZ, 0, 0 ;  /* 0x00000000ff1d7431 */ /* 0x000fe200000001ff */
[----:B------:R-:W-:-:S07]  /*9060*/  MOV R32, RZ ;  /* 0x000000ff00207202 */ /* 0x000fce0000000f00 */
[----:B------:R-:W-:Y:S05]  /*9070*/  BRA.U !UP0, `(.L_x_115) ;  /* 0x0000000108f07547 */ /* 0x000fea000b800000 */
[----:B------:R-:W-:Y:S01]  /*9080*/  BSSY.RECONVERGENT B1, `(.L_x_116) ;  /* 0x000003a000017945 */ /* 0x000fe20003800200 */
[----:B------:R-:W-:Y:S01]  /*9090*/  IMAD.MOV.U32 R32, RZ, RZ, RZ ;  /* 0x000000ffff207224 */ /* 0x000fe200078e00ff */
[----:B------:R-:W-:-:S07]  /*90a0*/  MOV R30, RZ ;  /* 0x000000ff001e7202 */ /* 0x000fce0000000f00 */
.L_x_117:
[----:B------:R-:W1:Y:S01]  /*90b0*/  LDC R31, c[0x0][0x3b0] ;  /* 0x0000ec00ff1f7b82 */ /* 0x000e620000000800 */
[----:B------:R-:W-:-:S04]  /*90c0*/  IADD3 R29, PT, PT, R27, R30, RZ ;  /* 0x0000001e1b1d7210 */ /* 0x000fc80007ffe0ff */
[----:B------:R-:W-:-:S05]  /*90d0*/  LEA R29, R29, UR11, 0x1 ;  /* 0x0000000b1d1d7c11 */ /* 0x000fca000f8e08ff */
[----:B0-----:R-:W0:Y:S04]  /*90e0*/  LDS.U16 R37, [R29] ;  /* 0x000000001d257984 */ /* 0x001e280000000400 */
[----:B------:R-:W-:Y:S01]  /*90f0*/  LDS.U16 R41, [R29+0x4] ;  /* 0x000004001d297984 */ /* 0x000fe20000000400 */
[C---:B-1----:R-:W-:Y:S02]  /*9100*/  IMAD R36, R30.reuse, R31, R28 ;  /* 0x0000001f1e247224 */ /* 0x042fe400078e021c */
[----:B------:R-:W-:-:S03]  /*9110*/  VIADD R30, R30, 0x8 ;  /* 0x000000081e1e7836 */ /* 0x000fc60000000000 */
[----:B------:R-:W-:Y:S02]  /*9120*/  LEA R38, R36, UR24, 0x1 ;  /* 0x0000001824267c11 */ /* 0x000fe4000f8e08ff */
[----:B------:R-:W1:Y:S01]  /*9130*/  LDS.U16 R36, [R29+0x2] ;  /* 0x000002001d247984 */ /* 0x000e620000000400 */
[----:B------:R-:W-:Y:S02]  /*9140*/  ISETP.NE.AND P0, PT, R30, R5, PT ;  /* 0x000000051e00720c */ /* 0x000fe40003f05270 */
[C---:B------:R-:W-:Y:S01]  /*9150*/  LEA R44, R31.reuse, R38, 0x1 ;  /* 0x000000261f2c7211 */ /* 0x040fe200078e08ff */
[----:B------:R-:W2:Y:S03]  /*9160*/  LDS.U16 R40, [R38] ;  /* 0x0000000026287984 */ /* 0x000ea60000000400 */
[----:B------:R-:W-:Y:S01]  /*9170*/  LEA R45, R31, R44, 0x1 ;  /* 0x0000002c1f2d7211 */ /* 0x000fe200078e08ff */
[----:B0-----:R-:W-:-:S02]  /*9180*/  HADD2.F32 R39, -RZ, R37.H0_H0 ;  /* 0x20000025ff277230 */ /* 0x001fc40000004100 */
[----:B------:R0:W3:Y:S01]  /*9190*/  LDS.U16 R37, [R44] ;  /* 0x000000002c257984 */ /* 0x0000e20000000400 */
[----:B-1----:R-:W-:Y:S02]  /*91a0*/  HADD2.F32 R43, -RZ, R36.H0_H0 ;  /* 0x20000024ff2b7230 */ /* 0x002fe40000004100 */
[----:B------:R-:W-:Y:S02]  /*91b0*/  HADD2.F32 R36, -RZ, R41.H0_H0 ;  /* 0x20000029ff247230 */ /* 0x000fe40000004100 */
[----:B--2---:R-:W-:-:S05]  /*91c0*/  HADD2.F32 R40, -RZ, R40.H0_H0 ;  /* 0x20000028ff287230 */ /* 0x004fca0000004100 */
[----:B------:R-:W-:Y:S01]  /*91d0*/  FFMA R42, R39, R40, R32 ;  /* 0x00000028272a7223 */ /* 0x000fe20000000020 */
[C---:B------:R-:W-:Y:S01]  /*91e0*/  LEA R40, R31.reuse, R45, 0x1 ;  /* 0x0000002d1f287211 */ /* 0x040fe200078e08ff */
[----:B------:R1:W2:Y:S03]  /*91f0*/  LDS.U16 R39, [R45] ;  /* 0x000000002d277984 */ /* 0x0002a60000000400 */
[C---:B0-----:R-:W-:Y:S01]  /*9200*/  LEA R44, R31.reuse, R40, 0x1 ;  /* 0x000000281f2c7211 */ /* 0x041fe200078e08ff */
[----:B------:R-:W0:Y:S04]  /*9210*/  LDS.U16 R32, [R29+0x6] ;  /* 0x000006001d207984 */ /* 0x000e280000000400 */
[----:B------:R-:W4:Y:S01]  /*9220*/  LDS.U16 R38, [R40] ;  /* 0x0000000028267984 */ /* 0x000f220000000400 */
[----:B-1----:R-:W-:Y:S01]  /*9230*/  LEA R45, R31, R44, 0x1 ;  /* 0x0000002c1f2d7211 */ /* 0x002fe200078e08ff */
[----:B---3--:R-:W-:-:S05]  /*9240*/  HADD2.F32 R37, -RZ, R37.H0_H0 ;  /* 0x20000025ff257230 */ /* 0x008fca0000004100 */
[----:B------:R-:W-:Y:S01]  /*9250*/  FFMA R37, R43, R37, R42 ;  /* 0x000000252b257223 */ /* 0x000fe2000000002a */
[----:B--2---:R-:W-:Y:S02]  /*9260*/  HADD2.F32 R39, -RZ, R39.H0_H0 ;  /* 0x20000027ff277230 */ /* 0x004fe40000004100 */
[----:B0-----:R-:W-:-:S03]  /*9270*/  HADD2.F32 R42, -RZ, R32.H0_H0 ;  /* 0x20000020ff2a7230 */ /* 0x001fc60000004100 */
[----:B------:R-:W-:Y:S01]  /*9280*/  FFMA R37, R36, R39, R37 ;  /* 0x0000002724257223 */ /* 0x000fe20000000025 */
[----:B------:R-:W0:Y:S01]  /*9290*/  LDS.U16 R32, [R44] ;  /* 0x000000002c207984 */ /* 0x000e220000000400 */
[C---:B------:R-:W-:Y:S01]  /*92a0*/  LEA R39, R31.reuse, R45, 0x1 ;  /* 0x0000002d1f277211 */ /* 0x040fe200078e08ff */
[----:B----4-:R-:W-:Y:S02]  /*92b0*/  HADD2.F32 R38, -RZ, R38.H0_H0 ;  /* 0x20000026ff267230 */ /* 0x010fe40000004100 */
[----:B------:R-:W1:Y:S01]  /*92c0*/  LDS.U16 R36, [R29+0x8] ;  /* 0x000008001d247984 */ /* 0x000e620000000400 */
[----:B------:R-:W-:Y:S02]  /*92d0*/  LEA R41, R31, R39, 0x1 ;  /* 0x000000271f297211 */ /* 0x000fe400078e08ff */
[----:B------:R-:W-:Y:S01]  /*92e0*/  FFMA R40, R42, R38, R37 ;  /* 0x000000262a287223 */ /* 0x000fe20000000025 */
[----:B------:R-:W2:Y:S04]  /*92f0*/  LDS.U16 R39, [R39] ;  /* 0x0000000027277984 */ /* 0x000ea80000000400 */
[----:B------:R-:W3:Y:S04]  /*9300*/  LDS.U16 R38, [R29+0xa] ;  /* 0x00000a001d267984 */ /* 0x000ee80000000400 */
[----:B------:R-:W4:Y:S04]  /*9310*/  LDS.U16 R37, [R45] ;  /* 0x000000002d257984 */ /* 0x000f280000000400 */
[----:B------:R-:W5:Y:S04]  /*9320*/  LDS.U16 R31, [R29+0xc] ;  /* 0x00000c001d1f7984 */ /* 0x000f680000000400 */
[----:B------:R-:W5:Y:S04]  /*9330*/  LDS.U16 R42, [R29+0xe] ;  /* 0x00000e001d2a7984 */ /* 0x000f680000000400 */
[----:B------:R-:W5:Y:S01]  /*9340*/  LDS.U16 R41, [R41] ;  /* 0x0000000029297984 */ /* 0x000f620000000400 */
[----:B0-----:R-:W-:-:S02]  /*9350*/  HADD2.F32 R32, -RZ, R32.H0_H0 ;  /* 0x20000020ff207230 */ /* 0x001fc40000004100 */
[----:B-1----:R-:W-:Y:S02]  /*9360*/  HADD2.F32 R43, -RZ, R36.H0_H0 ;  /* 0x20000024ff2b7230 */ /* 0x002fe40000004100 */
[----:B--2---:R-:W-:-:S03]  /*9370*/  HADD2.F32 R39, -RZ, R39.H0_H0 ;  /* 0x20000027ff277230 */ /* 0x004fc60000004100 */
[----:B------:R-:W-:Y:S01]  /*9380*/  FFMA R32, R43, R32, R40 ;  /* 0x000000202b207223 */ /* 0x000fe20000000028 */
[----:B---3--:R-:W-:Y:S02]  /*9390*/  HADD2.F32 R43, -RZ, R38.H0_H0 ;  /* 0x20000026ff2b7230 */ /* 0x008fe40000004100 */
[----:B----4-:R-:W-:Y:S02]  /*93a0*/  HADD2.F32 R37, -RZ, R37.H0_H0 ;  /* 0x20000025ff257230 */ /* 0x010fe40000004100 */
[----:B-----5:R-:W-:-:S03]  /*93b0*/  HADD2.F32 R31, -RZ, R31.H0_H0 ;  /* 0x2000001fff1f7230 */ /* 0x020fc60000004100 */
[----:B------:R-:W-:Y:S01]  /*93c0*/  FFMA R32, R43, R37, R32 ;  /* 0x000000252b207223 */ /* 0x000fe20000000020 */
[----:B------:R-:W-:-:S03]  /*93d0*/  HADD2.F32 R29, -RZ, R42.H0_H0 ;  /* 0x2000002aff1d7230 */ /* 0x000fc60000004100 */
[----:B------:R-:W-:Y:S01]  /*93e0*/  FFMA R32, R31, R39, R32 ;  /* 0x000000271f207223 */ /* 0x000fe20000000020 */
[----:B------:R-:W-:-:S05]  /*93f0*/  HADD2.F32 R41, -RZ, R41.H0_H0 ;  /* 0x20000029ff297230 */ /* 0x000fca0000004100 */
[----:B------:R-:W-:Y:S01]  /*9400*/  FFMA R32, R29, R41, R32 ;  /* 0x000000291d207223 */ /* 0x000fe20000000020 */
[----:B------:R-:W-:Y:S06]  /*9410*/  @P0 BRA `(.L_x_117) ;  /* 0xfffffffc00240947 */ /* 0x000fec000383ffff */
[----:B------:R-:W-:Y:S05]  /*9420*/  BSYNC.RECONVERGENT B1 ;  /* 0x0000000000017941 */ /* 0x000fea0003800200 */
.L_x_116:
[----:B------:R-:W-:-:S07]  /*9430*/  MOV R29, R5 ;  /* 0x00000005001d7202 */ /* 0x000fce0000000f00 */
.L_x_115:
        /* <DEDUP_REMOVED lines=9> */
[----:B0-----:R-:W0:Y:S04]  /*94d0*/  LDS.U16 R37, [R42+0x2] ;  /* 0x000002002a257984 */ /* 0x001e280000000400 */
[----:B------:R-:W3:Y:S01]  /*94e0*/  LDS.U16 R39, [R42+0x6] ;  /* 0x000006002a277984 */ /* 0x000ee20000000400 */
[C---:B-1----:R-:W-:Y:S01]  /*94f0*/  IMAD R30, R29.reuse, R31, R28 ;  /* 0x0000001f1d1e7224 */ /* 0x042fe200078e021c */
[----:B------:R-:W-:-:S04]  /*9500*/  IADD3 R29, PT, PT, R29, 0x4, RZ ;  /* 0x000000041d1d7810 */ /* 0x000fc80007ffe0ff */
[----:B------:R-:W-:-:S04]  /*9510*/  LEA R43, R30, UR24, 0x1 ;  /* 0x000000181e2b7c11 */ /* 0x000fc8000f8e08ff */
[C---:B------:R-:W-:Y:S01]  /*9520*/  LEA R36, R31.reuse, R43, 0x1 ;  /* 0x0000002b1f247211 */ /* 0x040fe200078e08ff */
[----:B------:R-:W1:Y:S03]  /*9530*/  LDS.U16 R40, [R43] ;  /* 0x000000002b287984 */ /* 0x000e660000000400 */
[C---:B------:R-:W-:Y:S02]  /*9540*/  LEA R30, R31.reuse, R36, 0x1 ;  /* 0x000000241f1e7211 */ /* 0x040fe400078e08ff */
[----:B------:R-:W4:Y:S02]  /*9550*/  LDS.U16 R36, [R36] ;  /* 0x0000000024247984 */ /* 0x000f240000000400 */
[----:B------:R-:W-:Y:S02]  /*9560*/  LEA R38, R31, R30, 0x1 ;  /* 0x0000001e1f267211 */ /* 0x000fe400078e08ff */
[----:B------:R-:W5:Y:S04]  /*9570*/  LDS.U16 R30, [R30] ;  /* 0x000000001e1e7984 */ /* 0x000f680000000400 */
[----:B------:R-:W5:Y:S01]  /*9580*/  LDS.U16 R31, [R42+0x4] ;  /* 0x000004002a1f7984 */ /* 0x000f620000000400 */
[----:B--2---:R-:W-:-:S03]  /*9590*/  HADD2.F32 R41, -RZ, R41.H0_H0 ;  /* 0x20000029ff297230 */ /* 0x004fc60000004100 */
[----:B------:R-:W2:Y:S01]  /*95a0*/  LDS.U16 R38, [R38] ;  /* 0x0000000026267984 */ /* 0x000ea20000000400 */
[----:B0-----:R-:W-:Y:S02]  /*95b0*/  HADD2.F32 R37, -RZ, R37.H0_H0 ;  /* 0x20000025ff257230 */ /* 0x001fe40000004100 */
[----:B---3--:R-:W-:Y:S02]  /*95c0*/  HADD2.F32 R39, -RZ, R39.H0_H0 ;  /* 0x20000027ff277230 */ /* 0x008fe40000004100 */
[----:B-1----:R-:W-:-:S05]  /*95d0*/  HADD2.F32 R40, -RZ, R40.H0_H0 ;  /* 0x20000028ff287230 */ /* 0x002fca0000004100 */
[----:B------:R-:W-:Y:S01]  /*95e0*/  FFMA R40, R41, R40, R32 ;  /* 0x0000002829287223 */ /* 0x000fe20000000020 */
[----:B----4-:R-:W-:Y:S02]  /*95f0*/  HADD2.F32 R32, -RZ, R36.H0_H0 ;  /* 0x20000024ff207230 */ /* 0x010fe40000004100 */
[----:B-----5:R-:W-:-:S03]  /*9600*/  HADD2.F32 R36, -RZ, R30.H0_H0 ;  /* 0x2000001eff247230 */ /* 0x020fc60000004100 */
[----:B------:R-:W-:Y:S01]  /*9610*/  FFMA R32, R37, R32, R40 ;  /* 0x0000002025207223 */ /* 0x000fe20000000028 */
[----:B------:R-:W-:Y:S02]  /*9620*/  HADD2.F32 R31, -RZ, R31.H0_H0 ;  /* 0x2000001fff1f7230 */ /* 0x000fe40000004100 */
[----:B--2---:R-:W-:-:S03]  /*9630*/  HADD2.F32 R30, -RZ, R38.H0_H0 ;  /* 0x20000026ff1e7230 */ /* 0x004fc60000004100 */
[----:B------:R-:W-:-:S04]  /*9640*/  FFMA R32, R31, R36, R32 ;  /* 0x000000241f207223 */ /* 0x000fc80000000020 */
[----:B------:R-:W-:-:S07]  /*9650*/  FFMA R32, R39, R30, R32 ;  /* 0x0000001e27207223 */ /* 0x000fce0000000020 */
.L_x_118:
        /* <DEDUP_REMOVED lines=21> */
.L_x_119:
[----:B------:R-:W-:Y:S05]  /*97b0*/  @!P0 BRA `(.L_x_114) ;  /* 0x0000000000288947 */ /* 0x000fea0003800000 */
[----:B------:R-:W1:Y:S01]  /*97c0*/  LDCU UR5, c[0x0][0x3b0] ;  /* 0x00007600ff0577ac */ /* 0x000e620008000800 */
[----:B------:R-:W-:-:S05]  /*97d0*/  IMAD.IADD R30, R27, 0x1, R29 ;  /* 0x000000011b1e7824 */ /* 0x000fca00078e021d */
        /* <DEDUP_REMOVED lines=8> */
.L_x_114:
[----:B------:R-:W-:-:S05]  /*9860*/  LEA R29, R28, UR23, 0x2 ;  /* 0x000000171c1d7c11 */ /* 0x000fca000f8e10ff */
[----:B------:R-:W2:Y:S02]  /*9870*/  LDL R31, [R29] ;  /* 0x000000001d1f7983 */ /* 0x000ea40000100800 */
[----:B--2---:R-:W-:Y:S01]  /*9880*/  FADD R30, R31, R32 ;  /* 0x000000201f1e7221 */ /* 0x004fe20000000000 */
[----:B------:R-:W-:-:S04]  /*9890*/  HFMA2 R32, -RZ, RZ, 0, 0 ;  /* 0x00000000ff207431 */ /* 0x000fc800000001ff */
[----:B------:R1:W-:Y:S01]  /*98a0*/  STL [R29], R30 ;  /* 0x0000001e1d007387 */ /* 0x0003e20000100800 */
[----:B------:R-:W-:Y:S05]  /*98b0*/  @!P3 BRA `(.L_x_120) ;  /* 0x000000080008b947 */ /* 0x000fea0003800000 */
[----:B------:R-:W-:Y:S01]  /*98c0*/  UISETP.GE.U32.AND UP0, UPT, UR14, 0x7, UPT ;  /* 0x000000070e00788c */ /* 0x000fe2000bf06070 */
[----:B------:R-:W-:Y:S02]  /*98d0*/  MOV R32, RZ ;  /* 0x000000ff00207202 */ /* 0x000fe40000000f00 */
[----:B-1----:R-:W-:-:S06]  /*98e0*/  MOV R30, RZ ;  /* 0x000000ff001e7202 */ /* 0x002fcc0000000f00 */
[----:B------:R-:W-:Y:S05]  /*98f0*/  BRA.U !UP0, `(.L_x_121) ;  /* 0x0000000108f07547 */ /* 0x000fea000b800000 */
[----:B------:R-:W-:Y:S01]  /*9900*/  HFMA2 R30, -RZ, RZ, 0, 0 ;  /* 0x00000000ff1e7431 */ /* 0x000fe200000001ff */
[----:B------:R-:W-:Y:S01]  /*9910*/  BSSY.RECONVERGENT B1, `(.L_x_122) ;  /* 0x0000039000017945 */ /* 0x000fe20003800200 */
[----:B------:R-:W-:-:S07]  /*9920*/  MOV R32, RZ ;  /* 0x000000ff00207202 */ /* 0x000fce0000000f00 */
.L_x_123:
[----:B0-----:R-:W0:Y:S01]  /*9930*/  LDC R37, c[0x0][0x3b0] ;  /* 0x0000ec00ff257b82 */ /* 0x001e220000000800 */
[----:B------:R-:W-:-:S04]  /*9940*/  IADD3 R31, PT, PT, R27, R30, RZ ;  /* 0x0000001e1b1f7210 */ /* 0x000fc80007ffe0ff */
[----:B------:R-:W-:-:S05]  /*9950*/  LEA R31, R31, UR11, 0x1 ;  /* 0x0000000b1f1f7c11 */ /* 0x000fca000f8e08ff */
[----:B------:R-:W1:Y:S01]  /*9960*/  LDS.U16 R41, [R31+0x4] ;  /* 0x000004001f297984 */ /* 0x000e620000000400 */
[C---:B0-----:R-:W-:Y:S01]  /*9970*/  IMAD R36, R30.reuse, R37, R28 ;  /* 0x000000251e247224 */ /* 0x041fe200078e021c */
[----:B------:R-:W-:-:S04]  /*9980*/  IADD3 R30, PT, PT, R30, 0x8, RZ ;  /* 0x000000081e1e7810 */ /* 0x000fc80007ffe0ff */
[----:B------:R-:W-:Y:S02]  /*9990*/  LEA R38, R36, UR24, 0x1 ;  /* 0x0000001824267c11 */ /* 0x000fe4000f8e08ff */
[----:B------:R-:W0:Y:S01]  /*99a0*/  LDS.U16 R36, [R31] ;  /* 0x000000001f247984 */ /* 0x000e220000000400 */
[----:B------:R-:W-:Y:S02]  /*99b0*/  ISETP.NE.AND P0, PT, R30, R5, PT ;  /* 0x000000051e00720c */ /* 0x000fe40003f05270 */
[----:B------:R-:W-:Y:S01]  /*99c0*/  LEA R42, R37, R38, 0x1 ;  /* 0x00000026252a7211 */ /* 0x000fe200078e08ff */
[----:B------:R-:W2:Y:S04]  /*99d0*/  LDS.U16 R40, [R38+0x2] ;  /* 0x0000020026287984 */ /* 0x000ea80000000400 */
[----:B------:R-:W3:Y:S01]  /*99e0*/  LDS.U16 R38, [R31+0x6] ;  /* 0x000006001f267984 */ /* 0x000ee20000000400 */
[----:B-1----:R-:W-:-:S02]  /*99f0*/  HADD2.F32 R41, -RZ, R41.H0_H0 ;  /* 0x20000029ff297230 */ /* 0x002fc40000004100 */
[----:B0-----:R-:W-:Y:S02]  /*9a00*/  HADD2.F32 R39, -RZ, R36.H0_H0 ;  /* 0x20000024ff277230 */ /* 0x001fe40000004100 */
[----:B------:R-:W0:Y:S01]  /*9a10*/  LDS.U16 R36, [R31+0x2] ;  /* 0x000002001f247984 */ /* 0x000e220000000400 */
[----:B--2---:R-:W-:Y:S02]  /*9a20*/  HADD2.F32 R40, -RZ, R40.H0_H0 ;  /* 0x20000028ff287230 */ /* 0x004fe40000004100 */
[----:B---3--:R-:W-:-:S03]  /*9a30*/  HADD2.F32 R38, -RZ, R38.H0_H0 ;  /* 0x20000026ff267230 */ /* 0x008fc60000004100 */
[----:B------:R-:W-:Y:S01]  /*9a40*/  FFMA R39, R39, R40, R32 ;  /* 0x0000002827277223 */ /* 0x000fe20000000020 */
[----:B------:R-:W-:Y:S01]  /*9a50*/  LEA R32, R37, R42, 0x1 ;  /* 0x0000002a25207211 */ /* 0x000fe200078e08ff */
[----:B------:R-:W1:Y:S04]  /*9a60*/  LDS.U16 R40, [R42+0x2] ;  /* 0x000002002a287984 */ /* 0x000e680000000400 */
[----:B------:R-:W2:Y:S04]  /*9a70*/  LDS.U16 R43, [R32+0x2] ;  /* 0x00000200202b7984 */ /* 0x000ea80000000400 */
[----:B------:R-:W-:Y:S01]  /*9a80*/  LDS.U16 R42, [R31+0x8] ;  /* 0x000008001f2a7984 */ /* 0x000fe20000000400 */
[----:B0-----:R-:W-:-:S02]  /*9a90*/  HADD2.F32 R36, -RZ, R36.H0_H0 ;  /* 0x20000024ff247230 */ /* 0x001fc40000004100 */
[----:B-1----:R-:W-:Y:S02]  /*9aa0*/  HADD2.F32 R40, -RZ, R40.H0_H0 ;  /* 0x20000028ff287230 */ /* 0x002fe40000004100 */
[----:B--2---:R-:W-:-:S03]  /*9ab0*/  HADD2.F32 R43, -RZ, R43.H0_H0 ;  /* 0x2000002bff2b7230 */ /* 0x004fc60000004100 */
[----:B------:R-:W-:Y:S01]  /*9ac0*/  FFMA R36, R36, R40, R39 ;  /* 0x0000002824247223 */ /* 0x000fe20000000027 */
[----:B------:R-:W-:-:S03]  /*9ad0*/  LEA R40, R37, R32, 0x1 ;  /* 0x0000002025287211 */ /* 0x000fc600078e08ff */
[----:B------:R-:W-:Y:S02]  /*9ae0*/  FFMA R41, R41, R43, R36 ;  /* 0x0000002b29297223 */ /* 0x000fe40000000024 */
[----:B------:R-:W0:Y:S01]  /*9af0*/  LDS.U16 R39, [R40+0x2] ;  /* 0x0000020028277984 */ /* 0x000e220000000400 */
[----:B------:R-:W-:-:S03]  /*9b00*/  IMAD R36, R37, 0x2, R40 ;  /* 0x0000000225247824 */ /* 0x000fc600078e0228 */
[----:B------:R-:W-:Y:S04]  /*9b10*/  LDS.U16 R40, [R31+0xe] ;  /* 0x00000e001f287984 */ /* 0x000fe80000000400 */
[----:B------:R-:W1:Y:S01]  /*9b20*/  LDS.U16 R43, [R36+0x2] ;  /* 0x00000200242b7984 */ /* 0x000e620000000400 */
[----:B0-----:R-:W-:-:S05]  /*9b30*/  HADD2.F32 R39, -RZ, R39.H0_H0 ;  /* 0x20000027ff277230 */ /* 0x001fca0000004100 */
[----:B------:R-:W-:Y:S01]  /*9b40*/  FFMA R32, R38, R39, R41 ;  /* 0x0000002726207223 */ /* 0x000fe20000000029 */
[----:B------:R-:W-:Y:S01]  /*9b50*/  HADD2.F32 R39, -RZ, R42.H0_H0 ;  /* 0x2000002aff277230 */ /* 0x000fe20000004100 */
[C---:B------:R-:W-:Y:S01]  /*9b60*/  LEA R42, R37.reuse, R36, 0x1 ;  /* 0x00000024252a7211 */ /* 0x040fe200078e08ff */
[----:B-1----:R-:W-:Y:S01]  /*9b70*/  HADD2.F32 R43, -RZ, R43.H0_H0 ;  /* 0x2000002bff2b7230 */ /* 0x002fe20000004100 */
[----:B------:R-:W0:Y:S02]  /*9b80*/  LDS.U16 R41, [R31+0xa] ;  /* 0x00000a001f297984 */ /* 0x000e240000000400 */
[----:B------:R-:W-:Y:S02]  /*9b90*/  LEA R44, R37, R42, 0x1 ;  /* 0x0000002a252c7211 */ /* 0x000fe400078e08ff */
[----:B------:R-:W1:Y:S01]  /*9ba0*/  LDS.U16 R38, [R42+0x2] ;  /* 0x000002002a267984 */ /* 0x000e620000000400 */
[----:B------:R-:W-:Y:S01]  /*9bb0*/  FFMA R32, R39, R43, R32 ;  /* 0x0000002b27207223 */ /* 0x000fe20000000020 */
[----:B------:R-:W-:-:S02]  /*9bc0*/  LEA R36, R37, R44, 0x1 ;  /* 0x0000002c25247211 */ /* 0x000fc400078e08ff */
[----:B------:R-:W2:Y:S04]  /*9bd0*/  LDS.U16 R37, [R31+0xc] ;  /* 0x00000c001f257984 */ /* 0x000ea80000000400 */
[----:B------:R-:W3:Y:S04]  /*9be0*/  LDS.U16 R39, [R44+0x2] ;  /* 0x000002002c277984 */ /* 0x000ee80000000400 */
[----:B------:R-:W4:Y:S01]  /*9bf0*/  LDS.U16 R36, [R36+0x2] ;  /* 0x0000020024247984 */ /* 0x000f220000000400 */
[----:B0-----:R-:W-:Y:S02]  /*9c00*/  HADD2.F32 R41, -RZ, R41.H0_H0 ;  /* 0x20000029ff297230 */ /* 0x001fe40000004100 */
[----:B-1----:R-:W-:-:S02]  /*9c10*/  HADD2.F32 R38, -RZ, R38.H0_H0 ;  /* 0x20000026ff267230 */ /* 0x002fc40000004100 */
[----:B--2---:R-:W-:-:S03]  /*9c20*/  HADD2.F32 R37, -RZ, R37.H0_H0 ;  /* 0x20000025ff257230 */ /* 0x004fc60000004100 */
[----:B------:R-:W-:Y:S01]  /*9c30*/  FFMA R32, R41, R38, R32 ;  /* 0x0000002629207223 */ /* 0x000fe20000000020 */
[----:B------:R-:W-:Y:S02]  /*9c40*/  HADD2.F32 R41, -RZ, R40.H0_H0 ;  /* 0x20000028ff297230 */ /* 0x000fe40000004100 */
[----:B---3--:R-:W-:Y:S02]  /*9c50*/  HADD2.F32 R39, -RZ, R39.H0_H0 ;  /* 0x20000027ff277230 */ /* 0x008fe40000004100 */
[----:B----4-:R-:W-:-:S03]  /*9c60*/  HADD2.F32 R38, -RZ, R36.H0_H0 ;  /* 0x20000024ff267230 */ /* 0x010fc60000004100 */
[----:B------:R-:W-:-:S04]  /*9c70*/  FFMA R32, R37, R39, R32 ;  /* 0x0000002725207223 */ /* 0x000fc80000000020 */
[----:B------:R-:W-:Y:S01]  /*9c80*/  FFMA R32, R41, R38, R32 ;  /* 0x0000002629207223 */ /* 0x000fe20000000020 */
[----:B------:R-:W-:Y:S06]  /*9c90*/  @P0 BRA `(.L_x_123) ;  /* 0xfffffffc00240947 */ /* 0x000fec000383ffff */
[----:B------:R-:W-:Y:S05]  /*9ca0*/  BSYNC.RECONVERGENT B1 ;  /* 0x0000000000017941 */ /* 0x000fea0003800200 */
.L_x_122:
[----:B------:R-:W-:-:S07]  /*9cb0*/  MOV R30, R5 ;  /* 0x00000005001e7202 */ /* 0x000fce0000000f00 */
.L_x_121:
[----:B------:R-:W-:-:S13]  /*9cc0*/  ISETP.NE.AND P0, PT, R33, RZ, PT ;  /* 0x000000ff2100720c */ /* 0x000fda0003f05270 */
[----:B------:R-:W-:Y:S05]  /*9cd0*/  @!P0 BRA `(.L_x_120) ;  /* 0x0000000400008947 */ /* 0x000fea0003800000 */
[----:B------:R-:W-:Y:S01]  /*9ce0*/  UISETP.GE.U32.AND UP0, UPT, UR30, 0x3, UPT ;  /* 0x000000031e00788c */ /* 0x000fe2000bf06070 */
[----:B------:R-:W-:-:S08]  /*9cf0*/  ISETP.NE.AND P0, PT, R2, RZ, PT ;  /* 0x000000ff0200720c */ /* 0x000fd00003f05270 */
[----:B------:R-:W-:Y:S05]  /*9d00*/  BRA.U !UP0, `(.L_x_124) ;  /* 0x0000000108747547 */ /* 0x000fea000b800000 */
[----:B0-----:R-:W0:Y:S01]  /*9d10*/  LDC R37, c[0x0][0x3b0] ;  /* 0x0000ec00ff257b82 */ /* 0x001e220000000800 */
[----:B------:R-:W-:-:S04]  /*9d20*/  IADD3 R31, PT, PT, R27, R30, RZ ;  /* 0x0000001e1b1f7210 */ /* 0x000fc80007ffe0ff */
[----:B------:R-:W-:-:S05]  /*9d30*/  LEA R31, R31, UR11, 0x1 ;  /* 0x0000000b1f1f7c11 */ /* 0x000fca000f8e08ff */
[----:B------:R-:W1:Y:S01]  /*9d40*/  LDS.U16 R41, [R31+0x2] ;  /* 0x000002001f297984 */ /* 0x000e620000000400 */
[C---:B0-----:R-:W-:Y:S02]  /*9d50*/  IMAD R36, R30.reuse, R37, R28 ;  /* 0x000000251e247224 */ /* 0x041fe400078e021c */
[----:B------:R-:W-:-:S03]  /*9d60*/  VIADD R30, R30, 0x4 ;  /* 0x000000041e1e7836 */ /* 0x000fc60000000000 */
[----:B------:R-:W-:Y:S02]  /*9d70*/  LEA R40, R36, UR24, 0x1 ;  /* 0x0000001824287c11 */ /* 0x000fe4000f8e08ff */
[----:B------:R-:W0:Y:S02]  /*9d80*/  LDS.U16 R36, [R31] ;  /* 0x000000001f247984 */ /* 0x000e240000000400 */
[C---:B------:R-:W-:Y:S02]  /*9d90*/  LEA R42, R37.reuse, R40, 0x1 ;  /* 0x00000028252a7211 */ /* 0x040fe400078e08ff */
[----:B------:R-:W2:Y:S02]  /*9da0*/  LDS.U16 R38, [R40+0x2] ;  /* 0x0000020028267984 */ /* 0x000ea40000000400 */
[----:B------:R-:W-:Y:S02]  /*9db0*/  LEA R44, R37, R42, 0x1 ;  /* 0x0000002a252c7211 */ /* 0x000fe400078e08ff */
[----:B------:R-:W-:Y:S01]  /*9dc0*/  LDS.U16 R40, [R31+0x6] ;  /* 0x000006001f287984 */ /* 0x000fe20000000400 */
[----:B-1----:R-:W-:-:S02]  /*9dd0*/  HADD2.F32 R41, -RZ, R41.H0_H0 ;  /* 0x20000029ff297230 */ /* 0x002fc40000004100 */
[----:B0-----:R-:W-:Y:S01]  /*9de0*/  HADD2.F32 R39, -RZ, R36.H0_H0 ;  /* 0x20000024ff277230 */ /* 0x001fe20000004100 */
[----:B------:R-:W-:Y:S02]  /*9df0*/  LEA R36, R37, R44, 0x1 ;  /* 0x0000002c25247211 */ /* 0x000fe400078e08ff */
[----:B------:R-:W0:Y:S01]  /*9e00*/  LDS.U16 R37, [R31+0x4] ;  /* 0x000004001f257984 */ /* 0x000e220000000400 */
[----:B--2---:R-:W-:-:S03]  /*9e10*/  HADD2.F32 R38, -RZ, R38.H0_H0 ;  /* 0x20000026ff267230 */ /* 0x004fc60000004100 */
[----:B------:R-:W-:Y:S02]  /*9e20*/  LDS.U16 R36, [R36+0x2] ;  /* 0x0000020024247984 */ /* 0x000fe40000000400 */
[----:B------:R-:W-:Y:S02]  /*9e30*/  FFMA R32, R39, R38, R32 ;  /* 0x0000002627207223 */ /* 0x000fe40000000020 */
[----:B------:R-:W1:Y:S04]  /*9e40*/  LDS.U16 R38, [R42+0x2] ;  /* 0x000002002a267984 */ /* 0x000e680000000400 */
[----:B------:R-:W2:Y:S01]  /*9e50*/  LDS.U16 R39, [R44+0x2] ;  /* 0x000002002c277984 */ /* 0x000ea20000000400 */
[----:B0-----:R-:W-:Y:S02]  /*9e60*/  HADD2.F32 R37, -RZ, R37.H0_H0 ;  /* 0x20000025ff257230 */ /* 0x001fe40000004100 */
[----:B-1----:R-:W-:-:S02]  /*9e70*/  HADD2.F32 R38, -RZ, R38.H0_H0 ;  /* 0x20000026ff267230 */ /* 0x002fc40000004100 */
[----:B--2---:R-:W-:-:S03]  /*9e80*/  HADD2.F32 R39, -RZ, R39.H0_H0 ;  /* 0x20000027ff277230 */ /* 0x004fc60000004100 */
[----:B------:R-:W-:Y:S01]  /*9e90*/  FFMA R32, R41, R38, R32 ;  /* 0x0000002629207223 */ /* 0x000fe20000000020 */
[----:B------:R-:W-:Y:S02]  /*9ea0*/  HADD2.F32 R41, -RZ, R40.H0_H0 ;  /* 0x20000028ff297230 */ /* 0x000fe40000004100 */
[----:B------:R-:W-:Y:S02]  /*9eb0*/  HADD2.F32 R38, -RZ, R36.H0_H0 ;  /* 0x20000024ff267230 */ /* 0x000fe40000004100 */
[----:B------:R-:W-:-:S04]  /*9ec0*/  FFMA R32, R37, R39, R32 ;  /* 0x0000002725207223 */ /* 0x000fc80000000020 */
[----:B------:R-:W-:-:S07]  /*9ed0*/  FFMA R32, R41, R38, R32 ;  /* 0x0000002629207223 */ /* 0x000fce0000000020 */
.L_x_124:
[----:B------:R-:W-:Y:S05]  /*9ee0*/  @!P0 BRA `(.L_x_120) ;  /* 0x00000000007c8947 */ /* 0x000fea0003800000 */
[----:B------:R-:W-:Y:S01]  /*9ef0*/  UISETP.NE.AND UP0, UPT, UR26, URZ, UPT ;  /* 0x000000ff1a00728c */ /* 0x000fe2000bf05270 */
[----:B------:R-:W-:-:S08]  /*9f00*/  ISETP.NE.AND P0, PT, R3, RZ, PT ;  /* 0x000000ff0300720c */ /* 0x000fd00003f05270 */
[----:B------:R-:W-:Y:S05]  /*9f10*/  BRA.U !UP0, `(.L_x_125) ;  /* 0x0000000108447547 */ /* 0x000fea000b800000 */
[----:B0-----:R-:W0:Y:S01]  /*9f20*/  LDC R37, c[0x0][0x3b0] ;  /* 0x0000ec00ff257b82 */ /* 0x001e220000000800 */
[----:B------:R-:W-:-:S04]  /*9f30*/  IADD3 R31, PT, PT, R27, R30, RZ ;  /* 0x0000001e1b1f7210 */ /* 0x000fc80007ffe0ff */
[----:B------:R-:W-:-:S05]  /*9f40*/  LEA R31, R31, UR11, 0x1 ;  /* 0x0000000b1f1f7c11 */ /* 0x000fca000f8e08ff */
[----:B------:R-:W1:Y:S01]  /*9f50*/  LDS.U16 R39, [R31+0x2] ;  /* 0x000002001f277984 */ /* 0x000e620000000400 */
[C---:B0-----:R-:W-:Y:S01]  /*9f60*/  IMAD R36, R30.reuse, R37, R28 ;  /* 0x000000251e247224 */ /* 0x041fe200078e021c */
[----:B------:R-:W-:-:S04]  /*9f70*/  IADD3 R30, PT, PT, R30, 0x2, RZ ;  /* 0x000000021e1e7810 */ /* 0x000fc80007ffe0ff */
[----:B------:R-:W-:Y:S02]  /*9f80*/  LEA R38, R36, UR24, 0x1 ;  /* 0x0000001824267c11 */ /* 0x000fe4000f8e08ff */
[----:B------:R-:W0:Y:S02]  /*9f90*/  LDS.U16 R36, [R31] ;  /* 0x000000001f247984 */ /* 0x000e240000000400 */
[----:B------:R-:W-:Y:S02]  /*9fa0*/  LEA R40, R37, R38, 0x1 ;  /* 0x0000002625287211 */ /* 0x000fe400078e08ff */
[----:B------:R-:W2:Y:S04]  /*9fb0*/  LDS.U16 R38, [R38+0x2] ;  /* 0x0000020026267984 */ /* 0x000ea80000000400 */
[----:B------:R-:W3:Y:S01]  /*9fc0*/  LDS.U16 R40, [R40+0x2] ;  /* 0x0000020028287984 */ /* 0x000ee20000000400 */
[----:B-1----:R-:W-:-:S02]  /*9fd0*/  HADD2.F32 R39, -RZ, R39.H0_H0 ;  /* 0x20000027ff277230 */ /* 0x002fc40000004100 */
[----:B0-----:R-:W-:Y:S02]  /*9fe0*/  HADD2.F32 R37, -RZ, R36.H0_H0 ;  /* 0x20000024ff257230 */ /* 0x001fe40000004100 */
[----:B--2---:R-:W-:Y:S02]  /*9ff0*/  HADD2.F32 R36, -RZ, R38.H0_H0 ;  /* 0x20000026ff247230 */ /* 0x004fe40000004100 */
[----:B---3--:R-:W-:-:S03]  /*a000*/  HADD2.F32 R41, -RZ, R40.H0_H0 ;  /* 0x20000028ff297230 */ /* 0x008fc60000004100 */
[----:B------:R-:W-:-:S04]  /*a010*/  FFMA R32, R37, R36, R32 ;  /* 0x0000002425207223 */ /* 0x000fc80000000020 */
[----:B------:R-:W-:-:S07]  /*a020*/  FFMA R32, R39, R41, R32 ;  /* 0x0000002927207223 */ /* 0x000fce0000000020 */
.L_x_125:
[----:B------:R-:W-:Y:S05]  /*a030*/  @!P0 BRA `(.L_x_120) ;  /* 0x0000000000288947 */ /* 0x000fea0003800000 */
[----:B------:R-:W1:Y:S01]  /*a040*/  LDCU UR5, c[0x0][0x3b0] ;  /* 0x00007600ff0577ac */ /* 0x000e620008000800 */
[----:B------:R-:W-:-:S04]  /*a050*/  IADD3 R31, PT, PT, R27, R30, RZ ;  /* 0x0000001e1b1f7210 */ /* 0x000fc80007ffe0ff */
[----:B------:R-:W-:-:S06]  /*a060*/  LEA R31, R31, UR11, 0x1 ;  /* 0x0000000b1f1f7c11 */ /* 0x000fcc000f8e08ff */
[----:B------:R-:W0:Y:S01]  /*a070*/  LDS.U16 R31, [R31] ;  /* 0x000000001f1f7984 */ /* 0x000e220000000400 */
[----:B-1----:R-:W-:-:S05]  /*a080*/  IMAD R30, R30, UR5, R28 ;  /* 0x000000051e1e7c24 */ /* 0x002fca000f8e021c */
[----:B------:R-:W-:-:S06]  /*a090*/  LEA R30, R30, UR24, 0x1 ;  /* 0x000000181e1e7c11 */ /* 0x000fcc000f8e08ff */
[----:B------:R-:W1:Y:S01]  /*a0a0*/  LDS.U16 R30, [R30+0x2] ;  /* 0x000002001e1e7984 */ /* 0x000e620000000400 */
[----:B0-----:R-:W-:Y:S02]  /*a0b0*/  HADD2.F32 R37, -RZ, R31.H0_H0 ;  /* 0x2000001fff257230 */ /* 0x001fe40000004100 */
[----:B-1----:R-:W-:-:S05]  /*a0c0*/  HADD2.F32 R36, -RZ, R30.H0_H0 ;  /* 0x2000001eff247230 */ /* 0x002fca0000004100 */
[----:B------:R-:W-:-:S07]  /*a0d0*/  FFMA R32, R37, R36, R32 ;  /* 0x0000002425207223 */ /* 0x000fce0000000020 */
.L_x_120:
[----:B------:R-:W1:Y:S02]  /*a0e0*/  LDL R31, [R29+0x4] ;  /* 0x000004001d1f7983 */ /* 0x000e640000100800 */
[----:B-1----:R-:W-:Y:S01]  /*a0f0*/  FADD R30, R31, R32 ;  /* 0x000000201f1e7221 */ /* 0x002fe20000000000 */
[----:B------:R-:W-:-:S04]  /*a100*/  MOV R32, RZ ;  /* 0x000000ff00207202 */ /* 0x000fc80000000f00 */
[----:B------:R1:W-:Y:S01]  /*a110*/  STL [R29+0x4], R30 ;  /* 0x0000041e1d007387 */ /* 0x0003e20000100800 */
[----:B------:R-:W-:Y:S05]  /*a120*/  @!P3 BRA `(.L_x_126) ;  /* 0x000000080008b947 */ /* 0x000fea0003800000 */
[----:B------:R-:W-:Y:S01]  /*a130*/  UISETP.GE.U32.AND UP0, UPT, UR14, 0x7, UPT ;  /* 0x000000070e00788c */ /* 0x000fe2000bf06070 */
[----:B------:R-:W-:Y:S01]  /*a140*/  HFMA2 R32, -RZ, RZ, 0, 0 ;  /* 0x00000000ff207431 */ /* 0x000fe200000001ff */
[----:B-1----:R-:W-:-:S07]  /*a150*/  MOV R30, RZ ;  /* 0x000000ff001e7202 */ /* 0x002fce0000000f00 */
[----:B------:R-:W-:Y:S05]  /*a160*/  BRA.U !UP0, `(.L_x_127) ;  /* 0x0000000108f07547 */ /* 0x000fea000b800000 */
[----:B------:R-:W-:Y:S01]  /*a170*/  BSSY.RECONVERGENT B1, `(.L_x_128) ;  /* 0x000003a000017945 */ /* 0x000fe20003800200 */
[----:B------:R-:W-:Y:S02]  /*a180*/  MOV R32, RZ ;  /* 0x000000ff00207202 */ /* 0x000fe40000000f00 */
[----:B------:R-:W-:-:S07]  /*a190*/  MOV R30, RZ ;  /* 0x000000ff001e7202 */ /* 0x000fce0000000f00 */
.L_x_129:
[----:B0-----:R-:W0:Y:S01]  /*a1a0*/  LDC R37, c[0x0][0x3b0] ;  /* 0x0000ec00ff257b82 */ /* 0x001e220000000800 */
[----:B------:R-:W-:-:S05]  /*a1b0*/  IMAD.IADD R31, R27, 0x1, R30 ;  /* 0x000000011b1f7824 */ /* 0x000fca00078e021e */
        /* <DEDUP_REMOVED lines=25> */
[----:B------:R-:W-:Y:S01]  /*a350*/  FFMA R41, R41, R43, R36 ;  /* 0x0000002b29297223 */ /* 0x000fe20000000024 */
[----:B------:R-:W-:Y:S01]  /*a360*/  LEA R36, R37, R40, 0x1 ;  /* 0x0000002825247211 */ /* 0x000fe200078e08ff */
[----:B------:R-:W0:Y:S04]  /*a370*/  LDS.U16 R39, [R40+0x4] ;  /* 0x0000040028277984 */ /* 0x000e280000000400 */
[----:B------:R-:W1:Y:S04]  /*a380*/  LDS.U16 R43, [R36+0x4] ;  /* 0x00000400242b7984 */ /* 0x000e680000000400 */
[----:B------:R-:W-:Y:S01]  /*a390*/  LDS.U16 R40, [R31+0xe] ;  /* 0x00000e001f287984 */ /* 0x000fe20000000400 */
[----:B0-----:R-:W-:-:S02]  /*a3a0*/  HADD2.F32 R39, -RZ, R39.H0_H0 ;  /* 0x20000027ff277230 */ /* 0x001fc40000004100 */
[----:B-1----:R-:W-:-:S03]  /*a3b0*/  HADD2.F32 R43, -RZ, R43.H0_H0 ;  /* 0x2000002bff2b7230 */ /* 0x002fc60000004100 */
[----:B------:R-:W-:Y:S01]  /*a3c0*/  FFMA R32, R38, R39, R41 ;  /* 0x0000002726207223 */ /* 0x000fe20000000029 */
[----:B------:R-:W-:Y:S01]  /*a3d0*/  HADD2.F32 R39, -RZ, R42.H0_H0 ;  /* 0x2000002aff277230 */ /* 0x000fe20000004100 */
[C---:B------:R-:W-:Y:S01]  /*a3e0*/  LEA R42, R37.reuse, R36, 0x1 ;  /* 0x00000024252a7211 */ /* 0x040fe200078e08ff */
[----:B------:R-:W0:Y:S03]  /*a3f0*/  LDS.U16 R41, [R31+0xa] ;  /* 0x00000a001f297984 */ /* 0x000e260000000400 */
[----:B------:R-:W-:Y:S01]  /*a400*/  LEA R44, R37, R42, 0x1 ;  /* 0x0000002a252c7211 */ /* 0x000fe200078e08ff */
[----:B------:R-:W1:Y:S01]  /*a410*/  LDS.U16 R38, [R42+0x4] ;  /* 0x000004002a267984 */ /* 0x000e620000000400 */
[----:B------:R-:W-:Y:S02]  /*a420*/  FFMA R32, R39, R43, R32 ;  /* 0x0000002b27207223 */ /* 0x000fe40000000020 */
[----:B------:R-:W-:Y:S01]  /*a430*/  LEA R36, R37, R44, 0x1 ;  /* 0x0000002c25247211 */ /* 0x000fe200078e08ff */
[----:B------:R-:W2:Y:S04]  /*a440*/  LDS.U16 R39, [R44+0x4] ;  /* 0x000004002c277984 */ /* 0x000ea80000000400 */
[----:B------:R-:W3:Y:S04]  /*a450*/  LDS.U16 R37, [R31+0xc] ;  /* 0x00000c001f257984 */ /* 0x000ee80000000400 */
[----:B------:R-:W4:Y:S01]  /*a460*/  LDS.U16 R36, [R36+0x4] ;  /* 0x0000040024247984 */ /* 0x000f220000000400 */
[----:B0-----:R-:W-:-:S02]  /*a470*/  HADD2.F32 R41, -RZ, R41.H0_H0 ;  /* 0x20000029ff297230 */ /* 0x001fc40000004100 */
[----:B-1----:R-:W-:Y:S02]  /*a480*/  HADD2.F32 R38, -RZ, R38.H0_H0 ;  /* 0x20000026ff267230 */ /* 0x002fe40000004100 */
        /* <DEDUP_REMOVED lines=9> */
.L_x_128:
[----:B------:R-:W-:-:S07]  /*a520*/  MOV R30, R5 ;  /* 0x00000005001e7202 */ /* 0x000fce0000000f00 */
.L_x_127:
[----:B------:R-:W-:-:S13]  /*a530*/  ISETP.NE.AND P0, PT, R33, RZ, PT ;  /* 0x000000ff2100720c */ /* 0x000fda0003f05270 */
[----:B------:R-:W-:Y:S05]  /*a540*/  @!P0 BRA `(.L_x_126) ;  /* 0x0000000400008947 */ /* 0x000fea0003800000 */
[----:B------:R-:W-:Y:S01]  /*a550*/  UISETP.GE.U32.AND UP0, UPT, UR30, 0x3, UPT ;  /* 0x000000031e00788c */ /* 0x000fe2000bf06070 */
[----:B------:R-:W-:-:S08]  /*a560*/  ISETP.NE.AND P0, PT, R2, RZ, PT ;  /* 0x000000ff0200720c */ /* 0x000fd00003f05270 */
[----:B------:R-:W-:Y:S05]  /*a570*/  BRA.U !UP0, `(.L_x_130) ;  /* 0x0000000108747547 */ /* 0x000fea000b800000 */
[----:B0-----:R-:W0:Y:S01]  /*a580*/  LDC R37, c[0x0][0x3b0] ;  /* 0x0000ec00ff257b82 */ /* 0x001e220000000800 */
        /* <DEDUP_REMOVED lines=28> */
.L_x_130:
        /* <DEDUP_REMOVED lines=21> */
.L_x_131:
        /* <DEDUP_REMOVED lines=11> */
.L_x_126:
[----:B------:R-:W1:Y:S02]  /*a950*/  LDL R31, [R29+0x8] ;  /* 0x000008001d1f7983 */ /* 0x000e640000100800 */
[----:B-1----:R-:W-:Y:S01]  /*a960*/  FADD R30, R31, R32 ;  /* 0x000000201f1e7221 */ /* 0x002fe20000000000 */
[----:B------:R-:W-:-:S04]  /*a970*/  HFMA2 R32, -RZ, RZ, 0, 0 ;  /* 0x00000000ff207431 */ /* 0x000fc800000001ff */
[----:B------:R1:W-:Y:S01]  /*a980*/  STL [R29+0x8], R30 ;  /* 0x0000081e1d007387 */ /* 0x0003e20000100800 */
[----:B------:R-:W-:Y:S05]  /*a990*/  @!P3 BRA `(.L_x_132) ;  /* 0x000000080008b947 */ /* 0x000fea0003800000 */
[----:B------:R-:W-:Y:S01]  /*a9a0*/  UISETP.GE.U32.AND UP0, UPT, UR14, 0x7, UPT ;  /* 0x000000070e00788c */ /* 0x000fe2000bf06070 */
[----:B------:R-:W-:Y:S01]  /*a9b0*/  IMAD.MOV.U32 R32, RZ, RZ, RZ ;  /* 0x000000ffff207224 */ /* 0x000fe200078e00ff */
[----:B-1----:R-:W-:-:S07]  /*a9c0*/  MOV R30, RZ ;  /* 0x000000ff001e7202 */ /* 0x002fce0000000f00 */
[----:B------:R-:W-:Y:S05]  /*a9d0*/  BRA.U !UP0, `(.L_x_133) ;  /* 0x0000000108f07547 */ /* 0x000fea000b800000 */
[----:B------:R-:W-:Y:S01]  /*a9e0*/  HFMA2 R30, -RZ, RZ, 0, 0 ;  /* 0x00000000ff1e7431 */ /* 0x000fe200000001ff */
[----:B------:R-:W-:Y:S01]  /*a9f0*/  BSSY.RECONVERGENT B1, `(.L_x_134) ;  /* 0x0000039000017945 */ /* 0x000fe20003800200 */
[----:B------:R-:W-:-:S07]  /*aa00*/  MOV R32, RZ ;  /* 0x000000ff00207202 */ /* 0x000fce0000000f00 */
.L_x_135:
        /* <DEDUP_REMOVED lines=36> */
[----:B------:R-:W-:Y:S01]  /*ac50*/  LEA R42, R37, R36, 0x1 ;  /* 0x00000024252a7211 */ /* 0x000fe200078e08ff */
[----:B------:R-:W0:Y:S03]  /*ac60*/  LDS.U16 R41, [R31+0xa] ;  /* 0x00000a001f297984 */ /* 0x000e260000000400 */
[----:B------:R-:W-:Y:S01]  /*ac70*/  FFMA R32, R39, R43, R32 ;  /* 0x0000002b27207223 */ /* 0x000fe20000000020 */
[C---:B------:R-:W-:Y:S01]  /*ac80*/  IMAD R44, R37.reuse, 0x2, R42 ;  /* 0x00000002252c7824 */ /* 0x040fe200078e022a */
[----:B------:R-:W1:Y:S04]  /*ac90*/  LDS.U16 R38, [R42+0x6] ;  /* 0x000006002a267984 */ /* 0x000e680000000400 */
        /* <DEDUP_REMOVED lines=15> */
.L_x_134:
[----:B------:R-:W-:-:S07]  /*ad90*/  MOV R30, R5 ;  /* 0x00000005001e7202 */ /* 0x000fce0000000f00 */
.L_x_133:
        /* <DEDUP_REMOVED lines=34> */
.L_x_136:
        /* <DEDUP_REMOVED lines=11> */
[----:B------:R-:W0:Y:S03]  /*b070*/  LDS.U16 R36, [R31] ;  /* 0x000000001f247984 */ /* 0x000e260000000400 */
[----:B------:R-:W-:Y:S02]  /*b080*/  IMAD R40, R37, 0x2, R38 ;  /* 0x0000000225287824 */ /* 0x000fe400078e0226 */
        /* <DEDUP_REMOVED lines=8> */
.L_x_137:
        /* <DEDUP_REMOVED lines=11> */
.L_x_132:
[----:B------:R-:W2:Y:S01]  /*b1c0*/  LDL R31, [R29+0xc] ;  /* 0x00000c001d1f7983 */ /* 0x000ea20000100800 */
[----:B------:R-:W-:-:S04]  /*b1d0*/  IADD3 R28, PT, PT, R28, 0x4, RZ ;  /* 0x000000041c1c7810 */ /* 0x000fc80007ffe0ff */
[----:B------:R-:W-:Y:S01]  /*b1e0*/  ISETP.NE.AND P0, PT, R28, UR12, PT ;  /* 0x0000000c1c007c0c */ /* 0x000fe2000bf05270 */
[----:B--2---:R-:W-:-:S05]  /*b1f0*/  FADD R32, R31, R32 ;  /* 0x000000201f207221 */ /* 0x004fca0000000000 */
[----:B------:R2:W-:Y:S07]  /*b200*/  STL [R29+0xc], R32 ;  /* 0x00000c201d007387 */ /* 0x0005ee0000100800 */
[----:B------:R-:W-:Y:S05]  /*b210*/  @P0 BRA `(.L_x_138) ;  /* 0xffffffdc00800947 */ /* 0x000fea000383ffff */
[----:B------:R-:W-:Y:S05]  /*b220*/  BSYNC.RECONVERGENT B0 ;  /* 0x0000000000007941 */ /* 0x000fea0003800200 */
.L_x_113:
[----:B------:R-:W-:-:S07]  /*b230*/  MOV R28, UR12 ;  /* 0x0000000c001c7c02 */ /* 0x000fce0008000f00 */
.L_x_112:
[----:B------:R-:W-:Y:S01]  /*b240*/  UISETP.NE.AND UP0, UPT, UR28, URZ, UPT ;  /* 0x000000ff1c00728c */ /* 0x000fe2000bf05270 */
[----:B------:R-:W-:Y:S08]  /*b250*/  BSSY.RECONVERGENT B0, `(.L_x_111) ;  /* 0x000008f000007945 */ /* 0x000ff00003800200 */
[----:B------:R-:W-:Y:S05]  /*b260*/  BRA.U !UP0, `(.L_x_139) ;  /* 0x0000000908347547 */ /* 0x000fea000b800000 */
[----:B-12---:R-:W-:-:S07]  /*b270*/  HFMA2 R29, -RZ, RZ, 0, 0 ;  /* 0x00000000ff1d7431 */ /* 0x006fce00000001ff */
.L_x_146:
[----:B------:R-:W-:Y:S01]  /*b280*/  MOV R32, RZ ;  /* 0x000000ff00207202 */ /* 0x000fe20000000f00 */
[----:B---3--:R-:W-:Y:S06]  /*b290*/  @!P3 BRA `(.L_x_140) ;  /* 0x000000080008b947 */ /* 0x008fec0003800000 */
[----:B------:R-:W-:Y:S01]  /*b2a0*/  UISETP.GE.U32.AND UP0, UPT, UR14, 0x7, UPT ;  /* 0x000000070e00788c */ /* 0x000fe2000bf06070 */
[----:B------:R-:W-:Y:S01]  /*b2b0*/  HFMA2 R30, -RZ, RZ, 0, 0 ;  /* 0x00000000ff1e7431 */ /* 0x000fe200000001ff */
[----:B------:R-:W-:-:S07]  /*b2c0*/  MOV R32, RZ ;  /* 0x000000ff00207202 */ /* 0x000fce0000000f00 */
[----:B------:R-:W-:Y:S05]  /*b2d0*/  BRA.U !UP0, `(.L_x_141) ;  /* 0x0000000108f07547 */ /* 0x000fea000b800000 */
[----:B------:R-:W-:Y:S01]  /*b2e0*/  BSSY.RECONVERGENT B1, `(.L_x_142) ;  /* 0x000003a000017945 */ /* 0x000fe20003800200 */
[----:B------:R-:W-:Y:S01]  /*b2f0*/  MOV R32, RZ ;  /* 0x000000ff00207202 */ /* 0x000fe20000000f00 */
[----:B------:R-:W-:-:S07]  /*b300*/  IMAD.MOV.U32 R30, RZ, RZ, RZ ;  /* 0x000000ffff1e7224 */ /* 0x000fce00078e00ff */
.L_x_143:
        /* <DEDUP_REMOVED lines=10> */
[----:B------:R-:W2:Y:S04]  /*b3b0*/  LDS.U16 R40, [R38] ;  /* 0x0000000026287984 */ /* 0x000ea80000000400 */
        /* <DEDUP_REMOVED lines=8> */
[----:B------:R-:W1:Y:S04]  /*b440*/  LDS.U16 R40, [R42] ;  /* 0x000000002a287984 */ /* 0x000e680000000400 */
[----:B------:R-:W2:Y:S04]  /*b450*/  LDS.U16 R43, [R32] ;  /* 0x00000000202b7984 */ /* 0x000ea80000000400 */
        /* <DEDUP_REMOVED lines=8> */
[----:B------:R-:W0:Y:S04]  /*b4e0*/  LDS.U16 R39, [R40] ;  /* 0x0000000028277984 */ /* 0x000e280000000400 */
[----:B------:R-:W1:Y:S04]  /*b4f0*/  LDS.U16 R43, [R36] ;  /* 0x00000000242b7984 */ /* 0x000e680000000400 */
        /* <DEDUP_REMOVED lines=8> */
[----:B------:R-:W1:Y:S01]  /*b580*/  LDS.U16 R38, [R42] ;  /* 0x000000002a267984 */ /* 0x000e620000000400 */
[----:B------:R-:W-:Y:S02]  /*b590*/  FFMA R32, R39, R43, R32 ;  /* 0x0000002b27207223 */ /* 0x000fe40000000020 */
[----:B------:R-:W-:Y:S01]  /*b5a0*/  LEA R36, R37, R44, 0x1 ;  /* 0x0000002c25247211 */ /* 0x000fe200078e08ff */
[----:B------:R-:W2:Y:S04]  /*b5b0*/  LDS.U16 R39, [R44] ;  /* 0x000000002c277984 */ /* 0x000ea80000000400 */
[----:B------:R-:W3:Y:S04]  /*b5c0*/  LDS.U16 R37, [R31+0xc] ;  /* 0x00000c001f257984 */ /* 0x000ee80000000400 */
[----:B------:R-:W4:Y:S01]  /*b5d0*/  LDS.U16 R36, [R36] ;  /* 0x0000000024247984 */ /* 0x000f220000000400 */
        /* <DEDUP_REMOVED lines=11> */
.L_x_142:
[----:B------:R-:W-:-:S07]  /*b690*/  IMAD.MOV.U32 R30, RZ, RZ, R5 ;  /* 0x000000ffff1e7224 */ /* 0x000fce00078e0005 */
.L_x_141:
        /* <DEDUP_REMOVED lines=14> */
[----:B------:R-:W2:Y:S02]  /*b780*/  LDS.U16 R38, [R40] ;  /* 0x0000000028267984 */ /* 0x000ea40000000400 */
[----:B------:R-:W-:Y:S02]  /*b790*/  LEA R44, R37, R42, 0x1 ;  /* 0x0000002a252c7211 */ /* 0x000fe400078e08ff */
[----:B------:R-:W-:Y:S01]  /*b7a0*/  LDS.U16 R40, [R31+0x6] ;  /* 0x000006001f287984 */ /* 0x000fe20000000400 */
[----:B-1----:R-:W-:-:S02]  /*b7b0*/  HADD2.F32 R41, -RZ, R41.H0_H0 ;  /* 0x20000029ff297230 */ /* 0x002fc40000004100 */
[----:B0-----:R-:W-:Y:S01]  /*b7c0*/  HADD2.F32 R39, -RZ, R36.H0_H0 ;  /* 0x20000024ff277230 */ /* 0x001fe20000004100 */
[----:B------:R-:W-:Y:S02]  /*b7d0*/  LEA R36, R37, R44, 0x1 ;  /* 0x0000002c25247211 */ /* 0x000fe400078e08ff */
[----:B------:R-:W0:Y:S01]  /*b7e0*/  LDS.U16 R37, [R31+0x4] ;  /* 0x000004001f257984 */ /* 0x000e220000000400 */
[----:B--2---:R-:W-:-:S03]  /*b7f0*/  HADD2.F32 R38, -RZ, R38.H0_H0 ;  /* 0x20000026ff267230 */ /* 0x004fc60000004100 */
[----:B------:R-:W-:Y:S02]  /*b800*/  LDS.U16 R36, [R36] ;  /* 0x0000000024247984 */ /* 0x000fe40000000400 */
[----:B------:R-:W-:Y:S02]  /*b810*/  FFMA R32, R39, R38, R32 ;  /* 0x0000002627207223 */ /* 0x000fe40000000020 */
[----:B------:R-:W1:Y:S04]  /*b820*/  LDS.U16 R38, [R42] ;  /* 0x000000002a267984 */ /* 0x000e680000000400 */
[----:B------:R-:W2:Y:S01]  /*b830*/  LDS.U16 R39, [R44] ;  /* 0x000000002c277984 */ /* 0x000ea20000000400 */
        /* <DEDUP_REMOVED lines=8> */
.L_x_144:
        /* <DEDUP_REMOVED lines=13> */
[----:B------:R-:W2:Y:S04]  /*b990*/  LDS.U16 R38, [R38] ;  /* 0x0000000026267984 */ /* 0x000ea80000000400 */
[----:B------:R-:W3:Y:S01]  /*b9a0*/  LDS.U16 R40, [R40] ;  /* 0x0000000028287984 */ /* 0x000ee20000000400 */
[----:B-1----:R-:W-:-:S02]  /*b9b0*/  HADD2.F32 R39, -RZ, R39.H0_H0 ;  /* 0x20000027ff277230 */ /* 0x002fc40000004100 */
[----:B0-----:R-:W-:Y:S02]  /*b9c0*/  HADD2.F32 R37, -RZ, R36.H0_H0 ;  /* 0x20000024ff257230 */ /* 0x001fe40000004100 */
[----:B--2---:R-:W-:Y:S02]  /*b9d0*/  HADD2.F32 R36, -RZ, R38.H0_H0 ;  /* 0x20000026ff247230 */ /* 0x004fe40000004100 */
[----:B---3--:R-:W-:-:S03]  /*b9e0*/  HADD2.F32 R41, -RZ, R40.H0_H0 ;  /* 0x20000028ff297230 */ /* 0x008fc60000004100 */
[----:B------:R-:W-:-:S04]  /*b9f0*/  FFMA R32, R37, R36, R32 ;  /* 0x0000002425207223 */ /* 0x000fc80000000020 */
[----:B------:R-:W-:-:S07]  /*ba00*/  FFMA R32, R39, R41, R32 ;  /* 0x0000002927207223 */ /* 0x000fce0000000020 */
.L_x_145:
[----:B------:R-:W-:Y:S05]  /*ba10*/  @!P0 BRA `(.L_x_140) ;  /* 0x0000000000288947 */ /* 0x000fea0003800000 */
[----:B------:R-:W1:Y:S01]  /*ba20*/  LDCU UR5, c[0x0][0x3b0] ;  /* 0x00007600ff0577ac */ /* 0x000e620008000800 */
[----:B------:R-:W-:-:S04]  /*ba30*/  IADD3 R31, PT, PT, R27, R30, RZ ;  /* 0x0000001e1b1f7210 */ /* 0x000fc80007ffe0ff */
[----:B------:R-:W-:-:S06]  /*ba40*/  LEA R31, R31, UR11, 0x1 ;  /* 0x0000000b1f1f7c11 */ /* 0x000fcc000f8e08ff */
[----:B------:R-:W0:Y:S01]  /*ba50*/  LDS.U16 R31, [R31] ;  /* 0x000000001f1f7984 */ /* 0x000e220000000400 */
[----:B-1----:R-:W-:-:S05]  /*ba60*/  IMAD R30, R30, UR5, R28 ;  /* 0x000000051e1e7c24 */ /* 0x002fca000f8e021c */
[----:B------:R-:W-:-:S06]  /*ba70*/  LEA R30, R30, UR24, 0x1 ;  /* 0x000000181e1e7c11 */ /* 0x000fcc000f8e08ff */
[----:B------:R-:W1:Y:S01]  /*ba80*/  LDS.U16 R30, [R30] ;  /* 0x000000001e1e7984 */ /* 0x000e620000000400 */
[----:B0-----:R-:W-:Y:S02]  /*ba90*/  HADD2.F32 R37, -RZ, R31.H0_H0 ;  /* 0x2000001fff257230 */ /* 0x001fe40000004100 */
[----:B-1----:R-:W-:-:S05]  /*baa0*/  HADD2.F32 R36, -RZ, R30.H0_H0 ;  /* 0x2000001eff247230 */ /* 0x002fca0000004100 */
[----:B------:R-:W-:-:S07]  /*bab0*/  FFMA R32, R37, R36, R32 ;  /* 0x0000002425207223 */ /* 0x000fce0000000020 */
.L_x_140:
[----:B------:R-:W-:-:S05]  /*bac0*/  LEA R30, R28, UR23, 0x2 ;  /* 0x000000171c1e7c11 */ /* 0x000fca000f8e10ff */
[----:B------:R-:W2:Y:S01]  /*bad0*/  LDL R31, [R30] ;  /* 0x000000001e1f7983 */ /* 0x000ea20000100800 */
[----:B------:R-:W-:Y:S01]  /*bae0*/  VIADD R29, R29, 0x1 ;  /* 0x000000011d1d7836 */ /* 0x000fe20000000000 */
[----:B------:R-:W-:-:S04]  /*baf0*/  IADD3 R28, PT, PT, R28, 0x1, RZ ;  /* 0x000000011c1c7810 */ /* 0x000fc80007ffe0ff */
[----:B------:R-:W-:Y:S01]  /*bb00*/  ISETP.NE.AND P0, PT, R29, UR28, PT ;  /* 0x0000001c1d007c0c */ /* 0x000fe2000bf05270 */
[----:B--2---:R-:W-:-:S05]  /*bb10*/  FADD R31, R31, R32 ;  /* 0x000000201f1f7221 */ /* 0x004fca0000000000 */
[----:B------:R3:W-:Y:S07]  /*bb20*/  STL [R30], R31 ;  /* 0x0000001f1e007387 */ /* 0x0007ee0000100800 */
[----:B------:R-:W-:Y:S05]  /*bb30*/  @P0 BRA `(.L_x_146) ;  /* 0xfffffff400d00947 */ /* 0x000fea000383ffff */
.L_x_139:
[----:B------:R-:W-:Y:S05]  /*bb40*/  BSYNC.RECONVERGENT B0 ;  /* 0x0000000000007941 */ /* 0x000fea0003800200 */
.L_x_111:
[----:B--2---:R-:W-:Y:S02]  /*bb50*/  IADD3 R32, PT, PT, R0, 0x100, RZ ;  /* 0x0000010000207810 */ /* 0x004fe40007ffe0ff */
[----:B-1-3--:R-:W-:Y:S01]  /*bb60*/  MOV R30, 0xce6e6b28 ;  /* 0xce6e6b28001e7802 */ /* 0x00afe20000000f00 */
[----:B------:R-:W-:Y:S06]  /*bb70*/  @!P3 BRA `(.L_x_147) ;  /* 0x0000000400d4b947 */ /* 0x000fec0003800000 */
[----:B------:R-:W1:Y:S01]  /*bb80*/  LDCU UR5, c[0x0][0x3ac] ;  /* 0x00007580ff0577ac */ /* 0x000e620008000800 */
[----:B------:R-:W-:Y:S01]  /*bb90*/  HFMA2 R30, -RZ, RZ, -25.71875, 3664 ;  /* 0xce6e6b28ff1e7431 */ /* 0x000fe200000001ff */
[----:B------:R-:W-:Y:S01]  /*bba0*/  MOV R28, RZ ;  /* 0x000000ff001c7202 */ /* 0x000fe20000000f00 */
[----:B------:R-:W-:Y:S01]  /*bbb0*/  UISETP.GE.U32.AND UP0, UPT, UR14, 0xf, UPT ;  /* 0x0000000f0e00788c */ /* 0x000fe2000bf06070 */
[----:B-1----:R-:W-:-:S05]  /*bbc0*/  MOV R27, UR5 ;  /* 0x00000005001b7c02 */ /* 0x002fca0008000f00 */
[----:B------:R-:W-:-:S03]  /*bbd0*/  IMAD R27, R32, R27, UR29 ;  /* 0x0000001d201b7e24 */ /* 0x000fc6000f8e021b */
[----:B------:R-:W-:Y:S05]  /*bbe0*/  BRA.U !UP0, `(.L_x_148) ;  /* 0x0000000108c87547 */ /* 0x000fea000b800000 */
[----:B------:R-:W-:Y:S01]  /*bbf0*/  BSSY.RECONVERGENT B0, `(.L_x_149) ;  /* 0x0000030000007945 */ /* 0x000fe20003800200 */
[----:B------:R-:W-:Y:S02]  /*bc00*/  MOV R30, 0xce6e6b28 ;  /* 0xce6e6b28001e7802 */ /* 0x000fe40000000f00 */
[----:B------:R-:W-:-:S07]  /*bc10*/  MOV R28, RZ ;  /* 0x000000ff001c7202 */ /* 0x000fce0000000f00 */
.L_x_150:
[----:B------:R-:W-:Y:S01]  /*bc20*/  IADD3 R29, PT, PT, R27, R28, RZ ;  /* 0x0000001c1b1d7210 */ /* 0x000fe20007ffe0ff */
[----:B------:R-:W-:-:S03]  /*bc30*/  VIADD R28, R28, 0x10 ;  /* 0x000000101c1c7836 */ /* 0x000fc60000000000 */
[----:B------:R-:W-:Y:S02]  /*bc40*/  LEA R29, R29, UR11, 0x1 ;  /* 0x0000000b1d1d7c11 */ /* 0x000fe4000f8e08ff */
[----:B------:R-:W-:-:S03]  /*bc50*/  ISETP.NE.AND P0, PT, R28, R9, PT ;  /* 0x000000091c00720c */ /* 0x000fc60003f05270 */
[----:B------:R-:W1:Y:S04]  /*bc60*/  LDS.U16 R40, [R29] ;  /* 0x000000001d287984 */ /* 0x000e680000000400 */
[----:B------:R-:W2:Y:S04]  /*bc70*/  LDS.U16 R42, [R29+0x2] ;  /* 0x000002001d2a7984 */ /* 0x000ea80000000400 */
[----:B------:R-:W3:Y:S04]  /*bc80*/  LDS.U16 R43, [R29+0x4] ;  /* 0x000004001d2b7984 */ /* 0x000ee80000000400 */
[----:B------:R-:W4:Y:S04]  /*bc90*/  LDS.U16 R39, [R29+0x6] ;  /* 0x000006001d277984 */ /* 0x000f280000000400 */
[----:B------:R-:W5:Y:S04]  /*bca0*/  LDS.U16 R38, [R29+0x8] ;  /* 0x000008001d267984 */ /* 0x000f680000000400 */
[----:B0-----:R-:W0:Y:S04]  /*bcb0*/  LDS.U16 R37, [R29+0xa] ;  /* 0x00000a001d257984 */ /* 0x001e280000000400 */
[----:B------:R-:W0:Y:S04]  /*bcc0*/  LDS.U16 R31, [R29+0xc] ;  /* 0x00000c001d1f7984 */ /* 0x000e280000000400 */
[----:B------:R-:W0:Y:S01]  /*bcd0*/  LDS.U16 R36, [R29+0xe] ;  /* 0x00000e001d247984 */ /* 0x000e220000000400 */
[----:B-1----:R-:W-:-:S02]  /*bce0*/  HADD2.F32 R41, -RZ, R40.H0_H0 ;  /* 0x20000028ff297230 */ /* 0x002fc40000004100 */
[----:B--2---:R-:W-:-:S05]  /*bcf0*/  HADD2.F32 R42, -RZ, R42.H0_H0 ;  /* 0x2000002aff2a7230 */ /* 0x004fca0000004100 */
[----:B------:R-:W-:Y:S01]  /*bd00*/  FMNMX3 R41, R30, R41, R42, !PT ;  /* 0x000000291e297276 */ /* 0x000fe2000780002a */
[----:B---3--:R-:W-:Y:S02]  /*bd10*/  HADD2.F32 R30, -RZ, R43.H0_H0 ;  /* 0x2000002bff1e7230 */ /* 0x008fe40000004100 */
[----:B----4-:R-:W-:Y:S02]  /*bd20*/  HADD2.F32 R39, -RZ, R39.H0_H0 ;  /* 0x20000027ff277230 */ /* 0x010fe40000004100 */
[----:B-----5:R-:W-:-:S03]  /*bd30*/  HADD2.F32 R38, -RZ, R38.H0_H0 ;  /* 0x20000026ff267230 */ /* 0x020fc60000004100 */
[----:B------:R-:W-:Y:S02]  /*bd40*/  FMNMX3 R39, R41, R30, R39, !PT ;  /* 0x0000001e29277276 */ /* 0x000fe40007800027 */
[----:B------:R-:W1:Y:S01]  /*bd50*/  LDS.U16 R30, [R29+0x10] ;  /* 0x000010001d1e7984 */ /* 0x000e620000000400 */
[----:B0-----:R-:W-:-:S03]  /*bd60*/  HADD2.F32 R40, -RZ, R37.H0_H0 ;  /* 0x20000025ff287230 */ /* 0x001fc60000004100 */
[----:B------:R-:W0:Y:S02]  /*bd70*/  LDS.U16 R37, [R29+0x12] ;  /* 0x000012001d257984 */ /* 0x000e240000000400 */
[----:B------:R-:W-:Y:S01]  /*bd80*/  FMNMX3 R38, R39, R38, R40, !PT ;  /* 0x0000002627267276 */ /* 0x000fe20007800028 */
[----:B------:R-:W-:Y:S01]  /*bd90*/  HADD2.F32 R39, -RZ, R31.H0_H0 ;  /* 0x2000001fff277230 */ /* 0x000fe20000004100 */
[----:B------:R-:W2:Y:S01]  /*bda0*/  LDS.U16 R41, [R29+0x1e] ;  /* 0x00001e001d297984 */ /* 0x000ea20000000400 */
[----:B------:R-:W-:-:S03]  /*bdb0*/  HADD2.F32 R40, -RZ, R36.H0_H0 ;  /* 0x20000024ff287230 */ /* 0x000fc60000004100 */
[----:B------:R-:W3:Y:S02]  /*bdc0*/  LDS.U16 R31, [R29+0x14] ;  /* 0x000014001d1f7984 */ /* 0x000ee40000000400 */
[----:B------:R-:W-:Y:S02]  /*bdd0*/  FMNMX3 R42, R38, R39, R40, !PT ;  /* 0x00000027262a7276 */ /* 0x000fe40007800028 */
[----:B------:R-:W4:Y:S04]  /*bde0*/  LDS.U16 R36, [R29+0x16] ;  /* 0x000016001d247984 */ /* 0x000f280000000400 */
[----:B------:R-:W5:Y:S04]  /*bdf0*/  LDS.U16 R38, [R29+0x18] ;  /* 0x000018001d267984 */ /* 0x000f680000000400 */
[----:B------:R-:W5:Y:S04]  /*be00*/  LDS.U16 R40, [R29+0x1a] ;  /* 0x00001a001d287984 */ /* 0x000f680000000400 */
[----:B------:R-:W5:Y:S01]  /*be10*/  LDS.U16 R39, [R29+0x1c] ;  /* 0x00001c001d277984 */ /* 0x000f620000000400 */
[----:B-1----:R-:W-:-:S02]  /*be20*/  HADD2.F32 R43, -RZ, R30.H0_H0 ;  /* 0x2000001eff2b7230 */ /* 0x002fc40000004100 */
[----:B0-----:R-:W-:Y:S02]  /*be30*/  HADD2.F32 R37, -RZ, R37.H0_H0 ;  /* 0x20000025ff257230 */ /* 0x001fe40000004100 */
[----:B--2---:R-:W-:-:S03]  /*be40*/  HADD2.F32 R41, -RZ, R41.H0_H0 ;  /* 0x20000029ff297230 */ /* 0x004fc60000004100 */
[----:B------:R-:W-:Y:S01]  /*be50*/  FMNMX3 R37, R42, R43, R37, !PT ;  /* 0x0000002b2a257276 */ /* 0x000fe20007800025 */
[----:B---3--:R-:W-:Y:S02]  /*be60*/  HADD2.F32 R30, -RZ, R31.H0_H0 ;  /* 0x2000001fff1e7230 */ /* 0x008fe40000004100 */
[----:B----4-:R-:W-:Y:S02]  /*be70*/  HADD2.F32 R36, -RZ, R36.H0_H0 ;  /* 0x20000024ff247230 */ /* 0x010fe40000004100 */
[----:B-----5:R-:W-:-:S03]  /*be80*/  HADD2.F32 R31, -RZ, R38.H0_H0 ;  /* 0x20000026ff1f7230 */ /* 0x020fc60000004100 */
[----:B------:R-:W-:Y:S01]  /*be90*/  FMNMX3 R30, R37, R30, R36, !PT ;  /* 0x0000001e251e7276 */ /* 0x000fe20007800024 */
[----:B------:R-:W-:Y:S02]  /*bea0*/  HADD2.F32 R40, -RZ, R40.H0_H0 ;  /* 0x20000028ff287230 */ /* 0x000fe40000004100 */
[----:B------:R-:W-:-:S03]  /*beb0*/  HADD2.F32 R39, -RZ, R39.H0_H0 ;  /* 0x20000027ff277230 */ /* 0x000fc60000004100 */
[----:B------:R-:W-:-:S04]  /*bec0*/  FMNMX3 R30, R30, R31, R40, !PT ;  /* 0x0000001f1e1e7276 */ /* 0x000fc80007800028 */
[----:B------:R-:W-:Y:S01]  /*bed0*/  FMNMX3 R30, R30, R39, R41, !PT ;  /* 0x000000271e1e7276 */ /* 0x000fe20007800029 */
[----:B------:R-:W-:Y:S06]  /*bee0*/  @P0 BRA `(.L_x_150) ;  /* 0xfffffffc004c0947 */ /* 0x000fec000383ffff */
[----:B------:R-:W-:Y:S05]  /*bef0*/  BSYNC.RECONVERGENT B0 ;  /* 0x0000000000007941 */ /* 0x000fea0003800200 */
.L_x_149:
[----:B------:R-:W-:-:S07]  /*bf00*/  MOV R28, R9 ;  /* 0x00000009001c7202 */ /* 0x000fce0000000f00 */
.L_x_148:
        /* <DEDUP_REMOVED lines=8> */
[----:B------:R-:W1:Y:S04]  /*bf90*/  LDS.U16 R40, [R39] ;  /* 0x0000000027287984 */ /* 0x000e680000000400 */
[----:B------:R-:W2:Y:S04]  /*bfa0*/  LDS.U16 R42, [R39+0x2] ;  /* 0x00000200272a7984 */ /* 0x000ea80000000400 */
[----:B------:R-:W3:Y:S04]  /*bfb0*/  LDS.U16 R43, [R39+0x4] ;  /* 0x00000400272b7984 */ /* 0x000ee80000000400 */
[----:B0-----:R-:W0:Y:S04]  /*bfc0*/  LDS.U16 R37, [R39+0x6] ;  /* 0x0000060027257984 */ /* 0x001e280000000400 */
[----:B------:R-:W4:Y:S04]  /*bfd0*/  LDS.U16 R29, [R39+0x8] ;  /* 0x00000800271d7984 */ /* 0x000f280000000400 */
[----:B------:R-:W5:Y:S04]  /*bfe0*/  LDS.U16 R36, [R39+0xa] ;  /* 0x00000a0027247984 */ /* 0x000f680000000400 */
[----:B------:R-:W5:Y:S04]  /*bff0*/  LDS.U16 R31, [R39+0xc] ;  /* 0x00000c00271f7984 */ /* 0x000f680000000400 */
[----:B------:R-:W5:Y:S01]  /*c000*/  LDS.U16 R38, [R39+0xe] ;  /* 0x00000e0027267984 */ /* 0x000f620000000400 */
[----:B-1----:R-:W-:-:S02]  /*c010*/  HADD2.F32 R41, -RZ, R40.H0_H0 ;  /* 0x20000028ff297230 */ /* 0x002fc40000004100 */
[----:B--2---:R-:W-:-:S05]  /*c020*/  HADD2.F32 R42, -RZ, R42.H0_H0 ;  /* 0x2000002aff2a7230 */ /* 0x004fca0000004100 */
[----:B------:R-:W-:Y:S01]  /*c030*/  FMNMX3 R41, R30, R41, R42, !PT ;  /* 0x000000291e297276 */ /* 0x000fe2000780002a */
[----:B---3--:R-:W-:Y:S02]  /*c040*/  HADD2.F32 R30, -RZ, R43.H0_H0 ;  /* 0x2000002bff1e7230 */ /* 0x008fe40000004100 */
[----:B0-----:R-:W-:Y:S02]  /*c050*/  HADD2.F32 R37, -RZ, R37.H0_H0 ;  /* 0x20000025ff257230 */ /* 0x001fe40000004100 */
[----:B----4-:R-:W-:-:S03]  /*c060*/  HADD2.F32 R29, -RZ, R29.H0_H0 ;  /* 0x2000001dff1d7230 */ /* 0x010fc60000004100 */
[----:B------:R-:W-:Y:S01]  /*c070*/  FMNMX3 R30, R41, R30, R37, !PT ;  /* 0x0000001e291e7276 */ /* 0x000fe20007800025 */
[----:B-----5:R-:W-:Y:S02]  /*c080*/  HADD2.F32 R36, -RZ, R36.H0_H0 ;  /* 0x20000024ff247230 */ /* 0x020fe40000004100 */
[----:B------:R-:W-:-:S03]  /*c090*/  HADD2.F32 R31, -RZ, R31.H0_H0 ;  /* 0x2000001fff1f7230 */ /* 0x000fc60000004100 */
[----:B------:R-:W-:Y:S01]  /*c0a0*/  FMNMX3 R30, R30, R29, R36, !PT ;  /* 0x0000001d1e1e7276 */ /* 0x000fe20007800024 */
[----:B------:R-:W-:-:S05]  /*c0b0*/  HADD2.F32 R38, -RZ, R38.H0_H0 ;  /* 0x20000026ff267230 */ /* 0x000fca0000004100 */
[----:B------:R-:W-:-:S07]  /*c0c0*/  FMNMX3 R30, R30, R31, R38, !PT ;  /* 0x0000001f1e1e7276 */ /* 0x000fce0007800026 */
.L_x_151:
        /* <DEDUP_REMOVED lines=9> */
[----:B0-----:R-:W0:Y:S04]  /*c160*/  LDS.U16 R37, [R29+0x4] ;  /* 0x000004001d257984 */ /* 0x001e280000000400 */
[----:B------:R-:W3:Y:S01]  /*c170*/  LDS.U16 R38, [R29+0x6] ;  /* 0x000006001d267984 */ /* 0x000ee20000000400 */
[----:B-1----:R-:W-:-:S02]  /*c180*/  HADD2.F32 R31, -RZ, R31.H0_H0 ;  /* 0x2000001fff1f7230 */ /* 0x002fc40000004100 */
[----:B--2---:R-:W-:Y:S02]  /*c190*/  HADD2.F32 R36, -RZ, R36.H0_H0 ;  /* 0x20000024ff247230 */ /* 0x004fe40000004100 */
[----:B0-----:R-:W-:-:S03]  /*c1a0*/  HADD2.F32 R37, -RZ, R37.H0_H0 ;  /* 0x20000025ff257230 */ /* 0x001fc60000004100 */
[----:B------:R-:W-:Y:S01]  /*c1b0*/  FMNMX3 R30, R30, R31, R36, !PT ;  /* 0x0000001f1e1e7276 */ /* 0x000fe20007800024 */
[----:B---3--:R-:W-:-:S05]  /*c1c0*/  HADD2.F32 R38, -RZ, R38.H0_H0 ;  /* 0x20000026ff267230 */ /* 0x008fca0000004100 */
[----:B------:R-:W-:-:S07]  /*c1d0*/  FMNMX3 R30, R30, R37, R38, !PT ;  /* 0x000000251e1e7276 */ /* 0x000fce0007800026 */
.L_x_152:
[----:B------:R-:W-:Y:S05]  /*c1e0*/  @!P0 BRA `(.L_x_147) ;  /* 0x0000000000388947 */ /* 0x000fea0003800000 */
[----:B------:R-:W-:Y:S02]  /*c1f0*/  IADD3 R27, PT, PT, R27, R28, RZ ;  /* 0x0000001c1b1b7210 */ /* 0x000fe40007ffe0ff */
[----:B------:R-:W-:Y:S02]  /*c200*/  ISETP.NE.AND P0, PT, R2, 0x1, PT ;  /* 0x000000010200780c */ /* 0x000fe40003f05270 */
[----:B------:R-:W-:-:S05]  /*c210*/  LEA R31, R27, UR11, 0x1 ;  /* 0x0000000b1b1f7c11 */ /* 0x000fca000f8e08ff */
[----:B------:R-:W1:Y:S02]  /*c220*/  LDS.U16 R27, [R31] ;  /* 0x000000001f1b7984 */ /* 0x000e640000000400 */
[----:B-1----:R-:W-:-:S05]  /*c230*/  HADD2.F32 R27, -RZ, R27.H0_H0 ;  /* 0x2000001bff1b7230 */ /* 0x002fca0000004100 */
[----:B------:R-:W-:Y:S01]  /*c240*/  FMNMX R30, R30, R27, !PT ;  /* 0x0000001b1e1e7209 */ /* 0x000fe20007800000 */
[----:B------:R-:W-:Y:S06]  /*c250*/  @!P0 BRA `(.L_x_147) ;  /* 0x00000000001c8947 */ /* 0x000fec0003800000 */
[----:B------:R-:W-:Y:S01]  /*c260*/  ISETP.NE.AND P0, PT, R2, 0x2, PT ;  /* 0x000000020200780c */ /* 0x000fe20003f05270 */
[----:B------:R-:W1:-:S12]  /*c270*/  LDS.U16 R27, [R31+0x2] ;  /* 0x000002001f1b7984 */ /* 0x000e580000000400 */
[----:B------:R-:W2:Y:S01]  /*c280*/  @P0 LDS.U16 R28, [R31+0x4] ;  /* 0x000004001f1c0984 */ /* 0x000ea20000000400 */
[----:B-1----:R-:W-:-:S05]  /*c290*/  HADD2.F32 R27, -RZ, R27.H0_H0 ;  /* 0x2000001bff1b7230 */ /* 0x002fca0000004100 */
[----:B------:R-:W-:Y:S01]  /*c2a0*/  FMNMX R30, R30, R27, !PT ;  /* 0x0000001b1e1e7209 */ /* 0x000fe20007800000 */
[----:B--2---:R-:W-:-:S05]  /*c2b0*/  @P0 HADD2.F32 R29, -RZ, R28.H0_H0 ;  /* 0x2000001cff1d0230 */ /* 0x004fca0000004100 */
[----:B------:R-:W-:-:S07]  /*c2c0*/  @P0 FMNMX R30, R30, R29, !PT ;  /* 0x0000001d1e1e0209 */ /* 0x000fce0007800000 */
.L_x_147:
[----:B------:R-:W-:Y:S01]  /*c2d0*/  UMOV UR5, 0xffffffff ;  /* 0xffffffff00057882 */ /* 0x000fe20000000000 */
[----:B------:R-:W-:Y:S02]  /*c2e0*/  ISETP.GE.AND P3, PT, R23, 0x1, PT ;  /* 0x000000011700780c */ /* 0x000fe40003f66270 */
[----:B------:R-:W-:Y:S11]  /*c2f0*/  BRA.DIV UR5, `(.L_x_153) ;  /* 0x000000be05647947 */ /* 0x000ff6000b800000 */
[----:B------:R-:W1:Y:S02]  /*c300*/  SHFL.BFLY PT, R31, R30, 0x10, 0x1f ;  /* 0x0e001f001e1f7f89 */ /* 0x000e6400000e0000 */
[----:B-1----:R-:W-:-:S05]  /*c310*/  FMNMX R30, R31, R30, !PT ;  /* 0x0000001e1f1e7209 */ /* 0x002fca0007800000 */
[----:B------:R-:W1:Y:S02]  /*c320*/  SHFL.BFLY PT, R31, R30, 0x8, 0x1f ;  /* 0x0d001f001e1f7f89 */ /* 0x000e6400000e0000 */
[----:B-1----:R-:W-:-:S05]  /*c330*/  FMNMX R36, R30, R31, !PT ;  /* 0x0000001f1e247209 */ /* 0x002fca0007800000 */
[----:B------:R-:W0:Y:S02]  /*c340*/  SHFL.BFLY PT, R31, R36, 0x4, 0x1f ;  /* 0x0c801f00241f7f89 */ /* 0x000e2400000e0000 */
[----:B0-----:R-:W-:-:S05]  /*c350*/  FMNMX R37, R36, R31, !PT ;  /* 0x0000001f24257209 */ /* 0x001fca0007800000 */
[----:B------:R-:W0:Y:S02]  /*c360*/  SHFL.BFLY PT, R31, R37, 0x2, 0x1f ;  /* 0x0c401f00251f7f89 */ /* 0x000e2400000e0000 */
[----:B0-----:R-:W-:-:S05]  /*c370*/  FMNMX R38, R37, R31, !PT ;  /* 0x0000001f25267209 */ /* 0x001fca0007800000 */
[----:B------:R0:W1:Y:S02]  /*c380*/  SHFL.BFLY PT, R31, R38, 0x1, 0x1f ;  /* 0x0c201f00261f7f89 */ /* 0x00006400000e0000 */
.L_x_317:
[----:B------:R-:W-:Y:S01]  /*c390*/  HFMA2 R30, -RZ, RZ, 0, 0 ;  /* 0x00000000ff1e7431 */ /* 0x000fe200000001ff */
[----:B-1----:R-:W-:Y:S01]  /*c3a0*/  FMNMX R27, R38, R31, !PT ;  /* 0x0000001f261b7209 */ /* 0x002fe20007800000 */
[----:B------:R-:W-:Y:S06]  /*c3b0*/  @!P3 BRA `(.L_x_154) ;  /* 0x000000080000b947 */ /* 0x000fec0003800000 */
[----:B------:R-:W1:Y:S01]  /*c3c0*/  LDCU UR5, c[0x0][0x3ac] ;  /* 0x00007580ff0577ac */ /* 0x000e620008000800 */
[----:B------:R-:W-:Y:S01]  /*c3d0*/  MOV R30, RZ ;  /* 0x000000ff001e7202 */ /* 0x000fe20000000f00 */
[----:B------:R-:W-:Y:S01]  /*c3e0*/  IMAD.MOV.U32 R29, RZ, RZ, RZ ;  /* 0x000000ffff1d7224 */ /* 0x000fe200078e00ff */
[----:B------:R-:W-:Y:S01]  /*c3f0*/  UISETP.GE.U32.AND UP0, UPT, UR14, 0x3, UPT ;  /* 0x000000030e00788c */ /* 0x000fe2000bf06070 */
[----:B-1----:R-:W-:-:S05]  /*c400*/  MOV R31, UR5 ;  /* 0x00000005001f7c02 */ /* 0x002fca0008000f00 */
[----:B------:R-:W-:-:S03]  /*c410*/  IMAD R28, R32, R31, UR29 ;  /* 0x0000001d201c7e24 */ /* 0x000fc6000f8e021f */
[----:B------:R-:W-:Y:S05]  /*c420*/  BRA.U !UP0, `(.L_x_155) ;  /* 0x0000000508147547 */ /* 0x000fea000b800000 */
[----:B------:R-:W-:Y:S01]  /*c430*/  BSSY.RECONVERGENT B0, `(.L_x_156) ;  /* 0x0000043000007945 */ /* 0x000fe20003800200 */
[----:B------:R-:W-:-:S07]  /*c440*/  CS2R R30, SRZ ;  /* 0x00000000001e7805 */ /* 0x000fce000001ff00 */
.L_x_157:
[----:B-1----:R-:W-:Y:S02]  /*c450*/  IADD3 R29, PT, PT, R28, R31, RZ ;  /* 0x0000001f1c1d7210 */ /* 0x002fe40007ffe0ff */
[----:B------:R-:W-:Y:S02]  /*c460*/  MOV R37, 0x3f000000 ;  /* 0x3f00000000257802 */ /* 0x000fe40000000f00 */
[----:B------:R-:W-:Y:S02]  /*c470*/  LEA R29, R29, UR11, 0x1 ;  /* 0x0000000b1d1d7c11 */ /* 0x000fe4000f8e08ff */
[----:B------:R-:W-:-:S03]  /*c480*/  IADD3 R31, PT, PT, R31, 0x4, RZ ;  /* 0x000000041f1f7810 */ /* 0x000fc60007ffe0ff */
[----:B------:R-:W1:Y:S01]  /*c490*/  LDS.U16 R36, [R29] ;  /* 0x000000001d247984 */ /* 0x000e620000000400 */
[----:B------:R-:W-:-:S03]  /*c4a0*/  ISETP.NE.AND P0, PT, R31, R8, PT ;  /* 0x000000081f00720c */ /* 0x000fc60003f05270 */
[----:B0-----:R-:W0:Y:S01]  /*c4b0*/  LDS.U16 R38, [R29+0x2] ;  /* 0x000002001d267984 */ /* 0x001e220000000400 */
[----:B-1----:R-:W-:Y:S02]  /*c4c0*/  HADD2.F32 R36, -RZ, R36.H0_H0 ;  /* 0x20000024ff247230 */ /* 0x002fe40000004100 */
[----:B0-----:R-:W-:-:S03]  /*c4d0*/  HADD2.F32 R42, -RZ, R38.H0_H0 ;  /* 0x20000026ff2a7230 */ /* 0x001fc60000004100 */
[----:B------:R-:W-:Y:S01]  /*c4e0*/  FADD R40, -R27, R36 ;  /* 0x000000241b287221 */ /* 0x000fe20000000100 */
[----:B------:R-:W-:-:S03]  /*c4f0*/  HFMA2 R36, -RZ, RZ, 3.7421875, 0 ;  /* 0x437c0000ff247431 */ /* 0x000fc600000001ff */
[----:B------:R-:W-:Y:S01]  /*c500*/  FFMA.SAT R39, R40, 0.0057249800302088260651, R37 ;  /* 0x3bbb989d28277823 */ /* 0x000fe20000002025 */
[----:B------:R-:W-:-:S04]  /*c510*/  FADD R42, -R27, R42 ;  /* 0x0000002a1b2a7221 */ /* 0x000fc80000000100 */
[----:B------:R-:W-:Y:S01]  /*c520*/  FFMA.SAT R43, R42, 0.0057249800302088260651, R37 ;  /* 0x3bbb989d2a2b7823 */ /* 0x000fe20000002025 */
[----:B------:R-:W-:-:S04]  /*c530*/  FFMA.RM R38, R39, R36, 12582913 ;  /* 0x4b40000127267423 */ /* 0x000fc80000004024 */
[C---:B------:R-:W-:Y:S01]  /*c540*/  FADD R39, R38.reuse, -12583039 ;  /* 0xcb40007f26277421 */ /* 0x040fe20000000000 */
[----:B------:R-:W-:-:S03]  /*c550*/  SHF.L.U32 R38, R38, 0x17, RZ ;  /* 0x0000001726267819 */ /* 0x000fc600000006ff */
[----:B------:R-:W-:Y:S01]  /*c560*/  FFMA R41, R40, 1.4426950216293334961, -R39 ;  /* 0x3fb8aa3b28297823 */ /* 0x000fe20000000827 */
[----:B------:R-:W-:-:S03]  /*c570*/  FFMA.RM R39, R43, R36, 12582913 ;  /* 0x4b4000012b277423 */ /* 0x000fc60000004024 */
[----:B------:R-:W-:Y:S01]  /*c580*/  FFMA R41, R40, 1.925963033500011079e-08, R41 ;  /* 0x32a5706028297823 */ /* 0x000fe20000000029 */
[C---:B------:R-:W-:Y:S01]  /*c590*/  FADD R43, R39.reuse, -12583039 ;  /* 0xcb40007f272b7421 */ /* 0x040fe20000000000 */
[----:B------:R-:W0:Y:S03]  /*c5a0*/  LDS.U16 R40, [R29+0x4] ;  /* 0x000004001d287984 */ /* 0x000e260000000400 */
[C---:B------:R-:W-:Y:S01]  /*c5b0*/  FFMA R43, R42.reuse, 1.4426950216293334961, -R43 ;  /* 0x3fb8aa3b2a2b7823 */ /* 0x040fe2000000082b */
[----:B------:R-:W1:Y:S03]  /*c5c0*/  MUFU.EX2 R41, R41 ;  /* 0x0000002900297308 */ /* 0x000e660000000800 */
[----:B------:R-:W-:Y:S01]  /*c5d0*/  FFMA R43, R42, 1.925963033500011079e-08, R43 ;  /* 0x32a570602a2b7823 */ /* 0x000fe2000000002b */
[----:B------:R-:W-:-:S05]  /*c5e0*/  SHF.L.U32 R42, R39, 0x17, RZ ;  /* 0x00000017272a7819 */ /* 0x000fca00000006ff */
[----:B------:R-:W2:Y:S01]  /*c5f0*/  MUFU.EX2 R43, R43 ;  /* 0x0000002b002b7308 */ /* 0x000ea20000000800 */
[----:B-1----:R-:W-:Y:S01]  /*c600*/  FMUL R39, R38, R41 ;  /* 0x0000002926277220 */ /* 0x002fe20000400000 */
[----:B--2---:R-:W-:-:S05]  /*c610*/  FMUL R38, R42, R43 ;  /* 0x0000002b2a267220 */ /* 0x004fca0000400000 */
[----:B------:R-:W-:-:S04]  /*c620*/  F2FP.F16.F32.PACK_AB R44, RZ, R38 ;  /* 0x00000026ff2c723e */ /* 0x000fc800000000ff */
[----:B------:R-:W-:Y:S01]  /*c630*/  PRMT R43, R44, 0x7610, R43 ;  /* 0x000076102c2b7816 */ /* 0x000fe2000000002b */
[----:B0-----:R-:W-:Y:S01]  /*c640*/  HADD2.F32 R42, -RZ, R40.H0_H0 ;  /* 0x20000028ff2a7230 */ /* 0x001fe20000004100 */
[----:B------:R-:W-:Y:S01]  /*c650*/  F2FP.F16.F32.PACK_AB R40, RZ, R39 ;  /* 0x00000027ff28723e */ /* 0x000fe200000000ff */
[----:B------:R-:W-:Y:S02]  /*c660*/  FADD R39, R39, R30 ;  /* 0x0000001e27277221 */ /* 0x000fe40000000000 */
[----:B------:R-:W-:Y:S01]  /*c670*/  STS.U16 [R29+0x2], R43 ;  /* 0x0000022b1d007388 */ /* 0x000fe20000000400 */
[----:B------:R-:W-:Y:S01]  /*c680*/  FADD R42, -R27, R42 ;  /* 0x0000002a1b2a7221 */ /* 0x000fe20000000100 */
[----:B------:R-:W-:Y:S01]  /*c690*/  PRMT R45, R40, 0x7610, R45 ;  /* 0x00007610282d7816 */ /* 0x000fe2000000002d */
[----:B------:R-:W-:Y:S02]  /*c6a0*/  FADD R39, R39, R38 ;  /* 0x0000002627277221 */ /* 0x000fe40000000000 */
[----:B------:R-:W-:-:S02]  /*c6b0*/  FFMA.SAT R41, R42, 0.0057249800302088260651, R37 ;  /* 0x3bbb989d2a297823 */ /* 0x000fc40000002025 */
[----:B------:R-:W-:Y:S02]  /*c6c0*/  STS.U16 [R29], R45 ;  /* 0x0000002d1d007388 */ /* 0x000fe40000000400 */
[----:B------:R-:W-:-:S04]  /*c6d0*/  FFMA.RM R40, R41, R36, 12582913 ;  /* 0x4b40000129287423 */ /* 0x000fc80000004024 */
[----:B------:R-:W-:-:S04]  /*c6e0*/  FADD R41, R40, -12583039 ;  /* 0xcb40007f28297421 */ /* 0x000fc80000000000 */
[----:B------:R-:W-:-:S04]  /*c6f0*/  FFMA R41, R42, 1.4426950216293334961, -R41 ;  /* 0x3fb8aa3b2a297823 */ /* 0x000fc80000000829 */
[----:B------:R-:W-:Y:S02]  /*c700*/  FFMA R42, R42, 1.925963033500011079e-08, R41 ;  /* 0x32a570602a2a7823 */ /* 0x000fe40000000029 */
[----:B------:R-:W0:Y:S04]  /*c710*/  LDS.U16 R41, [R29+0x6] ;  /* 0x000006001d297984 */ /* 0x000e280000000400 */
[----:B------:R-:W1:Y:S01]  /*c720*/  MUFU.EX2 R42, R42 ;  /* 0x0000002a002a7308 */ /* 0x000e620000000800 */
[----:B0-----:R-:W-:-:S05]  /*c730*/  HADD2.F32 R44, -RZ, R41.H0_H0 ;  /* 0x20000029ff2c7230 */ /* 0x001fca0000004100 */
[----:B------:R-:W-:-:S04]  /*c740*/  FADD R44, -R27, R44 ;  /* 0x0000002c1b2c7221 */ /* 0x000fc80000000100 */
[----:B------:R-:W-:-:S04]  /*c750*/  FFMA.SAT R37, R44, 0.0057249800302088260651, R37 ;  /* 0x3bbb989d2c257823 */ /* 0x000fc80000002025 */
[----:B------:R-:W-:-:S04]  /*c760*/  FFMA.RM R36, R37, R36, 12582913 ;  /* 0x4b40000125247423 */ /* 0x000fc80000004024 */
[----:B------:R-:W-:-:S04]  /*c770*/  FADD R37, R36, -12583039 ;  /* 0xcb40007f24257421 */ /* 0x000fc80000000000 */
[----:B------:R-:W-:-:S04]  /*c780*/  FFMA R37, R44, 1.4426950216293334961, -R37 ;  /* 0x3fb8aa3b2c257823 */ /* 0x000fc80000000825 */
[----:B------:R-:W-:Y:S01]  /*c790*/  FFMA R44, R44, 1.925963033500011079e-08, R37 ;  /* 0x32a570602c2c7823 */ /* 0x000fe20000000025 */
[----:B------:R-:W-:Y:S02]  /*c7a0*/  SHF.L.U32 R37, R40, 0x17, RZ ;  /* 0x0000001728257819 */ /* 0x000fe400000006ff */
[----:B------:R-:W-:Y:S01]  /*c7b0*/  SHF.L.U32 R40, R36, 0x17, RZ ;  /* 0x0000001724287819 */ /* 0x000fe200000006ff */
[----:B------:R-:W0:Y:S02]  /*c7c0*/  MUFU.EX2 R41, R44 ;  /* 0x0000002c00297308 */ /* 0x000e240000000800 */
[----:B-1----:R-:W-:-:S04]  /*c7d0*/  FMUL R36, R37, R42 ;  /* 0x0000002a25247220 */ /* 0x002fc80000400000 */
[----:B------:R-:W-:Y:S01]  /*c7e0*/  FADD R30, R39, R36 ;  /* 0x00000024271e7221 */ /* 0x000fe20000000000 */
[----:B0-----:R-:W-:Y:S01]  /*c7f0*/  FMUL R37, R40, R41 ;  /* 0x0000002928257220 */ /* 0x001fe20000400000 */
[----:B------:R-:W-:-:S03]  /*c800*/  F2FP.F16.F32.PACK_AB R40, RZ, R36 ;  /* 0x00000024ff28723e */ /* 0x000fc600000000ff */
[----:B------:R-:W-:Y:S01]  /*c810*/  FADD R30, R30, R37 ;  /* 0x000000251e1e7221 */ /* 0x000fe20000000000 */
[----:B------:R-:W-:Y:S01]  /*c820*/  F2FP.F16.F32.PACK_AB R41, RZ, R37 ;  /* 0x00000025ff29723e */ /* 0x000fe200000000ff */
[----:B------:R1:W-:Y:S04]  /*c830*/  STS.U16 [R29+0x4], R40 ;  /* 0x000004281d007388 */ /* 0x0003e80000000400 */
[----:B------:R1:W-:Y:S01]  /*c840*/  STS.U16 [R29+0x6], R41 ;  /* 0x000006291d007388 */ /* 0x0003e20000000400 */
[----:B------:R-:W-:Y:S05]  /*c850*/  @P0 BRA `(.L_x_157) ;  /* 0xfffffff800fc0947 */ /* 0x000fea000383ffff */
[----:B------:R-:W-:Y:S05]  /*c860*/  BSYNC.RECONVERGENT B0 ;  /* 0x0000000000007941 */ /* 0x000fea0003800200 */
.L_x_156:
[----:B-1----:R-:W-:-:S07]  /*c870*/  MOV R29, R8 ;  /* 0x00000008001d7202 */ /* 0x002fce0000000f00 */
.L_x_155:
[----:B------:R-:W-:-:S13]  /*c880*/  ISETP.NE.AND P0, PT, R34, RZ, PT ;  /* 0x000000ff2200720c */ /* 0x000fda0003f05270 */
[----:B------:R-:W-:Y:S05]  /*c890*/  @!P0 BRA `(.L_x_154) ;  /* 0x0000000000c88947 */ /* 0x000fea0003800000 */
[----:B------:R-:W-:Y:S01]  /*c8a0*/  IMAD.IADD R28, R28, 0x1, R29 ;  /* 0x000000011c1c7824 */ /* 0x000fe200078e021d */
[----:B------:R-:W-:Y:S02]  /*c8b0*/  MOV R31, 0x437c0000 ;  /* 0x437c0000001f7802 */ /* 0x000fe40000000f00 */
[----:B------:R-:W-:Y:S02]  /*c8c0*/  ISETP.NE.AND P0, PT, R34, 0x1, PT ;  /* 0x000000012200780c */ /* 0x000fe40003f05270 */
[----:B------:R-:W-:-:S05]  /*c8d0*/  LEA R28, R28, UR11, 0x1 ;  /* 0x0000000b1c1c7c11 */ /* 0x000fca000f8e08ff */
[----:B------:R-:W1:Y:S02]  /*c8e0*/  LDS.U16 R29, [R28] ;  /* 0x000000001c1d7984 */ /* 0x000e640000000400 */
[----:B-1----:R-:W-:Y:S02]  /*c8f0*/  HADD2.F32 R36, -RZ, R29.H0_H0 ;  /* 0x2000001dff247230 */ /* 0x002fe40000004100 */
[----:B------:R-:W-:-:S03]  /*c900*/  HFMA2 R29, -RZ, RZ, 1.75, 0 ;  /* 0x3f000000ff1d7431 */ /* 0x000fc600000001ff */
[----:B------:R-:W-:-:S04]  /*c910*/  FADD R36, -R27, R36 ;  /* 0x000000241b247221 */ /* 0x000fc80000000100 */
[----:B0-----:R-:W-:-:S04]  /*c920*/  FFMA.SAT R38, R36, 0.0057249800302088260651, R29 ;  /* 0x3bbb989d24267823 */ /* 0x001fc8000000201d */
[----:B------:R-:W-:-:S04]  /*c930*/  FFMA.RM R38, R38, R31, 12582913 ;  /* 0x4b40000126267423 */ /* 0x000fc8000000401f */
[C---:B------:R-:W-:Y:S01]  /*c940*/  FADD R37, R38.reuse, -12583039 ;  /* 0xcb40007f26257421 */ /* 0x040fe20000000000 */
[----:B------:R-:W-:-:S03]  /*c950*/  SHF.L.U32 R38, R38, 0x17, RZ ;  /* 0x0000001726267819 */ /* 0x000fc600000006ff */
[----:B------:R-:W-:-:S04]  /*c960*/  FFMA R37, R36, 1.4426950216293334961, -R37 ;  /* 0x3fb8aa3b24257823 */ /* 0x000fc80000000825 */
[----:B------:R-:W-:-:S06]  /*c970*/  FFMA R37, R36, 1.925963033500011079e-08, R37 ;  /* 0x32a5706024257823 */ /* 0x000fcc0000000025 */
[----:B------:R-:W0:Y:S02]  /*c980*/  MUFU.EX2 R37, R37 ;  /* 0x0000002500257308 */ /* 0x000e240000000800 */
[----:B0-----:R-:W-:-:S04]  /*c990*/  FMUL R39, R38, R37 ;  /* 0x0000002526277220 */ /* 0x001fc80000400000 */
[----:B------:R-:W-:Y:S01]  /*c9a0*/  FADD R30, R30, R39 ;  /* 0x000000271e1e7221 */ /* 0x000fe20000000000 */
[----:B------:R-:W-:-:S05]  /*c9b0*/  F2FP.F16.F32.PACK_AB R36, RZ, R39 ;  /* 0x00000027ff24723e */ /* 0x000fca00000000ff */
[----:B------:R1:W-:Y:S01]  /*c9c0*/  STS.U16 [R28], R36 ;  /* 0x000000241c007388 */ /* 0x0003e20000000400 */
[----:B------:R-:W-:Y:S05]  /*c9d0*/  @!P0 BRA `(.L_x_154) ;  /* 0x0000000000788947 */ /* 0x000fea0003800000 */
[----:B-1----:R-:W0:Y:S01]  /*c9e0*/  LDS.U16 R36, [R28+0x2] ;  /* 0x000002001c247984 */ /* 0x002e220000000400 */
[----:B------:R-:W-:Y:S01]  /*c9f0*/  ISETP.NE.AND P0, PT, R34, 0x2, PT ;  /* 0x000000022200780c */ /* 0x000fe20003f05270 */
[----:B0-----:R-:W-:-:S05]  /*ca00*/  HADD2.F32 R36, -RZ, R36.H0_H0 ;  /* 0x20000024ff247230 */ /* 0x001fca0000004100 */
[----:B------:R-:W-:-:S04]  /*ca10*/  FADD R36, -R27, R36 ;  /* 0x000000241b247221 */ /* 0x000fc80000000100 */
[----:B------:R-:W-:-:S04]  /*ca20*/  FFMA.SAT R38, R36, 0.0057249800302088260651, R29 ;  /* 0x3bbb989d24267823 */ /* 0x000fc8000000201d */
        /* <DEDUP_REMOVED lines=9> */
[----:B------:R2:W-:Y:S01]  /*cac0*/  STS.U16 [R28+0x2], R36 ;  /* 0x000002241c007388 */ /* 0x0005e20000000400 */
[----:B------:R-:W-:Y:S05]  /*cad0*/  @!P0 BRA `(.L_x_154) ;  /* 0x0000000000388947 */ /* 0x000fea0003800000 */
[----:B--2---:R-:W0:Y:S02]  /*cae0*/  LDS.U16 R36, [R28+0x4] ;  /* 0x000004001c247984 */ /* 0x004e240000000400 */
        /* <DEDUP_REMOVED lines=12> */
[----:B------:R3:W-:Y:S02]  /*cbb0*/  STS.U16 [R28+0x4], R31 ;  /* 0x0000041f1c007388 */ /* 0x0007e40000000400 */
.L_x_154:
[----:B------:R-:W4:Y:S01]  /*cbc0*/  LDCU UR5, c[0x0][0x3b0] ;  /* 0x00007600ff0577ac */ /* 0x000f220008000800 */
[----:B------:R-:W-:Y:S01]  /*cbd0*/  FADD R13, R13, R30 ;  /* 0x0000001e0d0d7221 */ /* 0x000fe20000000000 */
[----:B----4-:R-:W-:-:S09]  /*cbe0*/  UISETP.GE.AND UP0, UPT, UR5, 0x1, UPT ;  /* 0x000000010500788c */ /* 0x010fd2000bf06270 */
[----:B------:R-:W-:Y:S05]  /*cbf0*/  BRA.U !UP0, `(.L_x_158) ;  /* 0x0000002908ec7547 */ /* 0x000fea000b800000 */
[----:B------:R-:W4:Y:S01]  /*cc00*/  LDCU UR5, c[0x0][0x3ac] ;  /* 0x00007580ff0577ac */ /* 0x000f220008000800 */
[----:B------:R-:W-:Y:S01]  /*cc10*/  HFMA2 R27, -RZ, RZ, 0, 0 ;  /* 0x00000000ff1b7431 */ /* 0x000fe200000001ff */
[----:B------:R-:W-:Y:S01]  /*cc20*/  UISETP.GE.U32.AND UP0, UPT, UR13, 0x3, UPT ;  /* 0x000000030d00788c */ /* 0x000fe2000bf06070 */
[----:B----4-:R-:W-:-:S05]  /*cc30*/  MOV R29, UR5 ;  /* 0x00000005001d7c02 */ /* 0x010fca0008000f00 */
[----:B------:R-:W-:-:S03]  /*cc40*/  IMAD R32, R32, R29, UR29 ;  /* 0x0000001d20207e24 */ /* 0x000fc6000f8e021d */
[----:B------:R-:W-:Y:S05]  /*cc50*/  BRA.U !UP0, `(.L_x_159) ;  /* 0x0000002108907547 */ /* 0x000fea000b800000 */
[----:B------:R-:W-:Y:S01]  /*cc60*/  BSSY.RECONVERGENT B0, `(.L_x_160) ;  /* 0x0000222000007945 */ /* 0x000fe20003800200 */
[----:B------:R-:W-:-:S07]  /*cc70*/  MOV R27, RZ ;  /* 0x000000ff001b7202 */ /* 0x000fce0000000f00 */
.L_x_185:
[----:B-1-3--:R-:W-:Y:S01]  /*cc80*/  MOV R31, RZ ;  /* 0x000000ff001f7202 */ /* 0x00afe20000000f00 */
[----:B----4-:R-:W-:Y:S06]  /*cc90*/  @!P3 BRA `(.L_x_161) ;  /* 0x000000080008b947 */ /* 0x010fec0003800000 */
[----:B------:R-:W-:Y:S01]  /*cca0*/  UISETP.GE.U32.AND UP0, UPT, UR14, 0x7, UPT ;  /* 0x000000070e00788c */ /* 0x000fe2000bf06070 */
[----:B-12---:R-:W-:Y:S02]  /*ccb0*/  HFMA2 R28, -RZ, RZ, 0, 0 ;  /* 0x00000000ff1c7431 */ /* 0x006fe400000001ff */
[----:B------:R-:W-:-:S06]  /*ccc0*/  IMAD.MOV.U32 R31, RZ, RZ, RZ ;  /* 0x000000ffff1f7224 */ /* 0x000fcc00078e00ff */
[----:B------:R-:W-:Y:S05]  /*ccd0*/  BRA.U !UP0, `(.L_x_162) ;  /* 0x0000000108f07547 */ /* 0x000fea000b800000 */
[----:B------:R-:W-:Y:S01]  /*cce0*/  BSSY.RECONVERGENT B1, `(.L_x_163) ;  /* 0x000003a000017945 */ /* 0x000fe20003800200 */
[----:B------:R-:W-:Y:S02]  /*ccf0*/  MOV R31, RZ ;  /* 0x000000ff001f7202 */ /* 0x000fe40000000f00 */
[----:B------:R-:W-:-:S07]  /*cd00*/  MOV R29, RZ ;  /* 0x000000ff001d7202 */ /* 0x000fce0000000f00 */
.L_x_164:
[----:B------:R-:W1:Y:S01]  /*cd10*/  LDC R30, c[0x0][0x3b0] ;  /* 0x0000ec00ff1e7b82 */ /* 0x000e620000000800 */
[----:B------:R-:W-:-:S04]  /*cd20*/  IADD3 R28, PT, PT, R32, R29, RZ ;  /* 0x0000001d201c7210 */ /* 0x000fc80007ffe0ff */
[----:B------:R-:W-:-:S05]  /*cd30*/  LEA R28, R28, UR11, 0x1 ;  /* 0x0000000b1c1c7c11 */ /* 0x000fca000f8e08ff */
[----:B------:R-:W0:Y:S04]  /*cd40*/  LDS.U16 R37, [R28] ;  /* 0x000000001c257984 */ /* 0x000e280000000400 */
[----:B------:R-:W-:Y:S01]  /*cd50*/  LDS.U16 R41, [R28+0x4] ;  /* 0x000004001c297984 */ /* 0x000fe20000000400 */
[C---:B-1----:R-:W-:Y:S01]  /*cd60*/  IMAD R36, R29.reuse, R30, R27 ;  /* 0x0000001e1d247224 */ /* 0x042fe200078e021b */
[----:B------:R-:W-:-:S04]  /*cd70*/  IADD3 R29, PT, PT, R29, 0x8, RZ ;  /* 0x000000081d1d7810 */ /* 0x000fc80007ffe0ff */
[----:B------:R-:W-:Y:S02]  /*cd80*/  LEA R43, R36, UR24, 0x1 ;  /* 0x00000018242b7c11 */ /* 0x000fe4000f8e08ff */
[----:B------:R-:W1:Y:S01]  /*cd90*/  LDS.U16 R36, [R28+0x2] ;  /* 0x000002001c247984 */ /* 0x000e620000000400 */
[----:B------:R-:W-:Y:S02]  /*cda0*/  ISETP.NE.AND P0, PT, R29, R5, PT ;  /* 0x000000051d00720c */ /* 0x000fe40003f05270 */
[C---:B------:R-:W-:Y:S01]  /*cdb0*/  LEA R45, R30.reuse, R43, 0x1 ;  /* 0x0000002b1e2d7211 */ /* 0x040fe200078e08ff */
[----:B------:R1:W2:Y:S03]  /*cdc0*/  LDS.U16 R39, [R43] ;  /* 0x000000002b277984 */ /* 0x0002a60000000400 */
[----:B------:R-:W-:-:S05]  /*cdd0*/  LEA R44, R30, R45, 0x1 ;  /* 0x0000002d1e2c7211 */ /* 0x000fca00078e08ff */
[----:B------:R-:W3:Y:S01]  /*cde0*/  LDS.U16 R40, [R44] ;  /* 0x000000002c287984 */ /* 0x000ee20000000400 */
[----:B0-----:R-:W-:-:S03]  /*cdf0*/  HADD2.F32 R38, -RZ, R37.H0_H0 ;  /* 0x20000025ff267230 */ /* 0x001fc60000004100 */
[----:B------:R-:W0:Y:S01]  /*ce00*/  LDS.U16 R37, [R45] ;  /* 0x000000002d257984 */ /* 0x000e220000000400 */
[----:B-1----:R-:W-:Y:S02]  /*ce10*/  HADD2.F32 R43, -RZ, R36.H0_H0 ;  /* 0x20000024ff2b7230 */ /* 0x002fe40000004100 */
[----:B------:R-:W-:Y:S02]  /*ce20*/  HADD2.F32 R36, -RZ, R41.H0_H0 ;  /* 0x20000029ff247230 */ /* 0x000fe40000004100 */
[----:B--2---:R-:W-:-:S05]  /*ce30*/  HADD2.F32 R39, -RZ, R39.H0_H0 ;  /* 0x20000027ff277230 */ /* 0x004fca0000004100 */
[----:B------:R-:W-:Y:S01]  /*ce40*/  FFMA R42, R38, R39, R31 ;  /* 0x00000027262a7223 */ /* 0x000fe2000000001f */
[----:B------:R-:W-:Y:S01]  /*ce50*/  LEA R39, R30, R44, 0x1 ;  /* 0x0000002c1e277211 */ /* 0x000fe200078e08ff */
[----:B------:R-:W1:Y:S01]  /*ce60*/  LDS.U16 R31, [R28+0x6] ;  /* 0x000006001c1f7984 */ /* 0x000e620000000400 */
[----:B---3--:R-:W-:-:S03]  /*ce70*/  HADD2.F32 R40, -RZ, R40.H0_H0 ;  /* 0x20000028ff287230 */ /* 0x008fc60000004100 */
[----:B------:R2:W3:Y:S01]  /*ce80*/  LDS.U16 R38, [R39] ;  /* 0x0000000027267984 */ /* 0x0004e20000000400 */
[----:B0-----:R-:W-:-:S05]  /*ce90*/  HADD2.F32 R37, -RZ, R37.H0_H0 ;  /* 0x20000025ff257230 */ /* 0x001fca0000004100 */
[----:B------:R-:W-:Y:S01]  /*cea0*/  FFMA R37, R43, R37, R42 ;  /* 0x000000252b257223 */ /* 0x000fe2000000002a */
[----:B------:R-:W-:Y:S01]  /*ceb0*/  LEA R43, R30, R39, 0x1 ;  /* 0x000000271e2b7211 */ /* 0x000fe200078e08ff */
[----:B------:R-:W0:Y:S02]  /*cec0*/  LDS.U16 R42, [R28+0xe] ;  /* 0x00000e001c2a7984 */ /* 0x000e240000000400 */
[----:B------:R-:W-:Y:S01]  /*ced0*/  FFMA R40, R36, R40, R37 ;  /* 0x0000002824287223 */ /* 0x000fe20000000025 */
[C---:B------:R-:W-:Y:S01]  /*cee0*/  LEA R45, R30.reuse, R43, 0x1 ;  /* 0x0000002b1e2d7211 */ /* 0x040fe200078e08ff */
[----:B------:R-:W4:Y:S04]  /*cef0*/  LDS.U16 R36, [R28+0x8] ;  /* 0x000008001c247984 */ /* 0x000f280000000400 */
[----:B--2---:R-:W-:-:S05]  /*cf00*/  IMAD R39, R30, 0x2, R45 ;  /* 0x000000021e277824 */ /* 0x004fca00078e022d */
[----:B------:R-:W-:Y:S02]  /*cf10*/  LEA R41, R30, R39, 0x1 ;  /* 0x000000271e297211 */ /* 0x000fe400078e08ff */
[----:B------:R-:W2:Y:S04]  /*cf20*/  LDS.U16 R39, [R39] ;  /* 0x0000000027277984 */ /* 0x000ea80000000400 */
[----:B------:R-:W5:Y:S01]  /*cf30*/  LDS.U16 R30, [R28+0xc] ;  /* 0x00000c001c1e7984 */ /* 0x000f620000000400 */
[----:B-1----:R-:W-:-:S03]  /*cf40*/  HADD2.F32 R37, -RZ, R31.H0_H0 ;  /* 0x2000001fff257230 */ /* 0x002fc60000004100 */
[----:B------:R-:W1:Y:S01]  /*cf50*/  LDS.U16 R41, [R41] ;  /* 0x0000000029297984 */ /* 0x000e620000000400 */
[----:B---3--:R-:W-:-:S03]  /*cf60*/  HADD2.F32 R38, -RZ, R38.H0_H0 ;  /* 0x20000026ff267230 */ /* 0x008fc60000004100 */
[----:B------:R4:W3:Y:S02]  /*cf70*/  LDS.U16 R31, [R43] ;  /* 0x000000002b1f7984 */ /* 0x0008e40000000400 */
[----:B------:R-:W-:Y:S02]  /*cf80*/  FFMA R40, R37, R38, R40 ;  /* 0x0000002625287223 */ /* 0x000fe40000000028 */
[----:B------:R-:W3:Y:S04]  /*cf90*/  LDS.U16 R38, [R28+0xa] ;  /* 0x00000a001c267984 */ /* 0x000ee80000000400 */
[----:B------:R-:W3:Y:S01]  /*cfa0*/  LDS.U16 R37, [R45] ;  /* 0x000000002d257984 */ /* 0x000ee20000000400 */
[----:B0-----:R-:W-:Y:S02]  /*cfb0*/  HADD2.F32 R42, -RZ, R42.H0_H0 ;  /* 0x2000002aff2a7230 */ /* 0x001fe40000004100 */
[----:B----4-:R-:W-:-:S02]  /*cfc0*/  HADD2.F32 R43, -RZ, R36.H0_H0 ;  /* 0x20000024ff2b7230 */ /* 0x010fc40000004100 */
[----:B--2---:R-:W-:Y:S02]  /*cfd0*/  HADD2.F32 R39, -RZ, R39.H0_H0 ;  /* 0x20000027ff277230 */ /* 0x004fe40000004100 */
[----:B-----5:R-:W-:Y:S02]  /*cfe0*/  HADD2.F32 R30, -RZ, R30.H0_H0 ;  /* 0x2000001eff1e7230 */ /* 0x020fe40000004100 */
[----:B-1----:R-:W-:Y:S02]  /*cff0*/  HADD2.F32 R41, -RZ, R41.H0_H0 ;  /* 0x20000029ff297230 */ /* 0x002fe40000004100 */
[----:B---3--:R-:W-:-:S05]  /*d000*/  HADD2.F32 R31, -RZ, R31.H0_H0 ;  /* 0x2000001fff1f7230 */ /* 0x008fca0000004100 */
[----:B------:R-:W-:Y:S01]  /*d010*/  FFMA R31, R43, R31, R40 ;  /* 0x0000001f2b1f7223 */ /* 0x000fe20000000028 */
[----:B------:R-:W-:Y:S02]  /*d020*/  HADD2.F32 R38, -RZ, R38.H0_H0 ;  /* 0x20000026ff267230 */ /* 0x000fe40000004100 */
[----:B------:R-:W-:-:S05]  /*d030*/  HADD2.F32 R37, -RZ, R37.H0_H0 ;  /* 0x20000025ff257230 */ /* 0x000fca0000004100 */
[----:B------:R-:W-:-:S04]  /*d040*/  FFMA R31, R38, R37, R31 ;  /* 0x00000025261f7223 */ /* 0x000fc8000000001f */
[----:B------:R-:W-:-:S04]  /*d050*/  FFMA R31, R30, R39, R31 ;  /* 0x000000271e1f7223 */ /* 0x000fc8000000001f */
[----:B------:R-:W-:Y:S01]  /*d060*/  FFMA R31, R42, R41, R31 ;  /* 0x000000292a1f7223 */ /* 0x000fe2000000001f */
[----:B------:R-:W-:Y:S06]  /*d070*/  @P0 BRA `(.L_x_164) ;  /* 0xfffffffc00240947 */ /* 0x000fec000383ffff */
[----:B------:R-:W-:Y:S05]  /*d080*/  BSYNC.RECONVERGENT B1 ;  /* 0x0000000000017941 */ /* 0x000fea0003800200 */
.L_x_163:
[----:B------:R-:W-:-:S07]  /*d090*/  MOV R28, R5 ;  /* 0x00000005001c7202 */ /* 0x000fce0000000f00 */
.L_x_162:
        /* <DEDUP_REMOVED lines=8> */
[----:B------:R-:W1:Y:S04]  /*d120*/  LDS.U16 R41, [R42] ;  /* 0x000000002a297984 */ /* 0x000e680000000400 */
[----:B------:R-:W2:Y:S04]  /*d130*/  LDS.U16 R37, [R42+0x2] ;  /* 0x000002002a257984 */ /* 0x000ea80000000400 */
[----:B------:R-:W3:Y:S04]  /*d140*/  LDS.U16 R30, [R42+0x4] ;  /* 0x000004002a1e7984 */ /* 0x000ee80000000400 */
[----:B------:R-:W-:Y:S01]  /*d150*/  LDS.U16 R39, [R42+0x6] ;  /* 0x000006002a277984 */ /* 0x000fe20000000400 */
[C---:B0-----:R-:W-:Y:S01]  /*d160*/  IMAD R29, R28.reuse, R38, R27 ;  /* 0x000000261c1d7224 */ /* 0x041fe200078e021b */
[----:B------:R-:W-:-:S04]  /*d170*/  IADD3 R28, PT, PT, R28, 0x4, RZ ;  /* 0x000000041c1c7810 */ /* 0x000fc80007ffe0ff */
[----:B------:R-:W-:-:S04]  /*d180*/  LEA R43, R29, UR24, 0x1 ;  /* 0x000000181d2b7c11 */ /* 0x000fc8000f8e08ff */
[C---:B------:R-:W-:Y:S01]  /*d190*/  LEA R36, R38.reuse, R43, 0x1 ;  /* 0x0000002b26247211 */ /* 0x040fe200078e08ff */
[----:B------:R-:W0:Y:S03]  /*d1a0*/  LDS.U16 R40, [R43] ;  /* 0x000000002b287984 */ /* 0x000e260000000400 */
[C---:B------:R-:W-:Y:S02]  /*d1b0*/  LEA R29, R38.reuse, R36, 0x1 ;  /* 0x00000024261d7211 */ /* 0x040fe400078e08ff */
[----:B------:R-:W4:Y:S02]  /*d1c0*/  LDS.U16 R36, [R36] ;  /* 0x0000000024247984 */ /* 0x000f240000000400 */
[----:B------:R-:W-:Y:S02]  /*d1d0*/  LEA R38, R38, R29, 0x1 ;  /* 0x0000001d26267211 */ /* 0x000fe400078e08ff */
[----:B------:R-:W5:Y:S04]  /*d1e0*/  LDS.U16 R29, [R29] ;  /* 0x000000001d1d7984 */ /* 0x000f680000000400 */
[----:B------:R-:W5:Y:S01]  /*d1f0*/  LDS.U16 R38, [R38] ;  /* 0x0000000026267984 */ /* 0x000f620000000400 */
[----:B-1----:R-:W-:-:S02]  /*d200*/  HADD2.F32 R44, -RZ, R41.H0_H0 ;  /* 0x20000029ff2c7230 */ /* 0x002fc40000004100 */
[----:B--2---:R-:W-:Y:S02]  /*d210*/  HADD2.F32 R37, -RZ, R37.H0_H0 ;  /* 0x20000025ff257230 */ /* 0x004fe40000004100 */
[----:B---3--:R-:W-:Y:S02]  /*d220*/  HADD2.F32 R30, -RZ, R30.H0_H0 ;  /* 0x2000001eff1e7230 */ /* 0x008fe40000004100 */
[----:B0-----:R-:W-:-:S05]  /*d230*/  HADD2.F32 R40, -RZ, R40.H0_H0 ;  /* 0x20000028ff287230 */ /* 0x001fca0000004100 */
[----:B------:R-:W-:Y:S01]  /*d240*/  FFMA R40, R44, R40, R31 ;  /* 0x000000282c287223 */ /* 0x000fe2000000001f */
[----:B----4-:R-:W-:Y:S02]  /*d250*/  HADD2.F32 R31, -RZ, R36.H0_H0 ;  /* 0x20000024ff1f7230 */ /* 0x010fe40000004100 */
[----:B-----5:R-:W-:-:S03]  /*d260*/  HADD2.F32 R36, -RZ, R29.H0_H0 ;  /* 0x2000001dff247230 */ /* 0x020fc60000004100 */
[----:B------:R-:W-:Y:S01]  /*d270*/  FFMA R31, R37, R31, R40 ;  /* 0x0000001f251f7223 */ /* 0x000fe20000000028 */
[----:B------:R-:W-:Y:S02]  /*d280*/  HADD2.F32 R40, -RZ, R39.H0_H0 ;  /* 0x20000027ff287230 */ /* 0x000fe40000004100 */
[----:B------:R-:W-:Y:S02]  /*d290*/  HADD2.F32 R29, -RZ, R38.H0_H0 ;  /* 0x20000026ff1d7230 */ /* 0x000fe40000004100 */
[----:B------:R-:W-:-:S04]  /*d2a0*/  FFMA R31, R30, R36, R31 ;  /* 0x000000241e1f7223 */ /* 0x000fc8000000001f */
[----:B------:R-:W-:-:S07]  /*d2b0*/  FFMA R31, R40, R29, R31 ;  /* 0x0000001d281f7223 */ /* 0x000fce000000001f */
.L_x_165:
[----:B------:R-:W-:Y:S05]  /*d2c0*/  @!P0 BRA `(.L_x_161) ;  /* 0x00000000007c8947 */ /* 0x000fea0003800000 */
[----:B------:R-:W-:Y:S01]  /*d2d0*/  UISETP.NE.AND UP0, UPT, UR26, URZ, UPT ;  /* 0x000000ff1a00728c */ /* 0x000fe2000bf05270 */
[----:B------:R-:W-:-:S08]  /*d2e0*/  ISETP.NE.AND P0, PT, R3, RZ, PT ;  /* 0x000000ff0300720c */ /* 0x000fd00003f05270 */
[----:B------:R-:W-:Y:S05]  /*d2f0*/  BRA.U !UP0, `(.L_x_166) ;  /* 0x0000000108447547 */ /* 0x000fea000b800000 */
[----:B------:R-:W1:Y:S01]  /*d300*/  LDC R36, c[0x0][0x3b0] ;  /* 0x0000ec00ff247b82 */ /* 0x000e620000000800 */
[----:B------:R-:W-:-:S04]  /*d310*/  IADD3 R29, PT, PT, R32, R28, RZ ;  /* 0x0000001c201d7210 */ /* 0x000fc80007ffe0ff */
[----:B------:R-:W-:-:S05]  /*d320*/  LEA R29, R29, UR11, 0x1 ;  /* 0x0000000b1d1d7c11 */ /* 0x000fca000f8e08ff */
[----:B0-----:R-:W0:Y:S01]  /*d330*/  LDS.U16 R38, [R29+0x2] ;  /* 0x000002001d267984 */ /* 0x001e220000000400 */
[C---:B-1----:R-:W-:Y:S01]  /*d340*/  IMAD R30, R28.reuse, R36, R27 ;  /* 0x000000241c1e7224 */ /* 0x042fe200078e021b */
[----:B------:R-:W-:-:S04]  /*d350*/  IADD3 R28, PT, PT, R28, 0x2, RZ ;  /* 0x000000021c1c7810 */ /* 0x000fc80007ffe0ff */
[----:B------:R-:W-:Y:S02]  /*d360*/  LEA R37, R30, UR24, 0x1 ;  /* 0x000000181e257c11 */ /* 0x000fe4000f8e08ff */
[----:B------:R-:W1:Y:S03]  /*d370*/  LDS.U16 R30, [R29] ;  /* 0x000000001d1e7984 */ /* 0x000e660000000400 */
[----:B------:R-:W-:Y:S02]  /*d380*/  IMAD R40, R36, 0x2, R37 ;  /* 0x0000000224287824 */ /* 0x000fe400078e0225 */
[----:B------:R-:W2:Y:S04]  /*d390*/  LDS.U16 R37, [R37] ;  /* 0x0000000025257984 */ /* 0x000ea80000000400 */
[----:B------:R-:W3:Y:S01]  /*d3a0*/  LDS.U16 R40, [R40] ;  /* 0x0000000028287984 */ /* 0x000ee20000000400 */
[----:B0-----:R-:W-:-:S02]  /*d3b0*/  HADD2.F32 R39, -RZ, R38.H0_H0 ;  /* 0x20000026ff277230 */ /* 0x001fc40000004100 */
[----:B-1----:R-:W-:Y:S02]  /*d3c0*/  HADD2.F32 R30, -RZ, R30.H0_H0 ;  /* 0x2000001eff1e7230 */ /* 0x002fe40000004100 */
[----:B--2---:R-:W-:Y:S02]  /*d3d0*/  HADD2.F32 R36, -RZ, R37.H0_H0 ;  /* 0x20000025ff247230 */ /* 0x004fe40000004100 */
[----:B---3--:R-:W-:-:S03]  /*d3e0*/  HADD2.F32 R38, -RZ, R40.H0_H0 ;  /* 0x20000028ff267230 */ /* 0x008fc60000004100 */
[----:B------:R-:W-:-:S04]  /*d3f0*/  FFMA R30, R30, R36, R31 ;  /* 0x000000241e1e7223 */ /* 0x000fc8000000001f */
[----:B------:R-:W-:-:S07]  /*d400*/  FFMA R31, R39, R38, R30 ;  /* 0x00000026271f7223 */ /* 0x000fce000000001e */
.L_x_166:
        /* <DEDUP_REMOVED lines=11> */
.L_x_161:
[----:B-12---:R-:W-:-:S05]  /*d4c0*/  LEA R28, R27, UR23, 0x2 ;  /* 0x000000171b1c7c11 */ /* 0x006fca000f8e10ff */
[----:B------:R-:W2:Y:S01]  /*d4d0*/  LDL R30, [R28] ;  /* 0x000000001c1e7983 */ /* 0x000ea20000100800 */
[----:B------:R-:W-:Y:S02]  /*d4e0*/  HFMA2 R36, -RZ, RZ, 0, 0 ;  /* 0x00000000ff247431 */ /* 0x000fe400000001ff */
[----:B--2---:R-:W-:-:S05]  /*d4f0*/  FADD R31, R30, R31 ;  /* 0x0000001f1e1f7221 */ /* 0x004fca0000000000 */
[----:B------:R1:W-:Y:S01]  /*d500*/  STL [R28], R31 ;  /* 0x0000001f1c007387 */ /* 0x0003e20000100800 */
[----:B------:R-:W-:Y:S05]  /*d510*/  @!P3 BRA `(.L_x_167) ;  /* 0x000000080008b947 */ /* 0x000fea0003800000 */
[----:B------:R-:W-:Y:S01]  /*d520*/  UISETP.GE.U32.AND UP0, UPT, UR14, 0x7, UPT ;  /* 0x000000070e00788c */ /* 0x000fe2000bf06070 */
[----:B------:R-:W-:Y:S02]  /*d530*/  MOV R36, RZ ;  /* 0x000000ff00247202 */ /* 0x000fe40000000f00 */
[----:B------:R-:W-:-:S06]  /*d540*/  MOV R29, RZ ;  /* 0x000000ff001d7202 */ /* 0x000fcc0000000f00 */
[----:B------:R-:W-:Y:S05]  /*d550*/  BRA.U !UP0, `(.L_x_168) ;  /* 0x0000000108f07547 */ /* 0x000fea000b800000 */
[----:B------:R-:W-:Y:S01]  /*d560*/  HFMA2 R30, -RZ, RZ, 0, 0 ;  /* 0x00000000ff1e7431 */ /* 0x000fe200000001ff */
[----:B------:R-:W-:Y:S01]  /*d570*/  BSSY.RECONVERGENT B1, `(.L_x_169) ;  /* 0x0000039000017945 */ /* 0x000fe20003800200 */
[----:B------:R-:W-:-:S07]  /*d580*/  MOV R36, RZ ;  /* 0x000000ff00247202 */ /* 0x000fce0000000f00 */
.L_x_170:
[----:B-1----:R-:W1:Y:S01]  /*d590*/  LDC R31, c[0x0][0x3b0] ;  /* 0x0000ec00ff1f7b82 */ /* 0x002e620000000800 */
[----:B------:R-:W-:-:S04]  /*d5a0*/  IADD3 R29, PT, PT, R32, R30, RZ ;  /* 0x0000001e201d7210 */ /* 0x000fc80007ffe0ff */
[----:B------:R-:W-:-:S05]  /*d5b0*/  LEA R29, R29, UR11, 0x1 ;  /* 0x0000000b1d1d7c11 */ /* 0x000fca000f8e08ff */
[----:B------:R-:W2:Y:S01]  /*d5c0*/  LDS.U16 R43, [R29+0x4] ;  /* 0x000004001d2b7984 */ /* 0x000ea20000000400 */
[C---:B-1----:R-:W-:Y:S01]  /*d5d0*/  IMAD R37, R30.reuse, R31, R27 ;  /* 0x0000001f1e257224 */ /* 0x042fe200078e021b */
[----:B------:R-:W-:-:S04]  /*d5e0*/  IADD3 R30, PT, PT, R30, 0x8, RZ ;  /* 0x000000081e1e7810 */ /* 0x000fc80007ffe0ff */
[----:B0-----:R-:W-:Y:S02]  /*d5f0*/  LEA R38, R37, UR24, 0x1 ;  /* 0x0000001825267c11 */ /* 0x001fe4000f8e08ff */
[----:B------:R-:W0:Y:S01]  /*d600*/  LDS.U16 R37, [R29] ;  /* 0x000000001d257984 */ /* 0x000e220000000400 */
[----:B------:R-:W-:Y:S02]  /*d610*/  ISETP.NE.AND P0, PT, R30, R5, PT ;  /* 0x000000051e00720c */ /* 0x000fe40003f05270 */
[----:B------:R-:W-:Y:S01]  /*d620*/  LEA R42, R31, R38, 0x1 ;  /* 0x000000261f2a7211 */ /* 0x000fe200078e08ff */
[----:B------:R2:W1:Y:S04]  /*d630*/  LDS.U16 R39, [R38+0x2] ;  /* 0x0000020026277984 */ /* 0x0004680000000400 */
[----:B------:R-:W3:Y:S01]  /*d640*/  LDS.U16 R41, [R42+0x2] ;  /* 0x000002002a297984 */ /* 0x000ee20000000400 */
[----:B--2---:R-:W-:-:S02]  /*d650*/  HADD2.F32 R38, -RZ, R43.H0_H0 ;  /* 0x2000002bff267230 */ /* 0x004fc40000004100 */
[----:B0-----:R-:W-:Y:S02]  /*d660*/  HADD2.F32 R37, -RZ, R37.H0_H0 ;  /* 0x20000025ff257230 */ /* 0x001fe40000004100 */
[----:B-1----:R-:W-:Y:S02]  /*d670*/  HADD2.F32 R39, -RZ, R39.H0_H0 ;  /* 0x20000027ff277230 */ /* 0x002fe40000004100 */
[----:B---3--:R-:W-:-:S03]  /*d680*/  HADD2.F32 R41, -RZ, R41.H0_H0 ;  /* 0x20000029ff297230 */ /* 0x008fc60000004100 */
[----:B------:R-:W-:Y:S01]  /*d690*/  FFMA R37, R37, R39, R36 ;  /* 0x0000002725257223 */ /* 0x000fe20000000024 */
[----:B------:R-:W-:Y:S01]  /*d6a0*/  IMAD R36, R31, 0x2, R42 ;  /* 0x000000021f247824 */ /* 0x000fe200078e022a */
[----:B------:R-:W0:Y:S04]  /*d6b0*/  LDS.U16 R39, [R29+0x2] ;  /* 0x000002001d277984 */ /* 0x000e280000000400 */
[----:B------:R-:W1:Y:S04]  /*d6c0*/  LDS.U16 R44, [R36+0x2] ;  /* 0x00000200242c7984 */ /* 0x000e680000000400 */
[----:B------:R-:W-:Y:S01]  /*d6d0*/  LDS.U16 R42, [R29+0x8] ;  /* 0x000008001d2a7984 */ /* 0x000fe20000000400 */
[----:B0-----:R-:W-:-:S03]  /*d6e0*/  HADD2.F32 R40, -RZ, R39.H0_H0 ;  /* 0x20000027ff287230 */ /* 0x001fc60000004100 */
[----:B------:R-:W0:Y:S01]  /*d6f0*/  LDS.U16 R39, [R29+0x6] ;  /* 0x000006001d277984 */ /* 0x000e220000000400 */
[----:B-1----:R-:W-:Y:S02]  /*d700*/  HADD2.F32 R44, -RZ, R44.H0_H0 ;  /* 0x2000002cff2c7230 */ /* 0x002fe40000004100 */
[----:B------:R-:W-:Y:S01]  /*d710*/  FFMA R37, R40, R41, R37 ;  /* 0x0000002928257223 */ /* 0x000fe20000000025 */
[----:B------:R-:W-:-:S03]  /*d720*/  LEA R40, R31, R36, 0x1 ;  /* 0x000000241f287211 */ /* 0x000fc600078e08ff */
        /* <DEDUP_REMOVED lines=9> */
[----:B------:R-:W-:Y:S01]  /*d7c0*/  HADD2.F32 R37, -RZ, R42.H0_H0 ;  /* 0x2000002aff257230 */ /* 0x000fe20000004100 */
[----:B------:R-:W-:Y:S01]  /*d7d0*/  LEA R42, R31, R38, 0x1 ;  /* 0x000000261f2a7211 */ /* 0x000fe200078e08ff */
[----:B------:R-:W0:Y:S03]  /*d7e0*/  LDS.U16 R41, [R29+0xa] ;  /* 0x00000a001d297984 */ /* 0x000e260000000400 */
[----:B------:R-:W-:Y:S01]  /*d7f0*/  FFMA R36, R37, R43, R36 ;  /* 0x0000002b25247223 */ /* 0x000fe20000000024 */
[C---:B------:R-:W-:Y:S01]  /*d800*/  LEA R44, R31.reuse, R42, 0x1 ;  /* 0x0000002a1f2c7211 */ /* 0x040fe200078e08ff */
[----:B------:R-:W1:Y:S03]  /*d810*/  LDS.U16 R37, [R42+0x2] ;  /* 0x000002002a257984 */ /* 0x000e660000000400 */
[----:B------:R-:W-:Y:S01]  /*d820*/  LEA R31, R31, R44, 0x1 ;  /* 0x0000002c1f1f7211 */ /* 0x000fe200078e08ff */
[----:B------:R-:W2:Y:S04]  /*d830*/  LDS.U16 R38, [R29+0xc] ;  /* 0x00000c001d267984 */ /* 0x000ea80000000400 */
[----:B------:R-:W3:Y:S04]  /*d840*/  LDS.U16 R39, [R44+0x2] ;  /* 0x000002002c277984 */ /* 0x000ee80000000400 */
[----:B------:R-:W4:Y:S01]  /*d850*/  LDS.U16 R31, [R31+0x2] ;  /* 0x000002001f1f7984 */ /* 0x000f220000000400 */
[----:B0-----:R-:W-:-:S02]  /*d860*/  HADD2.F32 R41, -RZ, R41.H0_H0 ;  /* 0x20000029ff297230 */ /* 0x001fc40000004100 */
[----:B-1----:R-:W-:-:S05]  /*d870*/  HADD2.F32 R37, -RZ, R37.H0_H0 ;  /* 0x20000025ff257230 */ /* 0x002fca0000004100 */
[----:B------:R-:W-:Y:S01]  /*d880*/  FFMA R36, R41, R37, R36 ;  /* 0x0000002529247223 */ /* 0x000fe20000000024 */
[----:B--2---:R-:W-:Y:S02]  /*d890*/  HADD2.F32 R37, -RZ, R38.H0_H0 ;  /* 0x20000026ff257230 */ /* 0x004fe40000004100 */
[----:B---3--:R-:W-:Y:S02]  /*d8a0*/  HADD2.F32 R39, -RZ, R39.H0_H0 ;  /* 0x20000027ff277230 */ /* 0x008fe40000004100 */
[----:B------:R-:W-:Y:S02]  /*d8b0*/  HADD2.F32 R41, -RZ, R40.H0_H0 ;  /* 0x20000028ff297230 */ /* 0x000fe40000004100 */
[----:B----4-:R-:W-:Y:S02]  /*d8c0*/  HADD2.F32 R38, -RZ, R31.H0_H0 ;  /* 0x2000001fff267230 */ /* 0x010fe40000004100 */
[----:B------:R-:W-:-:S04]  /*d8d0*/  FFMA R36, R37, R39, R36 ;  /* 0x0000002725247223 */ /* 0x000fc80000000024 */
[----:B------:R-:W-:Y:S01]  /*d8e0*/  FFMA R36, R41, R38, R36 ;  /* 0x0000002629247223 */ /* 0x000fe20000000024 */
[----:B------:R-:W-:Y:S06]  /*d8f0*/  @P0 BRA `(.L_x_170) ;  /* 0xfffffffc00240947 */ /* 0x000fec000383ffff */
[----:B------:R-:W-:Y:S05]  /*d900*/  BSYNC.RECONVERGENT B1 ;  /* 0x0000000000017941 */ /* 0x000fea0003800200 */
.L_x_169:
[----:B------:R-:W-:-:S07]  /*d910*/  MOV R29, R5 ;  /* 0x00000005001d7202 */ /* 0x000fce0000000f00 */
.L_x_168:
[----:B------:R-:W-:-:S13]  /*d920*/  ISETP.NE.AND P0, PT, R33, RZ, PT ;  /* 0x000000ff2100720c */ /* 0x000fda0003f05270 */
[----:B------:R-:W-:Y:S05]  /*d930*/  @!P0 BRA `(.L_x_167) ;  /* 0x0000000400008947 */ /* 0x000fea0003800000 */
[----:B------:R-:W-:Y:S01]  /*d940*/  UISETP.GE.U32.AND UP0, UPT, UR30, 0x3, UPT ;  /* 0x000000031e00788c */ /* 0x000fe2000bf06070 */
[----:B------:R-:W-:-:S08]  /*d950*/  ISETP.NE.AND P0, PT, R2, RZ, PT ;  /* 0x000000ff0200720c */ /* 0x000fd00003f05270 */
[----:B------:R-:W-:Y:S05]  /*d960*/  BRA.U !UP0, `(.L_x_171) ;  /* 0x0000000108747547 */ /* 0x000fea000b800000 */
[----:B0-----:R-:W1:Y:S01]  /*d970*/  LDC R38, c[0x0][0x3b0] ;  /* 0x0000ec00ff267b82 */ /* 0x001e620000000800 */
[----:B------:R-:W-:-:S04]  /*d980*/  IADD3 R30, PT, PT, R32, R29, RZ ;  /* 0x0000001d201e7210 */ /* 0x000fc80007ffe0ff */
[----:B------:R-:W-:-:S05]  /*d990*/  LEA R30, R30, UR11, 0x1 ;  /* 0x0000000b1e1e7c11 */ /* 0x000fca000f8e08ff */
[----:B------:R-:W0:Y:S04]  /*d9a0*/  LDS.U16 R42, [R30+0x2] ;  /* 0x000002001e2a7984 */ /* 0x000e280000000400 */
[----:B------:R-:W-:Y:S01]  /*d9b0*/  LDS.U16 R40, [R30+0x6] ;  /* 0x000006001e287984 */ /* 0x000fe20000000400 */
[C---:B-1----:R-:W-:Y:S01]  /*d9c0*/  IMAD R31, R29.reuse, R38, R27 ;  /* 0x000000261d1f7224 */ /* 0x042fe200078e021b */
[----:B------:R-:W-:-:S04]  /*d9d0*/  IADD3 R29, PT, PT, R29, 0x4, RZ ;  /* 0x000000041d1d7810 */ /* 0x000fc80007ffe0ff */
[----:B------:R-:W-:Y:S02]  /*d9e0*/  LEA R41, R31, UR24, 0x1 ;  /* 0x000000181f297c11 */ /* 0x000fe4000f8e08ff */
[----:B------:R-:W1:Y:S02]  /*d9f0*/  LDS.U16 R31, [R30] ;  /* 0x000000001e1f7984 */ /* 0x000e640000000400 */
[C---:B------:R-:W-:Y:S02]  /*da00*/  LEA R43, R38.reuse, R41, 0x1 ;  /* 0x00000029262b7211 */ /* 0x040fe400078e08ff */
[----:B------:R0:W2:Y:S03]  /*da10*/  LDS.U16 R37, [R41+0x2] ;  /* 0x0000020029257984 */ /* 0x0000a60000000400 */
[----:B------:R-:W-:Y:S02]  /*da20*/  IMAD R39, R38, 0x2, R43 ;  /* 0x0000000226277824 */ /* 0x000fe400078e022b */
[----:B0-----:R-:W-:-:S02]  /*da30*/  HADD2.F32 R41, -RZ, R42.H0_H0 ;  /* 0x2000002aff297230 */ /* 0x001fc40000004100 */
[----:B-1----:R-:W-:Y:S02]  /*da40*/  HADD2.F32 R31, -RZ, R31.H0_H0 ;  /* 0x2000001fff1f7230 */ /* 0x002fe40000004100 */
[----:B--2---:R-:W-:-:S05]  /*da50*/  HADD2.F32 R37, -RZ, R37.H0_H0 ;  /* 0x20000025ff257230 */ /* 0x004fca0000004100 */
[----:B------:R-:W-:Y:S01]  /*da60*/  FFMA R36, R31, R37, R36 ;  /* 0x000000251f247223 */ /* 0x000fe20000000024 */
[----:B------:R-:W-:Y:S01]  /*da70*/  LEA R31, R38, R39, 0x1 ;  /* 0x00000027261f7211 */ /* 0x000fe200078e08ff */
[----:B------:R-:W0:Y:S04]  /*da80*/  LDS.U16 R37, [R43+0x2] ;  /* 0x000002002b257984 */ /* 0x000e280000000400 */
[----:B------:R-:W1:Y:S04]  /*da90*/  LDS.U16 R38, [R30+0x4] ;  /* 0x000004001e267984 */ /* 0x000e680000000400 */
[----:B------:R-:W2:Y:S04]  /*daa0*/  LDS.U16 R39, [R39+0x2] ;  /* 0x0000020027277984 */ /* 0x000ea80000000400 */
[----:B------:R-:W3:Y:S01]  /*dab0*/  LDS.U16 R31, [R31+0x2] ;  /* 0x000002001f1f7984 */ /* 0x000ee20000000400 */
[----:B0-----:R-:W-:-:S05]  /*dac0*/  HADD2.F32 R37, -RZ, R37.H0_H0 ;  /* 0x20000025ff257230 */ /* 0x001fca0000004100 */
[----:B------:R-:W-:Y:S01]  /*dad0*/  FFMA R36, R41, R37, R36 ;  /* 0x0000002529247223 */ /* 0x000fe20000000024 */
[----:B-1----:R-:W-:Y:S02]  /*dae0*/  HADD2.F32 R37, -RZ, R38.H0_H0 ;  /* 0x20000026ff257230 */ /* 0x002fe40000004100 */
[----:B--2---:R-:W-:Y:S02]  /*daf0*/  HADD2.F32 R38, -RZ, R39.H0_H0 ;  /* 0x20000027ff267230 */ /* 0x004fe40000004100 */
[----:B------:R-:W-:Y:S02]  /*db00*/  HADD2.F32 R41, -RZ, R40.H0_H0 ;  /* 0x20000028ff297230 */ /* 0x000fe40000004100 */
[----:B---3--:R-:W-:Y:S02]  /*db10*/  HADD2.F32 R40, -RZ, R31.H0_H0 ;  /* 0x2000001fff287230 */ /* 0x008fe40000004100 */
[----:B------:R-:W-:-:S04]  /*db20*/  FFMA R36, R37, R38, R36 ;  /* 0x0000002625247223 */ /* 0x000fc80000000024 */
[----:B------:R-:W-:-:S07]  /*db30*/  FFMA R36, R41, R40, R36 ;  /* 0x0000002829247223 */ /* 0x000fce0000000024 */
.L_x_171:
[----:B------:R-:W-:Y:S05]  /*db40*/  @!P0 BRA `(.L_x_167) ;  /* 0x00000000007c8947 */ /* 0x000fea0003800000 */
[----:B------:R-:W-:Y:S01]  /*db50*/  UISETP.NE.AND UP0, UPT, UR26, URZ, UPT ;  /* 0x000000ff1a00728c */ /* 0x000fe2000bf05270 */
[----:B------:R-:W-:-:S08]  /*db60*/  ISETP.NE.AND P0, PT, R3, RZ, PT ;  /* 0x000000ff0300720c */ /* 0x000fd00003f05270 */
[----:B------:R-:W-:Y:S05]  /*db70*/  BRA.U !UP0, `(.L_x_172) ;  /* 0x0000000108447547 */ /* 0x000fea000b800000 */
[----:B0-----:R-:W1:Y:S01]  /*db80*/  LDC R38, c[0x0][0x3b0] ;  /* 0x0000ec00ff267b82 */ /* 0x001e620000000800 */
[----:B------:R-:W-:-:S04]  /*db90*/  IADD3 R30, PT, PT, R32, R29, RZ ;  /* 0x0000001d201e7210 */ /* 0x000fc80007ffe0ff */
[----:B------:R-:W-:-:S05]  /*dba0*/  LEA R30, R30, UR11, 0x1 ;  /* 0x0000000b1e1e7c11 */ /* 0x000fca000f8e08ff */
[----:B------:R-:W0:Y:S01]  /*dbb0*/  LDS.U16 R39, [R30+0x2] ;  /* 0x000002001e277984 */ /* 0x000e220000000400 */
[C---:B-1----:R-:W-:Y:S01]  /*dbc0*/  IMAD R31, R29.reuse, R38, R27 ;  /* 0x000000261d1f7224 */ /* 0x042fe200078e021b */
[----:B------:R-:W-:-:S04]  /*dbd0*/  IADD3 R29, PT, PT, R29, 0x2, RZ ;  /* 0x000000021d1d7810 */ /* 0x000fc80007ffe0ff */
[----:B------:R-:W-:Y:S02]  /*dbe0*/  LEA R37, R31, UR24, 0x1 ;  /* 0x000000181f257c11 */ /* 0x000fe4000f8e08ff */
[----:B------:R-:W1:Y:S02]  /*dbf0*/  LDS.U16 R31, [R30] ;  /* 0x000000001e1f7984 */ /* 0x000e640000000400 */
[----:B------:R-:W-:Y:S02]  /*dc00*/  LEA R41, R38, R37, 0x1 ;  /* 0x0000002526297211 */ /* 0x000fe400078e08ff */
[----:B------:R-:W2:Y:S04]  /*dc10*/  LDS.U16 R37, [R37+0x2] ;  /* 0x0000020025257984 */ /* 0x000ea80000000400 */
[----:B------:R-:W3:Y:S01]  /*dc20*/  LDS.U16 R41, [R41+0x2] ;  /* 0x0000020029297984 */ /* 0x000ee20000000400 */
[----:B0-----:R-:W-:-:S02]  /*dc30*/  HADD2.F32 R40, -RZ, R39.H0_H0 ;  /* 0x20000027ff287230 */ /* 0x001fc40000004100 */
[----:B-1----:R-:W-:Y:S02]  /*dc40*/  HADD2.F32 R31, -RZ, R31.H0_H0 ;  /* 0x2000001fff1f7230 */ /* 0x002fe40000004100 */
[----:B--2---:R-:W-:Y:S02]  /*dc50*/  HADD2.F32 R38, -RZ, R37.H0_H0 ;  /* 0x20000025ff267230 */ /* 0x004fe40000004100 */
[----:B---3--:R-:W-:-:S03]  /*dc60*/  HADD2.F32 R39, -RZ, R41.H0_H0 ;  /* 0x20000029ff277230 */ /* 0x008fc60000004100 */
[----:B------:R-:W-:-:S04]  /*dc70*/  FFMA R31, R31, R38, R36 ;  /* 0x000000261f1f7223 */ /* 0x000fc80000000024 */
[----:B------:R-:W-:-:S07]  /*dc80*/  FFMA R36, R40, R39, R31 ;  /* 0x0000002728247223 */ /* 0x000fce000000001f */
.L_x_172:
[----:B------:R-:W-:Y:S05]  /*dc90*/  @!P0 BRA `(.L_x_167) ;  /* 0x0000000000288947 */ /* 0x000fea0003800000 */
[----:B------:R-:W2:Y:S01]  /*dca0*/  LDCU UR5, c[0x0][0x3b0] ;  /* 0x00007600ff0577ac */ /* 0x000ea20008000800 */
[----:B------:R-:W-:-:S04]  /*dcb0*/  IADD3 R30, PT, PT, R32, R29, RZ ;  /* 0x0000001d201e7210 */ /* 0x000fc80007ffe0ff */
[----:B------:R-:W-:-:S06]  /*dcc0*/  LEA R30, R30, UR11, 0x1 ;  /* 0x0000000b1e1e7c11 */ /* 0x000fcc000f8e08ff */
[----:B------:R-:W3:Y:S01]  /*dcd0*/  LDS.U16 R30, [R30] ;  /* 0x000000001e1e7984 */ /* 0x000ee20000000400 */
[----:B--2---:R-:W-:-:S05]  /*dce0*/  IMAD R29, R29, UR5, R27 ;  /* 0x000000051d1d7c24 */ /* 0x004fca000f8e021b */
[----:B-1----:R-:W-:-:S06]  /*dcf0*/  LEA R31, R29, UR24, 0x1 ;  /* 0x000000181d1f7c11 */ /* 0x002fcc000f8e08ff */
[----:B------:R-:W1:Y:S01]  /*dd00*/  LDS.U16 R31, [R31+0x2] ;  /* 0x000002001f1f7984 */ /* 0x000e620000000400 */
[----:B---3--:R-:W-:Y:S02]  /*dd10*/  HADD2.F32 R29, -RZ, R30.H0_H0 ;  /* 0x2000001eff1d7230 */ /* 0x008fe40000004100 */
[----:B-1----:R-:W-:-:S05]  /*dd20*/  HADD2.F32 R37, -RZ, R31.H0_H0 ;  /* 0x2000001fff257230 */ /* 0x002fca0000004100 */
[----:B------:R-:W-:-:S07]  /*dd30*/  FFMA R36, R29, R37, R36 ;  /* 0x000000251d247223 */ /* 0x000fce0000000024 */
.L_x_167:
[----:B------:R-:W2:Y:S02]  /*dd40*/  LDL R29, [R28+0x4] ;  /* 0x000004001c1d7983 */ /* 0x000ea40000100800 */
[----:B--2---:R-:W-:Y:S01]  /*dd50*/  FADD R29, R29, R36 ;  /* 0x000000241d1d7221 */ /* 0x004fe20000000000 */
[----:B------:R-:W-:-:S04]  /*dd60*/  MOV R36, RZ ;  /* 0x000000ff00247202 */ /* 0x000fc80000000f00 */
[----:B------:R2:W-:Y:S01]  /*dd70*/  STL [R28+0x4], R29 ;  /* 0x0000041d1c007387 */ /* 0x0005e20000100800 */
[----:B------:R-:W-:Y:S05]  /*dd80*/  @!P3 BRA `(.L_x_173) ;  /* 0x000000080008b947 */ /* 0x000fea0003800000 */
[----:B------:R-:W-:Y:S01]  /*dd90*/  UISETP.GE.U32.AND UP0, UPT, UR14, 0x7, UPT ;  /* 0x000000070e00788c */ /* 0x000fe2000bf06070 */
[----:B------:R-:W-:Y:S01]  /*dda0*/  HFMA2 R36, -RZ, RZ, 0, 0 ;  /* 0x00000000ff247431 */ /* 0x000fe200000001ff */
[----:B--2---:R-:W-:-:S07]  /*ddb0*/  MOV R29, RZ ;  /* 0x000000ff001d7202 */ /* 0x004fce0000000f00 */
[----:B------:R-:W-:Y:S05]  /*ddc0*/  BRA.U !UP0, `(.L_x_174) ;  /* 0x0000000108f07547 */ /* 0x000fea000b800000 */
[----:B------:R-:W-:Y:S01]  /*ddd0*/  BSSY.RECONVERGENT B1, `(.L_x_175) ;  /* 0x000003a000017945 */ /* 0x000fe20003800200 */
[----:B------:R-:W-:Y:S01]  /*dde0*/  IMAD.MOV.U32 R36, RZ, RZ, RZ ;  /* 0x000000ffff247224 */ /* 0x000fe200078e00ff */
[----:B------:R-:W-:-:S07]  /*ddf0*/  MOV R30, RZ ;  /* 0x000000ff001e7202 */ /* 0x000fce0000000f00 */
.L_x_176:
[----:B-1----:R-:W1:Y:S01]  /*de00*/  LDC R31, c[0x0][0x3b0] ;  /* 0x0000ec00ff1f7b82 */ /* 0x002e620000000800 */
[----:B------:R-:W-:-:S04]  /*de10*/  IADD3 R29, PT, PT, R32, R30, RZ ;  /* 0x0000001e201d7210 */ /* 0x000fc80007ffe0ff */
[----:B------:R-:W-:-:S05]  /*de20*/  LEA R29, R29, UR11, 0x1 ;  /* 0x0000000b1d1d7c11 */ /* 0x000fca000f8e08ff */
[----:B------:R-:W2:Y:S01]  /*de30*/  LDS.U16 R43, [R29+0x4] ;  /* 0x000004001d2b7984 */ /* 0x000ea20000000400 */
[C---:B-1----:R-:W-:Y:S02]  /*de40*/  IMAD R37, R30.reuse, R31, R27 ;  /* 0x0000001f1e257224 */ /* 0x042fe400078e021b */
[----:B------:R-:W-:-:S03]  /*de50*/  VIADD R30, R30, 0x8 ;  /* 0x000000081e1e7836 */ /* 0x000fc60000000000 */
        /* <DEDUP_REMOVED lines=11> */
[----:B------:R-:W-:Y:S01]  /*df10*/  LEA R36, R31, R42, 0x1 ;  /* 0x0000002a1f247211 */ /* 0x000fe200078e08ff */
        /* <DEDUP_REMOVED lines=38> */
.L_x_175:
[----:B------:R-:W-:-:S07]  /*e180*/  MOV R29, R5 ;  /* 0x00000005001d7202 */ /* 0x000fce0000000f00 */
.L_x_174:
        /* <DEDUP_REMOVED lines=15> */
[----:B------:R0:W2:Y:S02]  /*e280*/  LDS.U16 R37, [R41+0x4] ;  /* 0x0000040029257984 */ /* 0x0000a40000000400 */
[----:B------:R-:W-:Y:S01]  /*e290*/  LEA R39, R38, R43, 0x1 ;  /* 0x0000002b26277211 */ /* 0x000fe200078e08ff */
[----:B0-----:R-:W-:Y:S02]  /*e2a0*/  HADD2.F32 R41, -RZ, R42.H0_H0 ;  /* 0x2000002aff297230 */ /* 0x001fe40000004100 */
[----:B-1----:R-:W-:-:S02]  /*e2b0*/  HADD2.F32 R31, -RZ, R31.H0_H0 ;  /* 0x2000001fff1f7230 */ /* 0x002fc40000004100 */
        /* <DEDUP_REMOVED lines=15> */
.L_x_177:
        /* <DEDUP_REMOVED lines=21> */
.L_x_178:
[----:B------:R-:W-:Y:S05]  /*e500*/  @!P0 BRA `(.L_x_173) ;  /* 0x0000000000288947 */ /* 0x000fea0003800000 */
[----:B------:R-:W2:Y:S01]  /*e510*/  LDCU UR5, c[0x0][0x3b0] ;  /* 0x00007600ff0577ac */ /* 0x000ea20008000800 */
[----:B------:R-:W-:-:S05]  /*e520*/  IMAD.IADD R30, R32, 0x1, R29 ;  /* 0x00000001201e7824 */ /* 0x000fca00078e021d */
        /* <DEDUP_REMOVED lines=8> */
.L_x_173:
[----:B--2---:R-:W2:Y:S02]  /*e5b0*/  LDL R29, [R28+0x8] ;  /* 0x000008001c1d7983 */ /* 0x004ea40000100800 */
[----:B--2---:R-:W-:Y:S01]  /*e5c0*/  FADD R29, R29, R36 ;  /* 0x000000241d1d7221 */ /* 0x004fe20000000000 */
[----:B------:R-:W-:-:S04]  /*e5d0*/  HFMA2 R36, -RZ, RZ, 0, 0 ;  /* 0x00000000ff247431 */ /* 0x000fc800000001ff */
[----:B------:R2:W-:Y:S01]  /*e5e0*/  STL [R28+0x8], R29 ;  /* 0x0000081d1c007387 */ /* 0x0005e20000100800 */
[----:B------:R-:W-:Y:S05]  /*e5f0*/  @!P3 BRA `(.L_x_179) ;  /* 0x000000080008b947 */ /* 0x000fea0003800000 */
[----:B------:R-:W-:Y:S01]  /*e600*/  UISETP.GE.U32.AND UP0, UPT, UR14, 0x7, UPT ;  /* 0x000000070e00788c */ /* 0x000fe2000bf06070 */
[----:B------:R-:W-:Y:S02]  /*e610*/  MOV R36, RZ ;  /* 0x000000ff00247202 */ /* 0x000fe40000000f00 */
[----:B--2---:R-:W-:-:S06]  /*e620*/  MOV R29, RZ ;  /* 0x000000ff001d7202 */ /* 0x004fcc0000000f00 */
[----:B------:R-:W-:Y:S05]  /*e630*/  BRA.U !UP0, `(.L_x_180) ;  /* 0x0000000108f07547 */ /* 0x000fea000b800000 */
[----:B------:R-:W-:Y:S01]  /*e640*/  HFMA2 R30, -RZ, RZ, 0, 0 ;  /* 0x00000000ff1e7431 */ /* 0x000fe200000001ff */
[----:B------:R-:W-:Y:S01]  /*e650*/  BSSY.RECONVERGENT B1, `(.L_x_181) ;  /* 0x0000039000017945 */ /* 0x000fe20003800200 */
[----:B------:R-:W-:-:S07]  /*e660*/  MOV R36, RZ ;  /* 0x000000ff00247202 */ /* 0x000fce0000000f00 */
.L_x_182:
        /* <DEDUP_REMOVED lines=26> */
[----:B------:R-:W-:Y:S02]  /*e810*/  FFMA R37, R38, R44, R37 ;  /* 0x0000002c26257223 */ /* 0x000fe40000000025 */
[----:B------:R-:W1:Y:S01]  /*e820*/  LDS.U16 R41, [R40+0x6] ;  /* 0x0000060028297984 */ /* 0x000e620000000400 */
[----:B------:R-:W-:-:S03]  /*e830*/  IMAD R38, R31, 0x2, R40 ;  /* 0x000000021f267824 */ /* 0x000fc600078e0228 */
[----:B------:R-:W-:Y:S04]  /*e840*/  LDS.U16 R40, [R29+0xe] ;  /* 0x00000e001d287984 */ /* 0x000fe80000000400 */
[----:B------:R-:W2:Y:S01]  /*e850*/  LDS.U16 R43, [R38+0x6] ;  /* 0x00000600262b7984 */ /* 0x000ea20000000400 */
[----:B0-----:R-:W-:Y:S02]  /*e860*/  HADD2.F32 R36, -RZ, R39.H0_H0 ;  /* 0x20000027ff247230 */ /* 0x001fe40000004100 */
[----:B-1----:R-:W-:-:S05]  /*e870*/  HADD2.F32 R41, -RZ, R41.H0_H0 ;  /* 0x20000029ff297230 */ /* 0x002fca0000004100 */
[----:B------:R-:W-:Y:S01]  /*e880*/  FFMA R36, R36, R41, R37 ;  /* 0x0000002924247223 */ /* 0x000fe20000000025 */
[----:B------:R-:W-:Y:S01]  /*e890*/  HADD2.F32 R37, -RZ, R42.H0_H0 ;  /* 0x2000002aff257230 */ /* 0x000fe20000004100 */
[C---:B------:R-:W-:Y:S01]  /*e8a0*/  LEA R42, R31.reuse, R38, 0x1 ;  /* 0x000000261f2a7211 */ /* 0x040fe200078e08ff */
[----:B--2---:R-:W-:Y:S01]  /*e8b0*/  HADD2.F32 R43, -RZ, R43.H0_H0 ;  /* 0x2000002bff2b7230 */ /* 0x004fe20000004100 */
[----:B------:R-:W0:Y:S02]  /*e8c0*/  LDS.U16 R41, [R29+0xa] ;  /* 0x00000a001d297984 */ /* 0x000e240000000400 */
[----:B------:R-:W-:Y:S02]  /*e8d0*/  LEA R44, R31, R42, 0x1 ;  /* 0x0000002a1f2c7211 */ /* 0x000fe400078e08ff */
[----:B------:R-:W-:Y:S01]  /*e8e0*/  FFMA R36, R37, R43, R36 ;  /* 0x0000002b25247223 */ /* 0x000fe20000000024 */
[----:B------:R-:W-:Y:S01]  /*e8f0*/  LDS.U16 R38, [R29+0xc] ;  /* 0x00000c001d267984 */ /* 0x000fe20000000400 */
[----:B------:R-:W-:-:S03]  /*e900*/  LEA R31, R31, R44, 0x1 ;  /* 0x0000002c1f1f7211 */ /* 0x000fc600078e08ff */
[----:B------:R-:W1:Y:S04]  /*e910*/  LDS.U16 R37, [R42+0x6] ;  /* 0x000006002a257984 */ /* 0x000e680000000400 */
[----:B------:R-:W2:Y:S04]  /*e920*/  LDS.U16 R39, [R44+0x6] ;  /* 0x000006002c277984 */ /* 0x000ea80000000400 */
[----:B------:R-:W3:Y:S01]  /*e930*/  LDS.U16 R31, [R31+0x6] ;  /* 0x000006001f1f7984 */ /* 0x000ee20000000400 */
[----:B0-----:R-:W-:Y:S02]  /*e940*/  HADD2.F32 R41, -RZ, R41.H0_H0 ;  /* 0x20000029ff297230 */ /* 0x001fe40000004100 */
[----:B-1----:R-:W-:-:S02]  /*e950*/  HADD2.F32 R37, -RZ, R37.H0_H0 ;  /* 0x20000025ff257230 */ /* 0x002fc40000004100 */
[----:B--2---:R-:W-:-:S03]  /*e960*/  HADD2.F32 R39, -RZ, R39.H0_H0 ;  /* 0x20000027ff277230 */ /* 0x004fc60000004100 */
[----:B------:R-:W-:Y:S01]  /*e970*/  FFMA R36, R41, R37, R36 ;  /* 0x0000002529247223 */ /* 0x000fe20000000024 */
[----:B------:R-:W-:Y:S02]  /*e980*/  HADD2.F32 R37, -RZ, R38.H0_H0 ;  /* 0x20000026ff257230 */ /* 0x000fe40000004100 */
[----:B------:R-:W-:Y:S02]  /*e990*/  HADD2.F32 R41, -RZ, R40.H0_H0 ;  /* 0x20000028ff297230 */ /* 0x000fe40000004100 */
[----:B---3--:R-:W-:Y:S02]  /*e9a0*/  HADD2.F32 R38, -RZ, R31.H0_H0 ;  /* 0x2000001fff267230 */ /* 0x008fe40000004100 */
[----:B------:R-:W-:-:S04]  /*e9b0*/  FFMA R36, R37, R39, R36 ;  /* 0x0000002725247223 */ /* 0x000fc80000000024 */
[----:B------:R-:W-:Y:S01]  /*e9c0*/  FFMA R36, R41, R38, R36 ;  /* 0x0000002629247223 */ /* 0x000fe20000000024 */
[----:B------:R-:W-:Y:S06]  /*e9d0*/  @P0 BRA `(.L_x_182) ;  /* 0xfffffffc00240947 */ /* 0x000fec000383ffff */
[----:B------:R-:W-:Y:S05]  /*e9e0*/  BSYNC.RECONVERGENT B1 ;  /* 0x0000000000017941 */ /* 0x000fea0003800200 */
.L_x_181:
[----:B------:R-:W-:-:S07]  /*e9f0*/  MOV R29, R5 ;  /* 0x00000005001d7202 */ /* 0x000fce0000000f00 */
.L_x_180:
        /* <DEDUP_REMOVED lines=10> */
[C---:B-1----:R-:W-:Y:S02]  /*eaa0*/  IMAD R31, R29.reuse, R38, R27 ;  /* 0x000000261d1f7224 */ /* 0x042fe400078e021b */
[----:B------:R-:W-:-:S03]  /*eab0*/  VIADD R29, R29, 0x4 ;  /* 0x000000041d1d7836 */ /* 0x000fc60000000000 */
        /* <DEDUP_REMOVED lines=22> */
.L_x_183:
        /* <DEDUP_REMOVED lines=21> */
.L_x_184:
        /* <DEDUP_REMOVED lines=11> */
.L_x_179:
[----:B--2---:R-:W2:Y:S01]  /*ee20*/  LDL R29, [R28+0xc] ;  /* 0x00000c001c1d7983 */ /* 0x004ea20000100800 */
[----:B------:R-:W-:-:S04]  /*ee30*/  IADD3 R27, PT, PT, R27, 0x4, RZ ;  /* 0x000000041b1b7810 */ /* 0x000fc80007ffe0ff */
[----:B------:R-:W-:Y:S01]  /*ee40*/  ISETP.NE.AND P0, PT, R27, UR12, PT ;  /* 0x0000000c1b007c0c */ /* 0x000fe2000bf05270 */
[----:B--2---:R-:W-:-:S05]  /*ee50*/  FADD R29, R29, R36 ;  /* 0x000000241d1d7221 */ /* 0x004fca0000000000 */
[----:B------:R4:W-:Y:S07]  /*ee60*/  STL [R28+0xc], R29 ;  /* 0x00000c1d1c007387 */ /* 0x0009ee0000100800 */
[----:B------:R-:W-:Y:S05]  /*ee70*/  @P0 BRA `(.L_x_185) ;  /* 0xffffffdc00800947 */ /* 0x000fea000383ffff */
[----:B------:R-:W-:Y:S05]  /*ee80*/  BSYNC.RECONVERGENT B0 ;  /* 0x0000000000007941 */ /* 0x000fea0003800200 */
.L_x_160:
[----:B------:R-:W-:-:S07]  /*ee90*/  MOV R27, UR12 ;  /* 0x0000000c001b7c02 */ /* 0x000fce0008000f00 */
.L_x_159:
[----:B------:R-:W-:Y:S01]  /*eea0*/  UISETP.NE.AND UP0, UPT, UR28, URZ, UPT ;  /* 0x000000ff1c00728c */ /* 0x000fe2000bf05270 */
[----:B------:R-:W-:Y:S08]  /*eeb0*/  BSSY.RECONVERGENT B0, `(.L_x_158) ;  /* 0x000008f000007945 */ /* 0x000ff00003800200 */
[----:B------:R-:W-:Y:S05]  /*eec0*/  BRA.U !UP0, `(.L_x_186) ;  /* 0x0000000908347547 */ /* 0x000fea000b800000 */
[----:B-1234-:R-:W-:-:S07]  /*eed0*/  HFMA2 R28, -RZ, RZ, 0, 0 ;  /* 0x00000000ff1c7431 */ /* 0x01efce00000001ff */
.L_x_193:
[----:B-1----:R-:W-:Y:S01]  /*eee0*/  MOV R36, RZ ;  /* 0x000000ff00247202 */ /* 0x002fe20000000f00 */
[----:B------:R-:W-:Y:S06]  /*eef0*/  @!P3 BRA `(.L_x_187) ;  /* 0x000000080008b947 */ /* 0x000fec0003800000 */
[----:B------:R-:W-:Y:S01]  /*ef00*/  UISETP.GE.U32.AND UP0, UPT, UR14, 0x7, UPT ;  /* 0x000000070e00788c */ /* 0x000fe2000bf06070 */
[----:B------:R-:W-:Y:S01]  /*ef10*/  MOV R36, RZ ;  /* 0x000000ff00247202 */ /* 0x000fe20000000f00 */
[----:B------:R-:W-:-:S07]  /*ef20*/  IMAD.MOV.U32 R29, RZ, RZ, RZ ;  /* 0x000000ffff1d7224 */ /* 0x000fce00078e00ff */
[----:B------:R-:W-:Y:S05]  /*ef30*/  BRA.U !UP0, `(.L_x_188) ;  /* 0x0000000108f07547 */ /* 0x000fea000b800000 */
[----:B------:R-:W-:Y:S01]  /*ef40*/  HFMA2 R36, -RZ, RZ, 0, 0 ;  /* 0x00000000ff247431 */ /* 0x000fe200000001ff */
[----:B------:R-:W-:Y:S01]  /*ef50*/  BSSY.RECONVERGENT B1, `(.L_x_189) ;  /* 0x0000039000017945 */ /* 0x000fe20003800200 */
[----:B------:R-:W-:-:S07]  /*ef60*/  MOV R30, RZ ;  /* 0x000000ff001e7202 */ /* 0x000fce0000000f00 */
.L_x_190:
[----:B------:R-:W1:Y:S01]  /*ef70*/  LDC R31, c[0x0][0x3b0] ;  /* 0x0000ec00ff1f7b82 */ /* 0x000e620000000800 */
        /* <DEDUP_REMOVED lines=9> */
[----:B------:R2:W1:Y:S04]  /*f010*/  LDS.U16 R39, [R38] ;  /* 0x0000000026277984 */ /* 0x0004680000000400 */
[----:B------:R-:W3:Y:S01]  /*f020*/  LDS.U16 R41, [R42] ;  /* 0x000000002a297984 */ /* 0x000ee20000000400 */
[----:B--2---:R-:W-:-:S02]  /*f030*/  HADD2.F32 R38, -RZ, R43.H0_H0 ;  /* 0x2000002bff267230 */ /* 0x004fc40000004100 */
[----:B0-----:R-:W-:Y:S02]  /*f040*/  HADD2.F32 R37, -RZ, R37.H0_H0 ;  /* 0x20000025ff257230 */ /* 0x001fe40000004100 */
[----:B-1----:R-:W-:Y:S02]  /*f050*/  HADD2.F32 R39, -RZ, R39.H0_H0 ;  /* 0x20000027ff277230 */ /* 0x002fe40000004100 */
[----:B---3--:R-:W-:-:S03]  /*f060*/  HADD2.F32 R41, -RZ, R41.H0_H0 ;  /* 0x20000029ff297230 */ /* 0x008fc60000004100 */
[----:B------:R-:W-:Y:S01]  /*f070*/  FFMA R37, R37, R39, R36 ;  /* 0x0000002725257223 */ /* 0x000fe20000000024 */
[----:B------:R-:W-:Y:S01]  /*f080*/  LEA R36, R31, R42, 0x1 ;  /* 0x0000002a1f247211 */ /* 0x000fe200078e08ff */
[----:B------:R-:W0:Y:S04]  /*f090*/  LDS.U16 R39, [R29+0x2] ;  /* 0x000002001d277984 */ /* 0x000e280000000400 */
[----:B------:R-:W1:Y:S04]  /*f0a0*/  LDS.U16 R44, [R36] ;  /* 0x00000000242c7984 */ /* 0x000e680000000400 */
        /* <DEDUP_REMOVED lines=20> */
[----:B------:R-:W1:Y:S04]  /*f1f0*/  LDS.U16 R37, [R42] ;  /* 0x000000002a257984 */ /* 0x000e680000000400 */
[----:B------:R-:W-:Y:S01]  /*f200*/  IMAD R31, R31, 0x2, R44 ;  /* 0x000000021f1f7824 */ /* 0x000fe200078e022c */
[----:B------:R-:W2:Y:S04]  /*f210*/  LDS.U16 R38, [R29+0xc] ;  /* 0x00000c001d267984 */ /* 0x000ea80000000400 */
[----:B------:R-:W3:Y:S04]  /*f220*/  LDS.U16 R39, [R44] ;  /* 0x000000002c277984 */ /* 0x000ee80000000400 */
[----:B------:R-:W4:Y:S01]  /*f230*/  LDS.U16 R31, [R31] ;  /* 0x000000001f1f7984 */ /* 0x000f220000000400 */
[----:B0-----:R-:W-:-:S02]  /*f240*/  HADD2.F32 R41, -RZ, R41.H0_H0 ;  /* 0x20000029ff297230 */ /* 0x001fc40000004100 */
[----:B-1----:R-:W-:-:S05]  /*f250*/  HADD2.F32 R37, -RZ, R37.H0_H0 ;  /* 0x20000025ff257230 */ /* 0x002fca0000004100 */
[----:B------:R-:W-:Y:S01]  /*f260*/  FFMA R36, R41, R37, R36 ;  /* 0x0000002529247223 */ /* 0x000fe20000000024 */
[----:B--2---:R-:W-:Y:S02]  /*f270*/  HADD2.F32 R37, -RZ, R38.H0_H0 ;  /* 0x20000026ff257230 */ /* 0x004fe40000004100 */
[----:B------:R-:W-:Y:S02]  /*f280*/  HADD2.F32 R41, -RZ, R40.H0_H0 ;  /* 0x20000028ff297230 */ /* 0x000fe40000004100 */
[----:B---3--:R-:W-:Y:S02]  /*f290*/  HADD2.F32 R39, -RZ, R39.H0_H0 ;  /* 0x20000027ff277230 */ /* 0x008fe40000004100 */
[----:B----4-:R-:W-:-:S03]  /*f2a0*/  HADD2.F32 R38, -RZ, R31.H0_H0 ;  /* 0x2000001fff267230 */ /* 0x010fc60000004100 */
[----:B------:R-:W-:-:S04]  /*f2b0*/  FFMA R36, R37, R39, R36 ;  /* 0x0000002725247223 */ /* 0x000fc80000000024 */
[----:B------:R-:W-:Y:S01]  /*f2c0*/  FFMA R36, R41, R38, R36 ;  /* 0x0000002629247223 */ /* 0x000fe20000000024 */
[----:B------:R-:W-:Y:S06]  /*f2d0*/  @P0 BRA `(.L_x_190) ;  /* 0xfffffffc00240947 */ /* 0x000fec000383ffff */
[----:B------:R-:W-:Y:S05]  /*f2e0*/  BSYNC.RECONVERGENT B1 ;  /* 0x0000000000017941 */ /* 0x000fea0003800200 */
.L_x_189:
[----:B------:R-:W-:-:S07]  /*f2f0*/  MOV R29, R5 ;  /* 0x00000005001d7202 */ /* 0x000fce0000000f00 */
.L_x_188:
        /* <DEDUP_REMOVED lines=8> */
[----:B------:R-:W1:Y:S04]  /*f380*/  LDS.U16 R42, [R30+0x2] ;  /* 0x000002001e2a7984 */ /* 0x000e680000000400 */
[----:B------:R-:W-:Y:S01]  /*f390*/  LDS.U16 R40, [R30+0x6] ;  /* 0x000006001e287984 */ /* 0x000fe20000000400 */
[C---:B0-----:R-:W-:Y:S01]  /*f3a0*/  IMAD R31, R29.reuse, R38, R27 ;  /* 0x000000261d1f7224 */ /* 0x041fe200078e021b */
[----:B------:R-:W-:-:S04]  /*f3b0*/  IADD3 R29, PT, PT, R29, 0x4, RZ ;  /* 0x000000041d1d7810 */ /* 0x000fc80007ffe0ff */
[----:B------:R-:W-:Y:S02]  /*f3c0*/  LEA R41, R31, UR24, 0x1 ;  /* 0x000000181f297c11 */ /* 0x000fe4000f8e08ff */
[----:B------:R-:W0:Y:S02]  /*f3d0*/  LDS.U16 R31, [R30] ;  /* 0x000000001e1f7984 */ /* 0x000e240000000400 */
[C---:B------:R-:W-:Y:S02]  /*f3e0*/  LEA R43, R38.reuse, R41, 0x1 ;  /* 0x00000029262b7211 */ /* 0x040fe400078e08ff */
[----:B------:R1:W2:Y:S02]  /*f3f0*/  LDS.U16 R37, [R41] ;  /* 0x0000000029257984 */ /* 0x0002a40000000400 */
[----:B------:R-:W-:Y:S01]  /*f400*/  LEA R39, R38, R43, 0x1 ;  /* 0x0000002b26277211 */ /* 0x000fe200078e08ff */
[----:B-1----:R-:W-:Y:S02]  /*f410*/  HADD2.F32 R41, -RZ, R42.H0_H0 ;  /* 0x2000002aff297230 */ /* 0x002fe40000004100 */
[----:B0-----:R-:W-:-:S02]  /*f420*/  HADD2.F32 R31, -RZ, R31.H0_H0 ;  /* 0x2000001fff1f7230 */ /* 0x001fc40000004100 */
[----:B--2---:R-:W-:-:S05]  /*f430*/  HADD2.F32 R37, -RZ, R37.H0_H0 ;  /* 0x20000025ff257230 */ /* 0x004fca0000004100 */
[----:B------:R-:W-:Y:S01]  /*f440*/  FFMA R36, R31, R37, R36 ;  /* 0x000000251f247223 */ /* 0x000fe20000000024 */
[----:B------:R-:W-:Y:S01]  /*f450*/  LEA R31, R38, R39, 0x1 ;  /* 0x00000027261f7211 */ /* 0x000fe200078e08ff */
[----:B------:R-:W0:Y:S04]  /*f460*/  LDS.U16 R37, [R43] ;  /* 0x000000002b257984 */ /* 0x000e280000000400 */
[----:B------:R-:W1:Y:S04]  /*f470*/  LDS.U16 R38, [R30+0x4] ;  /* 0x000004001e267984 */ /* 0x000e680000000400 */
[----:B------:R-:W2:Y:S04]  /*f480*/  LDS.U16 R39, [R39] ;  /* 0x0000000027277984 */ /* 0x000ea80000000400 */
[----:B------:R-:W3:Y:S01]  /*f490*/  LDS.U16 R31, [R31] ;  /* 0x000000001f1f7984 */ /* 0x000ee20000000400 */
        /* <DEDUP_REMOVED lines=8> */
.L_x_191:
        /* <DEDUP_REMOVED lines=21> */
.L_x_192:
        /* <DEDUP_REMOVED lines=11> */
.L_x_187:
[----:B------:R-:W-:-:S05]  /*f720*/  LEA R29, R27, UR23, 0x2 ;  /* 0x000000171b1d7c11 */ /* 0x000fca000f8e10ff */
[----:B------:R-:W2:Y:S01]  /*f730*/  LDL R31, [R29] ;  /* 0x000000001d1f7983 */ /* 0x000ea20000100800 */
[----:B------:R-:W-:Y:S02]  /*f740*/  IADD3 R28, PT, PT, R28, 0x1, RZ ;  /* 0x000000011c1c7810 */ /* 0x000fe40007ffe0ff */
[----:B------:R-:W-:Y:S02]  /*f750*/  IADD3 R27, PT, PT, R27, 0x1, RZ ;  /* 0x000000011b1b7810 */ /* 0x000fe40007ffe0ff */
[----:B------:R-:W-:Y:S01]  /*f760*/  ISETP.NE.AND P0, PT, R28, UR28, PT ;  /* 0x0000001c1c007c0c */ /* 0x000fe2000bf05270 */
[----:B--2---:R-:W-:-:S05]  /*f770*/  FADD R36, R31, R36 ;  /* 0x000000241f247221 */ /* 0x004fca0000000000 */
[----:B------:R1:W-:Y:S07]  /*f780*/  STL [R29], R36 ;  /* 0x000000241d007387 */ /* 0x0003ee0000100800 */
[----:B------:R-:W-:Y:S05]  /*f790*/  @P0 BRA `(.L_x_193) ;  /* 0xfffffff400d00947 */ /* 0x000fea000383ffff */
.L_x_186:
[----:B------:R-:W-:Y:S05]  /*f7a0*/  BSYNC.RECONVERGENT B0 ;  /* 0x0000000000007941 */ /* 0x000fea0003800200 */
.L_x_158:
[----:B------:R-:W-:Y:S01]  /*f7b0*/  HFMA2 R30, -RZ, RZ, -25.71875, 3664 ;  /* 0xce6e6b28ff1e7431 */ /* 0x000fe200000001ff */
[----:B------:R-:W-:Y:S01]  /*f7c0*/  IADD3 R32, PT, PT, R0, 0x200, RZ ;  /* 0x0000020000207810 */ /* 0x000fe20007ffe0ff */
[----:B------:R-:W-:Y:S06]  /*f7d0*/  @!P3 BRA `(.L_x_194) ;  /* 0x0000000400d4b947 */ /* 0x000fec0003800000 */
[----:B------:R-:W5:Y:S01]  /*f7e0*/  LDCU UR5, c[0x0][0x3ac] ;  /* 0x00007580ff0577ac */ /* 0x000f620008000800 */
[----:B------:R-:W-:Y:S02]  /*f7f0*/  MOV R30, 0xce6e6b28 ;  /* 0xce6e6b28001e7802 */ /* 0x000fe40000000f00 */
[----:B-1234-:R-:W-:Y:S01]  /*f800*/  MOV R28, RZ ;  /* 0x000000ff001c7202 */ /* 0x01efe20000000f00 */
[----:B------:R-:W-:Y:S01]  /*f810*/  UISETP.GE.U32.AND UP0, UPT, UR14, 0xf, UPT ;  /* 0x0000000f0e00788c */ /* 0x000fe2000bf06070 */
[----:B-----5:R-:W-:-:S05]  /*f820*/  MOV R27, UR5 ;  /* 0x00000005001b7c02 */ /* 0x020fca0008000f00 */
[----:B------:R-:W-:-:S03]  /*f830*/  IMAD R27, R32, R27, UR29 ;  /* 0x0000001d201b7e24 */ /* 0x000fc6000f8e021b */
[----:B------:R-:W-:Y:S05]  /*f840*/  BRA.U !UP0, `(.L_x_195) ;  /* 0x0000000108c87547 */ /* 0x000fea000b800000 */
[----:B------:R-:W-:Y:S01]  /*f850*/  BSSY.RECONVERGENT B0, `(.L_x_196) ;  /* 0x0000030000007945 */ /* 0x000fe20003800200 */
[----:B------:R-:W-:Y:S01]  /*f860*/  MOV R30, 0xce6e6b28 ;  /* 0xce6e6b28001e7802 */ /* 0x000fe20000000f00 */
[----:B------:R-:W-:-:S07]  /*f870*/  IMAD.MOV.U32 R28, RZ, RZ, RZ ;  /* 0x000000ffff1c7224 */ /* 0x000fce00078e00ff */
.L_x_197:
[----:B------:R-:W-:Y:S02]  /*f880*/  IADD3 R29, PT, PT, R27, R28, RZ ;  /* 0x0000001c1b1d7210 */ /* 0x000fe40007ffe0ff */
[----:B------:R-:W-:Y:S02]  /*f890*/  IADD3 R28, PT, PT, R28, 0x10, RZ ;  /* 0x000000101c1c7810 */ /* 0x000fe40007ffe0ff */
[----:B------:R-:W-:Y:S02]  /*f8a0*/  LEA R29, R29, UR11, 0x1 ;  /* 0x0000000b1d1d7c11 */ /* 0x000fe4000f8e08ff */
[----:B------:R-:W-:-:S03]  /*f8b0*/  ISETP.NE.AND P0, PT, R28, R9, PT ;  /* 0x000000091c00720c */ /* 0x000fc60003f05270 */
[----:B------:R-:W1:Y:S04]  /*f8c0*/  LDS.U16 R40, [R29] ;  /* 0x000000001d287984 */ /* 0x000e680000000400 */
[----:B------:R-:W2:Y:S04]  /*f8d0*/  LDS.U16 R42, [R29+0x2] ;  /* 0x000002001d2a7984 */ /* 0x000ea80000000400 */
[----:B------:R-:W3:Y:S04]  /*f8e0*/  LDS.U16 R43, [R29+0x4] ;  /* 0x000004001d2b7984 */ /* 0x000ee80000000400 */
[----:B------:R-:W4:Y:S04]  /*f8f0*/  LDS.U16 R39, [R29+0x6] ;  /* 0x000006001d277984 */ /* 0x000f280000000400 */
[----:B0-----:R-:W0:Y:S04]  /*f900*/  LDS.U16 R38, [R29+0x8] ;  /* 0x000008001d267984 */ /* 0x001e280000000400 */
[----:B------:R-:W5:Y:S04]  /*f910*/  LDS.U16 R37, [R29+0xa] ;  /* 0x00000a001d257984 */ /* 0x000f680000000400 */
[----:B------:R-:W5:Y:S04]  /*f920*/  LDS.U16 R31, [R29+0xc] ;  /* 0x00000c001d1f7984 */ /* 0x000f680000000400 */
[----:B------:R-:W5:Y:S01]  /*f930*/  LDS.U16 R36, [R29+0xe] ;  /* 0x00000e001d247984 */ /* 0x000f620000000400 */
[----:B-1----:R-:W-:-:S02]  /*f940*/  HADD2.F32 R41, -RZ, R40.H0_H0 ;  /* 0x20000028ff297230 */ /* 0x002fc40000004100 */
[----:B--2---:R-:W-:-:S05]  /*f950*/  HADD2.F32 R42, -RZ, R42.H0_H0 ;  /* 0x2000002aff2a7230 */ /* 0x004fca0000004100 */
[----:B------:R-:W-:Y:S01]  /*f960*/  FMNMX3 R41, R30, R41, R42, !PT ;  /* 0x000000291e297276 */ /* 0x000fe2000780002a */
[----:B---3--:R-:W-:Y:S02]  /*f970*/  HADD2.F32 R30, -RZ, R43.H0_H0 ;  /* 0x2000002bff1e7230 */ /* 0x008fe40000004100 */
[----:B----4-:R-:W-:Y:S02]  /*f980*/  HADD2.F32 R39, -RZ, R39.H0_H0 ;  /* 0x20000027ff277230 */ /* 0x010fe40000004100 */
[----:B0-----:R-:W-:-:S03]  /*f990*/  HADD2.F32 R38, -RZ, R38.H0_H0 ;  /* 0x20000026ff267230 */ /* 0x001fc60000004100 */
[----:B------:R-:W-:Y:S02]  /*f9a0*/  FMNMX3 R39, R41, R30, R39, !PT ;  /* 0x0000001e29277276 */ /* 0x000fe40007800027 */
[----:B------:R-:W0:Y:S01]  /*f9b0*/  LDS.U16 R30, [R29+0x10] ;  /* 0x000010001d1e7984 */ /* 0x000e220000000400 */
[----:B-----5:R-:W-:-:S03]  /*f9c0*/  HADD2.F32 R40, -RZ, R37.H0_H0 ;  /* 0x20000025ff287230 */ /* 0x020fc60000004100 */
[----:B------:R-:W1:Y:S02]  /*f9d0*/  LDS.U16 R37, [R29+0x12] ;  /* 0x000012001d257984 */ /* 0x000e640000000400 */
        /* <DEDUP_REMOVED lines=24> */
.L_x_196:
[----:B------:R-:W-:-:S07]  /*fb60*/  MOV R28, R9 ;  /* 0x00000009001c7202 */ /* 0x000fce0000000f00 */
.L_x_195:
        /* <DEDUP_REMOVED lines=11> */
[----:B------:R-:W4:Y:S04]  /*fc20*/  LDS.U16 R37, [R39+0x6] ;  /* 0x0000060027257984 */ /* 0x000f280000000400 */
[----:B------:R-:W5:Y:S04]  /*fc30*/  LDS.U16 R29, [R39+0x8] ;  /* 0x00000800271d7984 */ /* 0x000f680000000400 */
[----:B------:R-:W5:Y:S04]  /*fc40*/  LDS.U16 R36, [R39+0xa] ;  /* 0x00000a0027247984 */ /* 0x000f680000000400 */
[----:B------:R-:W5:Y:S04]  /*fc50*/  LDS.U16 R31, [R39+0xc] ;  /* 0x00000c00271f7984 */ /* 0x000f680000000400 */
[----:B0-----:R-:W0:Y:S01]  /*fc60*/  LDS.U16 R38, [R39+0xe] ;  /* 0x00000e0027267984 */ /* 0x001e220000000400 */
[----:B-1----:R-:W-:-:S02]  /*fc70*/  HADD2.F32 R41, -RZ, R40.H0_H0 ;  /* 0x20000028ff297230 */ /* 0x002fc40000004100 */
[----:B--2---:R-:W-:-:S05]  /*fc80*/  HADD2.F32 R42, -RZ, R42.H0_H0 ;  /* 0x2000002aff2a7230 */ /* 0x004fca0000004100 */
[----:B------:R-:W-:Y:S01]  /*fc90*/  FMNMX3 R41, R30, R41, R42, !PT ;  /* 0x000000291e297276 */ /* 0x000fe2000780002a */
[----:B---3--:R-:W-:Y:S02]  /*fca0*/  HADD2.F32 R30, -RZ, R43.H0_H0 ;  /* 0x2000002bff1e7230 */ /* 0x008fe40000004100 */
[----:B----4-:R-:W-:Y:S02]  /*fcb0*/  HADD2.F32 R37, -RZ, R37.H0_H0 ;  /* 0x20000025ff257230 */ /* 0x010fe40000004100 */
[----:B-----5:R-:W-:-:S03]  /*fcc0*/  HADD2.F32 R29, -RZ, R29.H0_H0 ;  /* 0x2000001dff1d7230 */ /* 0x020fc60000004100 */
[----:B------:R-:W-:Y:S01]  /*fcd0*/  FMNMX3 R30, R41, R30, R37, !PT ;  /* 0x0000001e291e7276 */ /* 0x000fe20007800025 */
[----:B------:R-:W-:Y:S02]  /*fce0*/  HADD2.F32 R36, -RZ, R36.H0_H0 ;  /* 0x20000024ff247230 */ /* 0x000fe40000004100 */
[----:B------:R-:W-:-:S03]  /*fcf0*/  HADD2.F32 R31, -RZ, R31.H0_H0 ;  /* 0x2000001fff1f7230 */ /* 0x000fc60000004100 */
[----:B------:R-:W-:Y:S01]  /*fd00*/  FMNMX3 R30, R30, R29, R36, !PT ;  /* 0x0000001d1e1e7276 */ /* 0x000fe20007800024 */
[----:B0-----:R-:W-:-:S05]  /*fd10*/  HADD2.F32 R38, -RZ, R38.H0_H0 ;  /* 0x20000026ff267230 */ /* 0x001fca0000004100 */
[----:B------:R-:W-:-:S07]  /*fd20*/  FMNMX3 R30, R30, R31, R38, !PT ;  /* 0x0000001f1e1e7276 */ /* 0x000fce0007800026 */
.L_x_198:
        /* <DEDUP_REMOVED lines=10> */
[----:B0-----:R-:W0:Y:S01]  /*fdd0*/  LDS.U16 R38, [R29+0x6] ;  /* 0x000006001d267984 */ /* 0x001e220000000400 */
[----:B-1----:R-:W-:-:S02]  /*fde0*/  HADD2.F32 R31, -RZ, R31.H0_H0 ;  /* 0x2000001fff1f7230 */ /* 0x002fc40000004100 */
[----:B--2---:R-:W-:Y:S02]  /*fdf0*/  HADD2.F32 R36, -RZ, R36.H0_H0 ;  /* 0x20000024ff247230 */ /* 0x004fe40000004100 */
[----:B---3--:R-:W-:-:S03]  /*fe00*/  HADD2.F32 R37, -RZ, R37.H0_H0 ;  /* 0x20000025ff257230 */ /* 0x008fc60000004100 */
[----:B------:R-:W-:Y:S01]  /*fe10*/  FMNMX3 R30, R30, R31, R36, !PT ;  /* 0x0000001f1e1e7276 */ /* 0x000fe20007800024 */
[----:B0-----:R-:W-:-:S05]  /*fe20*/  HADD2.F32 R38, -RZ, R38.H0_H0 ;  /* 0x20000026ff267230 */ /* 0x001fca0000004100 */
[----:B------:R-:W-:-:S07]  /*fe30*/  FMNMX3 R30, R30, R37, R38, !PT ;  /* 0x000000251e1e7276 */ /* 0x000fce0007800026 */
.L_x_199:
        /* <DEDUP_REMOVED lines=15> */
.L_x_194:
[----:B------:R-:W-:Y:S01]  /*ff30*/  UMOV UR5, 0xffffffff ;  /* 0xffffffff00057882 */ /* 0x000fe20000000000 */
[----:B------:R-:W-:Y:S02]  /*ff40*/  ISETP.GE.AND P3, PT, R23, 0x1, PT ;  /* 0x000000011700780c */ /* 0x000fe40003f66270 */
[----:B------:R-:W-:Y:S11]  /*ff50*/  BRA.DIV UR5, `(.L_x_200) ;  /* 0x0000008205d47947 */ /* 0x000ff6000b800000 */
[----:B-1-3--:R-:W1:Y:S02]  /*ff60*/  SHFL.BFLY PT, R31, R30, 0x10, 0x1f ;  /* 0x0e001f001e1f7f89 */ /* 0x00ae6400000e0000 */
[----:B-1----:R-:W-:-:S05]  /*ff70*/  FMNMX R30, R31, R30, !PT ;  /* 0x0000001e1f1e7209 */ /* 0x002fca0007800000 */
[----:B------:R-:W2:Y:S02]  /*ff80*/  SHFL.BFLY PT, R31, R30, 0x8, 0x1f ;  /* 0x0d001f001e1f7f89 */ /* 0x000ea400000e0000 */
[----:B--2---:R-:W-:-:S05]  /*ff90*/  FMNMX R36, R30, R31, !PT ;  /* 0x0000001f1e247209 */ /* 0x004fca0007800000 */
[----:B------:R-:W1:Y:S02]  /*ffa0*/  SHFL.BFLY PT, R31, R36, 0x4, 0x1f ;  /* 0x0c801f00241f7f89 */ /* 0x000e6400000e0000 */
[----:B-1----:R-:W-:-:S05]  /*ffb0*/  FMNMX R37, R36, R31, !PT ;  /* 0x0000001f24257209 */ /* 0x002fca0007800000 */
[----:B------:R-:W0:Y:S02]  /*ffc0*/  SHFL.BFLY PT, R31, R37, 0x2, 0x1f ;  /* 0x0c401f00251f7f89 */ /* 0x000e2400000e0000 */
[----:B0-----:R-:W-:-:S05]  /*ffd0*/  FMNMX R38, R37, R31, !PT ;  /* 0x0000001f25267209 */ /* 0x001fca0007800000 */
[----:B------:R0:W1:Y:S02]  /*ffe0*/  SHFL.BFLY PT, R31, R38, 0x1, 0x1f ;  /* 0x0c201f00261f7f89 */ /* 0x00006400000e0000 */
.L_x_324:
[----:B------:R-:W-:Y:S01]  /*fff0*/  HFMA2 R30, -RZ, RZ, 0, 0 ;  /* 0x00000000ff1e7431 */ /* 0x000fe200000001ff */
[----:B-1----:R-:W-:Y:S01]  /*10000*/  FMNMX R27, R38, R31, !PT ;  /* 0x0000001f261b7209 */ /* 0x002fe20007800000 */
[----:B------:R-:W-:Y:S06]  /*10010*/  @!P3 BRA `(.L_x_201) ;  /* 0x000000080000b947 */ /* 0x000fec0003800000 */
[----:B------:R-:W1:Y:S01]  /*10020*/  LDCU UR5, c[0x0][0x3ac] ;  /* 0x00007580ff0577ac */ /* 0x000e620008000800 */
[----:B------:R-:W-:Y:S02]  /*10030*/  MOV R30, RZ ;  /* 0x000000ff001e7202 */ /* 0x000fe40000000f00 */
[----:B----4-:R-:W-:Y:S01]  /*10040*/  MOV R29, RZ ;  /* 0x000000ff001d7202 */ /* 0x010fe20000000f00 */
[----:B------:R-:W-:Y:S01]  /*10050*/  UISETP.GE.U32.AND UP0, UPT, UR14, 0x3, UPT ;  /* 0x000000030e00788c */ /* 0x000fe2000bf06070 */
[----:B-1----:R-:W-:-:S04]  /*10060*/  IMAD.U32 R31, RZ, RZ, UR5 ;  /* 0x00000005ff1f7e24 */ /* 0x002fc8000f8e00ff */
[----:B------:R-:W-:-:S04]  /*10070*/  IMAD R28, R32, R31, UR29 ;  /* 0x0000001d201c7e24 */ /* 0x000fc8000f8e021f */
[----:B------:R-:W-:Y:S05]  /*10080*/  BRA.U !UP0, `(.L_x_202) ;  /* 0x0000000508147547 */ /* 0x000fea000b800000 */
[----:B------:R-:W-:Y:S01]  /*10090*/  BSSY.RECONVERGENT B0, `(.L_x_203) ;  /* 0x0000043000007945 */ /* 0x000fe20003800200 */
[----:B------:R-:W-:-:S07]  /*100a0*/  CS2R R30, SRZ ;  /* 0x00000000001e7805 */ /* 0x000fce000001ff00 */
.L_x_204:
[----:B-1----:R-:W-:Y:S01]  /*100b0*/  IADD3 R29, PT, PT, R28, R31, RZ ;  /* 0x0000001f1c1d7210 */ /* 0x002fe20007ffe0ff */
[----:B------:R-:W-:Y:S01]  /*100c0*/  VIADD R31, R31, 0x4 ;  /* 0x000000041f1f7836 */ /* 0x000fe20000000000 */
[----:B------:R-:W-:Y:S02]  /*100d0*/  MOV R37, 0x3f000000 ;  /* 0x3f00000000257802 */ /* 0x000fe40000000f00 */
[----:B------:R-:W-:Y:S02]  /*100e0*/  LEA R29, R29, UR11, 0x1 ;  /* 0x0000000b1d1d7c11 */ /* 0x000fe4000f8e08ff */
[----:B------:R-:W-:-:S03]  /*100f0*/  ISETP.NE.AND P0, PT, R31, R8, PT ;  /* 0x000000081f00720c */ /* 0x000fc60003f05270 */
[----:B------:R-:W1:Y:S04]  /*10100*/  LDS.U16 R36, [R29] ;  /* 0x000000001d247984 */ /* 0x000e680000000400 */
        /* <DEDUP_REMOVED lines=60> */
.L_x_203:
[----:B-1----:R-:W-:-:S07]  /*104d0*/  MOV R29, R8 ;  /* 0x00000008001d7202 */ /* 0x002fce0000000f00 */
.L_x_202:
[----:B------:R-:W-:-:S13]  /*104e0*/  ISETP.NE.AND P0, PT, R34, RZ, PT ;  /* 0x000000ff2200720c */ /* 0x000fda0003f05270 */
[----:B------:R-:W-:Y:S05]  /*104f0*/  @!P0 BRA `(.L_x_201) ;  /* 0x0000000000c88947 */ /* 0x000fea0003800000 */
[----:B------:R-:W-:Y:S02]  /*10500*/  IADD3 R28, PT, PT, R28, R29, RZ ;  /* 0x0000001d1c1c7210 */ /* 0x000fe40007ffe0ff */
[----:B------:R-:W-:Y:S02]  /*10510*/  MOV R31, 0x437c0000 ;  /* 0x437c0000001f7802 */ /* 0x000fe40000000f00 */
[----:B------:R-:W-:Y:S02]  /*10520*/  LEA R28, R28, UR11, 0x1 ;  /* 0x0000000b1c1c7c11 */ /* 0x000fe4000f8e08ff */
[----:B------:R-:W-:-:S03]  /*10530*/  ISETP.NE.AND P0, PT, R34, 0x1, PT ;  /* 0x000000012200780c */ /* 0x000fc60003f05270 */
        /* <DEDUP_REMOVED lines=46> */
.L_x_201:
[----:B------:R-:W5:Y:S01]  /*10820*/  LDCU UR5, c[0x0][0x3b0] ;  /* 0x00007600ff0577ac */ /* 0x000f620008000800 */
[----:B------:R-:W-:Y:S01]  /*10830*/  FADD R13, R13, R30 ;  /* 0x0000001e0d0d7221 */ /* 0x000fe20000000000 */
[----:B-----5:R-:W-:-:S09]  /*10840*/  UISETP.GE.AND UP0, UPT, UR5, 0x1, UPT ;  /* 0x000000010500788c */ /* 0x020fd2000bf06270 */
        /* <DEDUP_REMOVED lines=8> */
[----:B------:R-:W-:-:S07]  /*108d0*/  IMAD.MOV.U32 R27, RZ, RZ, RZ ;  /* 0x000000ffff1b7224 */ /* 0x000fce00078e00ff */
.L_x_232:
[----:B-1-3--:R-:W-:Y:S01]  /*108e0*/  MOV R31, RZ ;  /* 0x000000ff001f7202 */ /* 0x00afe20000000f00 */
[----:B----4-:R-:W-:Y:S06]  /*108f0*/  @!P3 BRA `(.L_x_208) ;  /* 0x000000080008b947 */ /* 0x010fec0003800000 */
[----:B------:R-:W-:Y:S01]  /*10900*/  UISETP.GE.U32.AND UP0, UPT, UR14, 0x7, UPT ;  /* 0x000000070e00788c */ /* 0x000fe2000bf06070 */
[----:B------:R-:W-:Y:S01]  /*10910*/  HFMA2 R31, -RZ, RZ, 0, 0 ;  /* 0x00000000ff1f7431 */ /* 0x000fe200000001ff */
[----:B-12---:R-:W-:-:S07]  /*10920*/  MOV R28, RZ ;  /* 0x000000ff001c7202 */ /* 0x006fce0000000f00 */
[----:B------:R-:W-:Y:S05]  /*10930*/  BRA.U !UP0, `(.L_x_209) ;  /* 0x0000000108f07547 */ /* 0x000fea000b800000 */
[----:B------:R-:W-:Y:S01]  /*10940*/  BSSY.RECONVERGENT B1, `(.L_x_210) ;  /* 0x000003a000017945 */ /* 0x000fe20003800200 */
[----:B------:R-:W-:Y:S02]  /*10950*/  MOV R31, RZ ;  /* 0x000000ff001f7202 */ /* 0x000fe40000000f00 */
[----:B------:R-:W-:-:S07]  /*10960*/  MOV R29, RZ ;  /* 0x000000ff001d7202 */ /* 0x000fce0000000f00 */
.L_x_211:
        /* <DEDUP_REMOVED lines=26> */
[----:B------:R-:W-:Y:S01]  /*10b10*/  IMAD R43, R30, 0x2, R39 ;  /* 0x000000021e2b7824 */ /* 0x000fe200078e0227 */
[----:B------:R-:W0:Y:S02]  /*10b20*/  LDS.U16 R42, [R28+0xe] ;  /* 0x00000e001c2a7984 */ /* 0x000e240000000400 */
[----:B------:R-:W-:Y:S02]  /*10b30*/  FFMA R40, R36, R40, R37 ;  /* 0x0000002824287223 */ /* 0x000fe40000000025 */
[C---:B------:R-:W-:Y:S01]  /*10b40*/  LEA R45, R30.reuse, R43, 0x1 ;  /* 0x0000002b1e2d7211 */ /* 0x040fe200078e08ff */
[----:B------:R-:W4:Y:S03]  /*10b50*/  LDS.U16 R36, [R28+0x8] ;  /* 0x000008001c247984 */ /* 0x000f260000000400 */
[----:B--2---:R-:W-:-:S04]  /*10b60*/  LEA R39, R30, R45, 0x1 ;  /* 0x0000002d1e277211 */ /* 0x004fc800078e08ff */
[----:B------:R-:W-:Y:S02]  /*10b70*/  LEA R41, R30, R39, 0x1 ;  /* 0x000000271e297211 */ /* 0x000fe400078e08ff */
[----:B------:R-:W2:Y:S04]  /*10b80*/  LDS.U16 R39, [R39] ;  /* 0x0000000027277984 */ /* 0x000ea80000000400 */
[----:B------:R-:W5:Y:S04]  /*10b90*/  LDS.U16 R30, [R28+0xc] ;  /* 0x00000c001c1e7984 */ /* 0x000f680000000400 */
[----:B------:R-:W5:Y:S01]  /*10ba0*/  LDS.U16 R41, [R41] ;  /* 0x0000000029297984 */ /* 0x000f620000000400 */
[----:B-1----:R-:W-:-:S03]  /*10bb0*/  HADD2.F32 R37, -RZ, R31.H0_H0 ;  /* 0x2000001fff257230 */ /* 0x002fc60000004100 */
[----:B------:R4:W1:Y:S01]  /*10bc0*/  LDS.U16 R31, [R43] ;  /* 0x000000002b1f7984 */ /* 0x0008620000000400 */
[----:B---3--:R-:W-:-:S05]  /*10bd0*/  HADD2.F32 R38, -RZ, R38.H0_H0 ;  /* 0x20000026ff267230 */ /* 0x008fca0000004100 */
[----:B------:R-:W-:Y:S02]  /*10be0*/  FFMA R40, R37, R38, R40 ;  /* 0x0000002625287223 */ /* 0x000fe40000000028 */
[----:B------:R-:W3:Y:S04]  /*10bf0*/  LDS.U16 R38, [R28+0xa] ;  /* 0x00000a001c267984 */ /* 0x000ee80000000400 */
[----:B------:R-:W3:Y:S01]  /*10c00*/  LDS.U16 R37, [R45] ;  /* 0x000000002d257984 */ /* 0x000ee20000000400 */
[----:B0-----:R-:W-:Y:S02]  /*10c10*/  HADD2.F32 R42, -RZ, R42.H0_H0 ;  /* 0x2000002aff2a7230 */ /* 0x001fe40000004100 */
[----:B----4-:R-:W-:Y:S02]  /*10c20*/  HADD2.F32 R43, -RZ, R36.H0_H0 ;  /* 0x20000024ff2b7230 */ /* 0x010fe40000004100 */
[----:B--2---:R-:W-:-:S02]  /*10c30*/  HADD2.F32 R39, -RZ, R39.H0_H0 ;  /* 0x20000027ff277230 */ /* 0x004fc40000004100 */
[----:B-----5:R-:W-:Y:S02]  /*10c40*/  HADD2.F32 R30, -RZ, R30.H0_H0 ;  /* 0x2000001eff1e7230 */ /* 0x020fe40000004100 */
[----:B------:R-:W-:Y:S02]  /*10c50*/  HADD2.F32 R41, -RZ, R41.H0_H0 ;  /* 0x20000029ff297230 */ /* 0x000fe40000004100 */
[----:B-1----:R-:W-:-:S05]  /*10c60*/  HADD2.F32 R31, -RZ, R31.H0_H0 ;  /* 0x2000001fff1f7230 */ /* 0x002fca0000004100 */
[----:B------:R-:W-:Y:S01]  /*10c70*/  FFMA R31, R43, R31, R40 ;  /* 0x0000001f2b1f7223 */ /* 0x000fe20000000028 */
[----:B---3--:R-:W-:Y:S02]  /*10c80*/  HADD2.F32 R38, -RZ, R38.H0_H0 ;  /* 0x20000026ff267230 */ /* 0x008fe40000004100 */
[----:B------:R-:W-:-:S05]  /*10c90*/  HADD2.F32 R37, -RZ, R37.H0_H0 ;  /* 0x20000025ff257230 */ /* 0x000fca0000004100 */
[----:B------:R-:W-:-:S04]  /*10ca0*/  FFMA R31, R38, R37, R31 ;  /* 0x00000025261f7223 */ /* 0x000fc8000000001f */
[----:B------:R-:W-:-:S04]  /*10cb0*/  FFMA R31, R30, R39, R31 ;  /* 0x000000271e1f7223 */ /* 0x000fc8000000001f */
[----:B------:R-:W-:Y:S01]  /*10cc0*/  FFMA R31, R42, R41, R31 ;  /* 0x000000292a1f7223 */ /* 0x000fe2000000001f */
[----:B------:R-:W-:Y:S06]  /*10cd0*/  @P0 BRA `(.L_x_211) ;  /* 0xfffffffc00240947 */ /* 0x000fec000383ffff */
[----:B------:R-:W-:Y:S05]  /*10ce0*/  BSYNC.RECONVERGENT B1 ;  /* 0x0000000000017941 */ /* 0x000fea0003800200 */
.L_x_210:
[----:B------:R-:W-:-:S07]  /*10cf0*/  MOV R28, R5 ;  /* 0x00000005001c7202 */ /* 0x000fce0000000f00 */
.L_x_209:
        /* <DEDUP_REMOVED lines=12> */
[----:B0-----:R-:W-:-:S02]  /*10dc0*/  IMAD R29, R28, R38, R27 ;  /* 0x000000261c1d7224 */ /* 0x001fc400078e021b */
[----:B------:R-:W-:-:S03]  /*10dd0*/  VIADD R28, R28, 0x4 ;  /* 0x000000041c1c7836 */ /* 0x000fc60000000000 */
        /* <DEDUP_REMOVED lines=20> */
.L_x_212:
        /* <DEDUP_REMOVED lines=11> */
[----:B------:R-:W1:Y:S02]  /*10fd0*/  LDS.U16 R30, [R29] ;  /* 0x000000001d1e7984 */ /* 0x000e640000000400 */
[----:B------:R-:W-:Y:S02]  /*10fe0*/  LEA R40, R36, R37, 0x1 ;  /* 0x0000002524287211 */ /* 0x000fe400078e08ff */
        /* <DEDUP_REMOVED lines=8> */
.L_x_213:
        /* <DEDUP_REMOVED lines=11> */
.L_x_208:
        /* <DEDUP_REMOVED lines=13> */
.L_x_217:
[----:B-1----:R-:W1:Y:S01]  /*111f0*/  LDC R31, c[0x0][0x3b0] ;  /* 0x0000ec00ff1f7b82 */ /* 0x002e620000000800 */
[----:B------:R-:W-:-:S05]  /*11200*/  IMAD.IADD R29, R32, 0x1, R30 ;  /* 0x00000001201d7824 */ /* 0x000fca00078e021e */
        /* <DEDUP_REMOVED lines=54> */
.L_x_216:
[----:B------:R-:W-:-:S07]  /*11570*/  MOV R29, R5 ;  /* 0x00000005001d7202 */ /* 0x000fce0000000f00 */
.L_x_215:
[----:B------:R-:W-:-:S13]  /*11580*/  ISETP.NE.AND P0, PT, R33, RZ, PT ;  /* 0x000000ff2100720c */ /* 0x000fda0003f05270 */
[----:B------:R-:W-:Y:S05]  /*11590*/  @!P0 BRA `(.L_x_214) ;  /* 0x0000000400008947 */ /* 0x000fea0003800000 */
[----:B------:R-:W-:Y:S01]  /*115a0*/  UISETP.GE.U32.AND UP0, UPT, UR30, 0x3, UPT ;  /* 0x000000031e00788c */ /* 0x000fe2000bf06070 */
[----:B------:R-:W-:-:S08]  /*115b0*/  ISETP.NE.AND P0, PT, R2, RZ, PT ;  /* 0x000000ff0200720c */ /* 0x000fd00003f05270 */
[----:B------:R-:W-:Y:S05]  /*115c0*/  BRA.U !UP0, `(.L_x_218) ;  /* 0x0000000108747547 */ /* 0x000fea000b800000 */
[----:B0-----:R-:W1:Y:S01]  /*115d0*/  LDC R38, c[0x0][0x3b0] ;  /* 0x0000ec00ff267b82 */ /* 0x001e620000000800 */
[----:B------:R-:W-:-:S05]  /*115e0*/  IMAD.IADD R30, R32, 0x1, R29 ;  /* 0x00000001201e7824 */ /* 0x000fca00078e021d */
        /* <DEDUP_REMOVED lines=27> */
.L_x_218:
        /* <DEDUP_REMOVED lines=21> */
.L_x_219:
        /* <DEDUP_REMOVED lines=11> */
.L_x_214:
[----:B------:R-:W2:Y:S02]  /*119a0*/  LDL R29, [R28+0x4] ;  /* 0x000004001c1d7983 */ /* 0x000ea40000100800 */
[----:B--2---:R-:W-:Y:S01]  /*119b0*/  FADD R29, R29, R36 ;  /* 0x000000241d1d7221 */ /* 0x004fe20000000000 */
[----:B------:R-:W-:-:S04]  /*119c0*/  MOV R36, RZ ;  /* 0x000000ff00247202 */ /* 0x000fc80000000f00 */
[----:B------:R2:W-:Y:S01]  /*119d0*/  STL [R28+0x4], R29 ;  /* 0x0000041d1c007387 */ /* 0x0005e20000100800 */
[----:B------:R-:W-:Y:S05]  /*119e0*/  @!P3 BRA `(.L_x_220) ;  /* 0x000000080008b947 */ /* 0x000fea0003800000 */
[----:B------:R-:W-:Y:S01]  /*119f0*/  UISETP.GE.U32.AND UP0, UPT, UR14, 0x7, UPT ;  /* 0x000000070e00788c */ /* 0x000fe2000bf06070 */
[----:B--2---:R-:W-:Y:S02]  /*11a00*/  HFMA2 R29, -RZ, RZ, 0, 0 ;  /* 0x00000000ff1d7431 */ /* 0x004fe400000001ff */
[----:B------:R-:W-:-:S06]  /*11a10*/  IMAD.MOV.U32 R36, RZ, RZ, RZ ;  /* 0x000000ffff247224 */ /* 0x000fcc00078e00ff */
[----:B------:R-:W-:Y:S05]  /*11a20*/  BRA.U !UP0, `(.L_x_221) ;  /* 0x0000000108f07547 */ /* 0x000fea000b800000 */
[----:B------:R-:W-:Y:S01]  /*11a30*/  BSSY.RECONVERGENT B1, `(.L_x_222) ;  /* 0x000003a000017945 */ /* 0x000fe20003800200 */
[----:B------:R-:W-:Y:S02]  /*11a40*/  MOV R36, RZ ;  /* 0x000000ff00247202 */ /* 0x000fe40000000f00 */
[----:B------:R-:W-:-:S07]  /*11a50*/  MOV R30, RZ ;  /* 0x000000ff001e7202 */ /* 0x000fce0000000f00 */
.L_x_223:
        /* <DEDUP_REMOVED lines=56> */
.L_x_222:
[----:B------:R-:W-:-:S07]  /*11de0*/  MOV R29, R5 ;  /* 0x00000005001d7202 */ /* 0x000fce0000000f00 */
.L_x_221:
        /* <DEDUP_REMOVED lines=34> */
.L_x_224:
        /* <DEDUP_REMOVED lines=11> */
[----:B------:R-:W1:Y:S03]  /*120c0*/  LDS.U16 R31, [R30] ;  /* 0x000000001e1f7984 */ /* 0x000e660000000400 */
[----:B------:R-:W-:Y:S02]  /*120d0*/  IMAD R41, R38, 0x2, R37 ;  /* 0x0000000226297824 */ /* 0x000fe400078e0225 */
        /* <DEDUP_REMOVED lines=8> */
.L_x_225:
        /* <DEDUP_REMOVED lines=11> */
.L_x_220:
        /* <DEDUP_REMOVED lines=12> */
.L_x_229:
        /* <DEDUP_REMOVED lines=56> */
.L_x_228:
[----:B------:R-:W-:-:S07]  /*12650*/  MOV R29, R5 ;  /* 0x00000005001d7202 */ /* 0x000fce0000000f00 */
.L_x_227:
        /* <DEDUP_REMOVED lines=34> */
.L_x_230:
        /* <DEDUP_REMOVED lines=21> */
.L_x_231:
        /* <DEDUP_REMOVED lines=11> */
.L_x_226:
[----:B--2---:R-:W2:Y:S01]  /*12a80*/  LDL R29, [R28+0xc] ;  /* 0x00000c001c1d7983 */ /* 0x004ea20000100800 */
[----:B------:R-:W-:-:S04]  /*12a90*/  IADD3 R27, PT, PT, R27, 0x4, RZ ;  /* 0x000000041b1b7810 */ /* 0x000fc80007ffe0ff */
[----:B------:R-:W-:Y:S01]  /*12aa0*/  ISETP.NE.AND P0, PT, R27, UR12, PT ;  /* 0x0000000c1b007c0c */ /* 0x000fe2000bf05270 */
[----:B--2---:R-:W-:-:S05]  /*12ab0*/  FADD R29, R29, R36 ;  /* 0x000000241d1d7221 */ /* 0x004fca0000000000 */
[----:B------:R4:W-:Y:S07]  /*12ac0*/  STL [R28+0xc], R29 ;  /* 0x00000c1d1c007387 */ /* 0x0009ee0000100800 */
[----:B------:R-:W-:Y:S05]  /*12ad0*/  @P0 BRA `(.L_x_232) ;  /* 0xffffffdc00800947 */ /* 0x000fea000383ffff */
[----:B------:R-:W-:Y:S05]  /*12ae0*/  BSYNC.RECONVERGENT B0 ;  /* 0x0000000000007941 */ /* 0x000fea0003800200 */
.L_x_207:
[----:B------:R-:W-:-:S07]  /*12af0*/  MOV R27, UR12 ;  /* 0x0000000c001b7c02 */ /* 0x000fce0008000f00 */
.L_x_206:
[----:B------:R-:W-:Y:S01]  /*12b00*/  UISETP.NE.AND UP0, UPT, UR28, URZ, UPT ;  /* 0x000000ff1c00728c */ /* 0x000fe2000bf05270 */
[----:B------:R-:W-:Y:S08]  /*12b10*/  BSSY.RECONVERGENT B0, `(.L_x_205) ;  /* 0x000008f000007945 */ /* 0x000ff00003800200 */
[----:B------:R-:W-:Y:S05]  /*12b20*/  BRA.U !UP0, `(.L_x_233) ;  /* 0x0000000908347547 */ /* 0x000fea000b800000 */
[----:B-1234-:R-:W-:-:S07]  /*12b30*/  HFMA2 R28, -RZ, RZ, 0, 0 ;  /* 0x00000000ff1c7431 */ /* 0x01efce00000001ff */
.L_x_240:
[----:B-1----:R-:W-:Y:S01]  /*12b40*/  IMAD.MOV.U32 R36, RZ, RZ, RZ ;  /* 0x000000ffff247224 */ /* 0x002fe200078e00ff */
[----:B------:R-:W-:Y:S06]  /*12b50*/  @!P3 BRA `(.L_x_234) ;  /* 0x000000080008b947 */ /* 0x000fec0003800000 */
[----:B------:R-:W-:Y:S01]  /*12b60*/  UISETP.GE.U32.AND UP0, UPT, UR14, 0x7, UPT ;  /* 0x000000070e00788c */ /* 0x000fe2000bf06070 */
[----:B------:R-:W-:Y:S01]  /*12b70*/  HFMA2 R29, -RZ, RZ, 0, 0 ;  /* 0x00000000ff1d7431 */ /* 0x000fe200000001ff */
[----:B------:R-:W-:-:S07]  /*12b80*/  MOV R36, RZ ;  /* 0x000000ff00247202 */ /* 0x000fce0000000f00 */
[----:B------:R-:W-:Y:S05]  /*12b90*/  BRA.U !UP0, `(.L_x_235) ;  /* 0x0000000108f07547 */ /* 0x000fea000b800000 */
[----:B------:R-:W-:Y:S01]  /*12ba0*/  BSSY.RECONVERGENT B1, `(.L_x_236) ;  /* 0x000003a000017945 */ /* 0x000fe20003800200 */
[----:B------:R-:W-:Y:S02]  /*12bb0*/  MOV R36, RZ ;  /* 0x000000ff00247202 */ /* 0x000fe40000000f00 */
[----:B------:R-:W-:-:S07]  /*12bc0*/  MOV R30, RZ ;  /* 0x000000ff001e7202 */ /* 0x000fce0000000f00 */
.L_x_237:
        /* <DEDUP_REMOVED lines=36> */
[----:B------:R-:W0:Y:S01]  /*12e10*/  LDS.U16 R41, [R29+0xa] ;  /* 0x00000a001d297984 */ /* 0x000e220000000400 */
[----:B------:R-:W-:-:S03]  /*12e20*/  IMAD R42, R31, 0x2, R38 ;  /* 0x000000021f2a7824 */ /* 0x000fc600078e0226 */
[----:B------:R-:W-:Y:S01]  /*12e30*/  FFMA R36, R37, R43, R36 ;  /* 0x0000002b25247223 */ /* 0x000fe20000000024 */
[----:B------:R-:W-:Y:S01]  /*12e40*/  LDS.U16 R38, [R29+0xc] ;  /* 0x00000c001d267984 */ /* 0x000fe20000000400 */
[----:B------:R-:W-:-:S03]  /*12e50*/  LEA R44, R31, R42, 0x1 ;  /* 0x0000002a1f2c7211 */ /* 0x000fc600078e08ff */
[----:B------:R-:W1:Y:S01]  /*12e60*/  LDS.U16 R37, [R42] ;  /* 0x000000002a257984 */ /* 0x000e620000000400 */
[----:B------:R-:W-:-:S03]  /*12e70*/  LEA R31, R31, R44, 0x1 ;  /* 0x0000002c1f1f7211 */ /* 0x000fc600078e08ff */
[----:B------:R-:W2:Y:S04]  /*12e80*/  LDS.U16 R39, [R44] ;  /* 0x000000002c277984 */ /* 0x000ea80000000400 */
[----:B------:R-:W3:Y:S01]  /*12e90*/  LDS.U16 R31, [R31] ;  /* 0x000000001f1f7984 */ /* 0x000ee20000000400 */
[----:B0-----:R-:W-:Y:S02]  /*12ea0*/  HADD2.F32 R41, -RZ, R41.H0_H0 ;  /* 0x20000029ff297230 */ /* 0x001fe40000004100 */
[----:B-1----:R-:W-:Y:S02]  /*12eb0*/  HADD2.F32 R37, -RZ, R37.H0_H0 ;  /* 0x20000025ff257230 */ /* 0x002fe40000004100 */
        /* <DEDUP_REMOVED lines=9> */
.L_x_236:
[----:B------:R-:W-:-:S07]  /*12f50*/  MOV R29, R5 ;  /* 0x00000005001d7202 */ /* 0x000fce0000000f00 */
.L_x_235:
        /* <DEDUP_REMOVED lines=34> */
.L_x_238:
[----:B------:R-:W-:Y:S05]  /*13180*/  @!P0 BRA `(.L_x_234) ;  /* 0x00000000007c8947 */ /* 0x000fea0003800000 */
[----:B------:R-:W-:Y:S01]  /*13190*/  UISETP.NE.AND UP0, UPT, UR26, URZ, UPT ;  /* 0x000000ff1a00728c */ /* 0x000fe2000bf05270 */
        /* <DEDUP_REMOVED lines=19> */
.L_x_239:
        /* <DEDUP_REMOVED lines=11> */
.L_x_234:
        /* <DEDUP_REMOVED lines=8> */
.L_x_233:
[----:B------:R-:W-:Y:S05]  /*13400*/  BSYNC.RECONVERGENT B0 ;  /* 0x0000000000007941 */ /* 0x000fea0003800200 */
.L_x_205:
[----:B------:R-:W-:Y:S01]  /*13410*/  HFMA2 R30, -RZ, RZ, -25.71875, 3664 ;  /* 0xce6e6b28ff1e7431 */ /* 0x000fe200000001ff */
[----:B------:R-:W-:Y:S01]  /*13420*/  IADD3 R32, PT, PT, R0, 0x300, RZ ;  /* 0x0000030000207810 */ /* 0x000fe20007ffe0ff */
[----:B------:R-:W-:Y:S06]  /*13430*/  @!P3 BRA `(.L_x_241) ;  /* 0x0000000400d4b947 */ /* 0x000fec0003800000 */
[----:B------:R-:W5:Y:S01]  /*13440*/  LDCU UR5, c[0x0][0x3ac] ;  /* 0x00007580ff0577ac */ /* 0x000f620008000800 */
[----:B------:R-:W-:Y:S01]  /*13450*/  MOV R30, 0xce6e6b28 ;  /* 0xce6e6b28001e7802 */ /* 0x000fe20000000f00 */
[----:B-1234-:R-:W-:Y:S01]  /*13460*/  IMAD.MOV.U32 R28, RZ, RZ, RZ ;  /* 0x000000ffff1c7224 */ /* 0x01efe200078e00ff */
[----:B------:R-:W-:Y:S01]  /*13470*/  UISETP.GE.U32.AND UP0, UPT, UR14, 0xf, UPT ;  /* 0x0000000f0e00788c */ /* 0x000fe2000bf06070 */
[----:B-----5:R-:W-:-:S05]  /*13480*/  MOV R27, UR5 ;  /* 0x00000005001b7c02 */ /* 0x020fca0008000f00 */
[----:B------:R-:W-:-:S03]  /*13490*/  IMAD R27, R32, R27, UR29 ;  /* 0x0000001d201b7e24 */ /* 0x000fc6000f8e021b */
[----:B------:R-:W-:Y:S05]  /*134a0*/  BRA.U !UP0, `(.L_x_242) ;  /* 0x0000000108c87547 */ /* 0x000fea000b800000 */
[----:B------:R-:W-:Y:S01]  /*134b0*/  HFMA2 R28, -RZ, RZ, 0, 0 ;  /* 0x00000000ff1c7431 */ /* 0x000fe200000001ff */
[----:B------:R-:W-:Y:S01]  /*134c0*/  BSSY.RECONVERGENT B0, `(.L_x_243) ;  /* 0x000002f000007945 */ /* 0x000fe20003800200 */
[----:B------:R-:W-:-:S07]  /*134d0*/  MOV R30, 0xce6e6b28 ;  /* 0xce6e6b28001e7802 */ /* 0x000fce0000000f00 */
.L_x_244:
        /* <DEDUP_REMOVED lines=46> */
.L_x_243:
[----:B------:R-:W-:-:S07]  /*137c0*/  MOV R28, R9 ;  /* 0x00000009001c7202 */ /* 0x000fce0000000f00 */
.L_x_242:
        /* <DEDUP_REMOVED lines=28> */
.L_x_245:
        /* <DEDUP_REMOVED lines=17> */
.L_x_246:
[----:B------:R-:W-:Y:S05]  /*13aa0*/  @!P0 BRA `(.L_x_241) ;  /* 0x0000000000388947 */ /* 0x000fea0003800000 */
[----:B------:R-:W-:Y:S01]  /*13ab0*/  IMAD.IADD R27, R27, 0x1, R28 ;  /* 0x000000011b1b7824 */ /* 0x000fe200078e021c */
[----:B------:R-:W-:-:S04]  /*13ac0*/  ISETP.NE.AND P0, PT, R2, 0x1, PT ;  /* 0x000000010200780c */ /* 0x000fc80003f05270 */
        /* <DEDUP_REMOVED lines=12> */
.L_x_241:
        /* <DEDUP_REMOVED lines=12> */
.L_x_331:
[----:B------:R-:W-:Y:S01]  /*13c50*/  HFMA2 R30, -RZ, RZ, 0, 0 ;  /* 0x00000000ff1e7431 */ /* 0x000fe200000001ff */
[----:B-1----:R-:W-:Y:S01]  /*13c60*/  FMNMX R27, R38, R31, !PT ;  /* 0x0000001f261b7209 */ /* 0x002fe20007800000 */
[----:B------:R-:W-:Y:S06]  /*13c70*/  @!P3 BRA `(.L_x_248) ;  /* 0x000000080000b947 */ /* 0x000fec0003800000 */
[----:B------:R-:W1:Y:S01]  /*13c80*/  LDCU UR5, c[0x0][0x3ac] ;  /* 0x00007580ff0577ac */ /* 0x000e620008000800 */
[----:B------:R-:W-:Y:S02]  /*13c90*/  MOV R30, RZ ;  /* 0x000000ff001e7202 */ /* 0x000fe40000000f00 */
[----:B----4-:R-:W-:Y:S01]  /*13ca0*/  MOV R29, RZ ;  /* 0x000000ff001d7202 */ /* 0x010fe20000000f00 */
[----:B------:R-:W-:Y:S01]  /*13cb0*/  UISETP.GE.U32.AND UP0, UPT, UR14, 0x3, UPT ;  /* 0x000000030e00788c */ /* 0x000fe2000bf06070 */
[----:B-1----:R-:W-:-:S05]  /*13cc0*/  MOV R31, UR5 ;  /* 0x00000005001f7c02 */ /* 0x002fca0008000f00 */
[----:B------:R-:W-:-:S03]  /*13cd0*/  IMAD R28, R32, R31, UR29 ;  /* 0x0000001d201c7e24 */ /* 0x000fc6000f8e021f */
[----:B------:R-:W-:Y:S05]  /*13ce0*/  BRA.U !UP0, `(.L_x_249) ;  /* 0x0000000508147547 */ /* 0x000fea000b800000 */
[----:B------:R-:W-:Y:S01]  /*13cf0*/  BSSY.RECONVERGENT B0, `(.L_x_250) ;  /* 0x0000043000007945 */ /* 0x000fe20003800200 */
[----:B------:R-:W-:-:S07]  /*13d00*/  CS2R R30, SRZ ;  /* 0x00000000001e7805 */ /* 0x000fce000001ff00 */
.L_x_251:
        /* <DEDUP_REMOVED lines=53> */
[----:B------:R-:W-:Y:S01]  /*14060*/  IMAD.SHL.U32 R37, R40, 0x800000, RZ ;  /* 0x0080000028257824 */ /* 0x000fe200078e00ff */
[----:B------:R-:W-:Y:S02]  /*14070*/  SHF.L.U32 R40, R36, 0x17, RZ ;  /* 0x0000001724287819 */ /* 0x000fe400000006ff */
[----:B------:R-:W0:Y:S01]  /*14080*/  MUFU.EX2 R41, R44 ;  /* 0x0000002c00297308 */ /* 0x000e220000000800 */
        /* <DEDUP_REMOVED lines=10> */
.L_x_250:
[----:B-1----:R-:W-:-:S07]  /*14130*/  MOV R29, R8 ;  /* 0x00000008001d7202 */ /* 0x002fce0000000f00 */
.L_x_249:
        /* <DEDUP_REMOVED lines=52> */
.L_x_248:
[----:B------:R-:W5:Y:S01]  /*14480*/  LDCU UR5, c[0x0][0x3b0] ;  /* 0x00007600ff0577ac */ /* 0x000f620008000800 */
[----:B------:R-:W-:Y:S01]  /*14490*/  FADD R13, R13, R30 ;  /* 0x0000001e0d0d7221 */ /* 0x000fe20000000000 */
[----:B-----5:R-:W-:-:S09]  /*144a0*/  UISETP.GE.AND UP0, UPT, UR5, 0x1, UPT ;  /* 0x000000010500788c */ /* 0x020fd2000bf06270 */
[----:B------:R-:W-:Y:S05]  /*144b0*/  BRA.U !UP0, `(.L_x_252) ;  /* 0x0000002908ec7547 */ /* 0x000fea000b800000 */
[----:B------:R-:W4:Y:S01]  /*144c0*/  LDCU UR5, c[0x0][0x3ac] ;  /* 0x00007580ff0577ac */ /* 0x000f220008000800 */
[----:B------:R-:W-:Y:S01]  /*144d0*/  HFMA2 R27, -RZ, RZ, 0, 0 ;  /* 0x00000000ff1b7431 */ /* 0x000fe200000001ff */
[----:B------:R-:W-:Y:S01]  /*144e0*/  UISETP.GE.U32.AND UP0, UPT, UR13, 0x3, UPT ;  /* 0x000000030d00788c */ /* 0x000fe2000bf06070 */
[----:B----4-:R-:W-:-:S04]  /*144f0*/  IMAD.U32 R29, RZ, RZ, UR5 ;  /* 0x00000005ff1d7e24 */ /* 0x010fc8000f8e00ff */
[----:B------:R-:W-:-:S04]  /*14500*/  IMAD R32, R32, R29, UR29 ;  /* 0x0000001d20207e24 */ /* 0x000fc8000f8e021d */
[----:B------:R-:W-:Y:S05]  /*14510*/  BRA.U !UP0, `(.L_x_253) ;  /* 0x0000002108907547 */ /* 0x000fea000b800000 */
[----:B------:R-:W-:Y:S01]  /*14520*/  BSSY.RECONVERGENT B0, `(.L_x_254) ;  /* 0x0000222000007945 */ /* 0x000fe20003800200 */
[----:B------:R-:W-:-:S07]  /*14530*/  MOV R27, RZ ;  /* 0x000000ff001b7202 */ /* 0x000fce0000000f00 */
.L_x_279:
        /* <DEDUP_REMOVED lines=9> */
.L_x_258:
        /* <DEDUP_REMOVED lines=11> */
[----:B------:R1:W2:Y:S04]  /*14680*/  LDS.U16 R39, [R43] ;  /* 0x000000002b277984 */ /* 0x0002a80000000400 */
[----:B------:R-:W-:-:S05]  /*14690*/  IMAD R44, R30, 0x2, R45 ;  /* 0x000000021e2c7824 */ /* 0x000fca00078e022d */
        /* <DEDUP_REMOVED lines=43> */
.L_x_257:
[----:B------:R-:W-:-:S07]  /*14950*/  MOV R28, R5 ;  /* 0x00000005001c7202 */ /* 0x000fce0000000f00 */
.L_x_256:
        /* <DEDUP_REMOVED lines=16> */
[----:B------:R-:W0:Y:S04]  /*14a60*/  LDS.U16 R40, [R43] ;  /* 0x000000002b287984 */ /* 0x000e280000000400 */
[C---:B------:R-:W-:Y:S02]  /*14a70*/  IMAD R29, R38.reuse, 0x2, R36 ;  /* 0x00000002261d7824 */ /* 0x040fe400078e0224 */
[----:B------:R-:W4:Y:S03]  /*14a80*/  LDS.U16 R36, [R36] ;  /* 0x0000000024247984 */ /* 0x000f260000000400 */
[----:B------:R-:W-:-:S02]  /*14a90*/  LEA R38, R38, R29, 0x1 ;  /* 0x0000001d26267211 */ /* 0x000fc400078e08ff */
[----:B------:R-:W5:Y:S04]  /*14aa0*/  LDS.U16 R29, [R29] ;  /* 0x000000001d1d7984 */ /* 0x000f680000000400 */
[----:B------:R-:W5:Y:S01]  /*14ab0*/  LDS.U16 R38, [R38] ;  /* 0x0000000026267984 */ /* 0x000f620000000400 */
[----:B-1----:R-:W-:Y:S02]  /*14ac0*/  HADD2.F32 R44, -RZ, R41.H0_H0 ;  /* 0x20000029ff2c7230 */ /* 0x002fe40000004100 */
        /* <DEDUP_REMOVED lines=11> */
.L_x_259:
        /* <DEDUP_REMOVED lines=21> */
.L_x_260:
        /* <DEDUP_REMOVED lines=11> */
.L_x_255:
        /* <DEDUP_REMOVED lines=10> */
[----:B------:R-:W-:Y:S01]  /*14e20*/  BSSY.RECONVERGENT B1, `(.L_x_263) ;  /* 0x000003a000017945 */ /* 0x000fe20003800200 */
[----:B------:R-:W-:Y:S01]  /*14e30*/  IMAD.MOV.U32 R36, RZ, RZ, RZ ;  /* 0x000000ffff247224 */ /* 0x000fe200078e00ff */
[----:B------:R-:W-:-:S07]  /*14e40*/  MOV R30, RZ ;  /* 0x000000ff001e7202 */ /* 0x000fce0000000f00 */
.L_x_264:
        /* <DEDUP_REMOVED lines=56> */
.L_x_263:
[----:B------:R-:W-:-:S07]  /*151d0*/  MOV R29, R5 ;  /* 0x00000005001d7202 */ /* 0x000fce0000000f00 */
.L_x_262:
        /* <DEDUP_REMOVED lines=34> */
.L_x_265:
        /* <DEDUP_REMOVED lines=21> */
.L_x_266:
        /* <DEDUP_REMOVED lines=11> */
.L_x_261:
        /* <DEDUP_REMOVED lines=10> */
[----:B------:R-:W-:Y:S02]  /*156a0*/  MOV R36, RZ ;  /* 0x000000ff00247202 */ /* 0x000fe40000000f00 */
[----:B------:R-:W-:-:S07]  /*156b0*/  MOV R30, RZ ;  /* 0x000000ff001e7202 */ /* 0x000fce0000000f00 */
.L_x_270:
        /* <DEDUP_REMOVED lines=56> */
.L_x_269:
[----:B------:R-:W-:-:S07]  /*15a40*/  MOV R29, R5 ;  /* 0x00000005001d7202 */ /* 0x000fce0000000f00 */
.L_x_268:
        /* <DEDUP_REMOVED lines=34> */
.L_x_271:
        /* <DEDUP_REMOVED lines=21> */
.L_x_272:
        /* <DEDUP_REMOVED lines=11> */
.L_x_267:
        /* <DEDUP_REMOVED lines=12> */
.L_x_276:
        /* <DEDUP_REMOVED lines=56> */
.L_x_275:
[----:B------:R-:W-:-:S07]  /*162b0*/  MOV R29, R5 ;  /* 0x00000005001d7202 */ /* 0x000fce0000000f00 */
.L_x_274:
        /* <DEDUP_REMOVED lines=34> */
.L_x_277:
        /* <DEDUP_REMOVED lines=21> */
.L_x_278:
        /* <DEDUP_REMOVED lines=11> */
.L_x_273:
[----:B--2---:R-:W2:Y:S01]  /*166e0*/  LDL R29, [R28+0xc] ;  /* 0x00000c001c1d7983 */ /* 0x004ea20000100800 */
[----:B------:R-:W-:-:S04]  /*166f0*/  IADD3 R27, PT, PT, R27, 0x4, RZ ;  /* 0x000000041b1b7810 */ /* 0x000fc80007ffe0ff */
[----:B------:R-:W-:Y:S01]  /*16700*/  ISETP.NE.AND P0, PT, R27, UR12, PT ;  /* 0x0000000c1b007c0c */ /* 0x000fe2000bf05270 */
[----:B--2---:R-:W-:-:S05]  /*16710*/  FADD R29, R29, R36 ;  /* 0x000000241d1d7221 */ /* 0x004fca0000000000 */
[----:B------:R4:W-:Y:S07]  /*16720*/  STL [R28+0xc], R29 ;  /* 0x00000c1d1c007387 */ /* 0x0009ee0000100800 */
[----:B------:R-:W-:Y:S05]  /*16730*/  @P0 BRA `(.L_x_279) ;  /* 0xffffffdc00800947 */ /* 0x000fea000383ffff */
[----:B------:R-:W-:Y:S05]  /*16740*/  BSYNC.RECONVERGENT B0 ;  /* 0x0000000000007941 */ /* 0x000fea0003800200 */
.L_x_254:
[----:B------:R-:W-:-:S07]  /*16750*/  IMAD.U32 R27, RZ, RZ, UR12 ;  /* 0x0000000cff1b7e24 */ /* 0x000fce000f8e00ff */
.L_x_253:
[----:B------:R-:W-:Y:S01]  /*16760*/  UISETP.NE.AND UP0, UPT, UR28, URZ, UPT ;  /* 0x000000ff1c00728c */ /* 0x000fe2000bf05270 */
[----:B------:R-:W-:Y:S08]  /*16770*/  BSSY.RECONVERGENT B0, `(.L_x_252) ;  /* 0x000008f000007945 */ /* 0x000ff00003800200 */
[----:B------:R-:W-:Y:S05]  /*16780*/  BRA.U !UP0, `(.L_x_280) ;  /* 0x0000000908347547 */ /* 0x000fea000b800000 */
[----:B-1234-:R-:W-:-:S07]  /*16790*/  HFMA2 R28, -RZ, RZ, 0, 0 ;  /* 0x00000000ff1c7431 */ /* 0x01efce00000001ff */
.L_x_287:
[----:B-1----:R-:W-:Y:S01]  /*167a0*/  MOV R36, RZ ;  /* 0x000000ff00247202 */ /* 0x002fe20000000f00 */
        /* <DEDUP_REMOVED lines=8> */
.L_x_284:
        /* <DEDUP_REMOVED lines=25> */
[----:B------:R-:W-:-:S03]  /*169c0*/  IMAD R40, R31, 0x2, R36 ;  /* 0x000000021f287824 */ /* 0x000fc600078e0224 */
[----:B------:R-:W-:Y:S02]  /*169d0*/  FFMA R37, R38, R44, R37 ;  /* 0x0000002c26257223 */ /* 0x000fe40000000025 */
[----:B------:R-:W1:Y:S01]  /*169e0*/  LDS.U16 R41, [R40] ;  /* 0x0000000028297984 */ /* 0x000e620000000400 */
[----:B------:R-:W-:-:S03]  /*169f0*/  LEA R38, R31, R40, 0x1 ;  /* 0x000000281f267211 */ /* 0x000fc600078e08ff */
[----:B------:R-:W-:Y:S04]  /*16a00*/  LDS.U16 R40, [R29+0xe] ;  /* 0x00000e001d287984 */ /* 0x000fe80000000400 */
[----:B------:R-:W2:Y:S01]  /*16a10*/  LDS.U16 R43, [R38] ;  /* 0x00000000262b7984 */ /* 0x000ea20000000400 */
        /* <DEDUP_REMOVED lines=11> */
[----:B------:R-:W1:Y:S04]  /*16ad0*/  LDS.U16 R37, [R42] ;  /* 0x000000002a257984 */ /* 0x000e680000000400 */
[----:B------:R-:W2:Y:S04]  /*16ae0*/  LDS.U16 R39, [R44] ;  /* 0x000000002c277984 */ /* 0x000ea80000000400 */
[----:B------:R-:W3:Y:S01]  /*16af0*/  LDS.U16 R31, [R31] ;  /* 0x000000001f1f7984 */ /* 0x000ee20000000400 */
        /* <DEDUP_REMOVED lines=11> */
.L_x_283:
[----:B------:R-:W-:-:S07]  /*16bb0*/  MOV R29, R5 ;  /* 0x00000005001d7202 */ /* 0x000fce0000000f00 */
.L_x_282:
        /* <DEDUP_REMOVED lines=21> */
[----:B------:R-:W-:Y:S01]  /*16d10*/  IMAD R31, R38, 0x2, R39 ;  /* 0x00000002261f7824 */ /* 0x000fe200078e0227 */
        /* <DEDUP_REMOVED lines=12> */
.L_x_285:
        /* <DEDUP_REMOVED lines=21> */
.L_x_286:
        /* <DEDUP_REMOVED lines=11> */
.L_x_281:
        /* <DEDUP_REMOVED lines=8> */
.L_x_280:
[----:B------:R-:W-:Y:S05]  /*17060*/  BSYNC.RECONVERGENT B0 ;  /* 0x0000000000007941 */ /* 0x000fea0003800200 */
.L_x_252:
[----:B------:R-:W5:Y:S01]  /*17070*/  LDCU UR5, c[0x0][0x3b4] ;  /* 0x00007680ff0577ac */ /* 0x000f620008000800 */
[----:B------:R-:W-:-:S04]  /*17080*/  IADD3 R0, PT, PT, R0, 0x400, RZ ;  /* 0x0000040000007810 */ /* 0x000fc80007ffe0ff */
[----:B-----5:R-:W-:-:S13]  /*17090*/  ISETP.GE.AND P0, PT, R0, UR5, PT ;  /* 0x0000000500007c0c */ /* 0x020fda000bf06270 */
[----:B------:R-:W-:Y:S05]  /*170a0*/  @!P0 BRA `(.L_x_288) ;  /* 0xffffff0c00948947 */ /* 0x000fea000383ffff */
.L_x_58:
[----:B------:R-:W-:Y:S05]  /*170b0*/  WARPSYNC.ALL ;  /* 0x0000000000007948 */ /* 0x000fea0003800000 */
[----:B------:R-:W-:Y:S01]  /*170c0*/  BAR.SYNC.DEFER_BLOCKING 0x0 ;  /* 0x0000000000007b1d */ /* 0x000fe20000010000 */
[----:B------:R-:W-:Y:S01]  /*170d0*/  IADD3 R22, PT, PT, R22, 0x1, RZ ;  /* 0x0000000116167810 */ /* 0x000fe20007ffe0ff */
[----:B------:R-:W-:Y:S01]  /*170e0*/  VIADD R24, R24, 0x1 ;  /* 0x0000000118187836 */ /* 0x000fe20000000000 */
[----:B------:R-:W-:-:S03]  /*170f0*/  IADD3 R12, PT, PT, R12, 0x1, RZ ;  /* 0x000000010c0c7810 */ /* 0x000fc60007ffe0ff */
[----:B------:R-:W-:Y:S05]  /*17100*/  @P2 BRA `(.L_x_289) ;  /* 0xfffffea400202947 */ /* 0x000fea000383ffff */
[----:B0-2---:R-:W-:-:S07]  /*17110*/  FADD R2, R13, 9.9999999747524270788e-07 ;  /* 0x358637bd0d027421 */ /* 0x005fce0000000000 */
.L_x_22:
[----:B------:R-:W0:Y:S01]  /*17120*/  LDCU.64 UR4, c[0x0][0x3b0] ;  /* 0x00007600ff0477ac */ /* 0x000e220008000a00 */
[----:B------:R-:W-:Y:S01]  /*17130*/  IADD3 R0, PT, PT, R2, 0x1800000, RZ ;  /* 0x0180000002007810 */ /* 0x000fe20007ffe0ff */
[----:B------:R-:W-:Y:S03]  /*17140*/  BSSY.RECONVERGENT B0, `(.L_x_290) ;  /* 0x000000d000007945 */ /* 0x000fe60003800200 */
[----:B------:R-:W-:-:S04]  /*17150*/  LOP3.LUT R0, R0, 0x7f800000, RZ, 0xc0, !PT ;  /* 0x7f80000000007812 */ /* 0x000fc800078ec0ff */
[----:B------:R-:W-:Y:S01]  /*17160*/  ISETP.GT.U32.AND P0, PT, R0, 0x1ffffff, PT ;  /* 0x01ffffff0000780c */ /* 0x000fe20003f04070 */
[----:B0-----:R-:W-:-:S06]  /*17170*/  UIMAD UR4, UR5, UR4, URZ ;  /* 0x00000004050472a4 */ /* 0x001fcc000f8e02ff */
[----:B------:R-:W-:-:S06]  /*17180*/  ISETP.GE.AND P3, PT, R6, UR4, PT ;  /* 0x0000000406007c0c */ /* 0x000fcc000bf66270 */
[----:B------:R-:W-:Y:S07]  /*17190*/  @P0 BRA `(.L_x_291) ;  /* 0x00000000000c0947 */ /* 0x000fee0003800000 */
[----:B------:R-:W-:-:S07]  /*171a0*/  MOV R7, 0x171c0 ;  /* 0x000171c000077802 */ /* 0x000fce0000000f00 */
[----:B-1-34-:R-:W-:Y:S05]  /*171b0*/  CALL.REL.NOINC `($__internal_0_$__cuda_sm20_rcp_rn_f32_slowpath) ;  /* 0x00000014004c7944 */ /* 0x01afea0003c00000 */
[----:B------:R-:W-:Y:S05]  /*171c0*/  BRA `(.L_x_292) ;  /* 0x0000000000107947 */ /* 0x000fea0003800000 */
.L_x_291:
[----:B---3--:R-:W0:Y:S02]  /*171d0*/  MUFU.RCP R3, R2 ;  /* 0x0000000200037308 */ /* 0x008e240000001000 */
[----:B0-----:R-:W-:-:S04]  /*171e0*/  FFMA R0, R3, R2, -1 ;  /* 0xbf80000003007423 */ /* 0x001fc80000000002 */
[----:B------:R-:W-:-:S04]  /*171f0*/  FADD.FTZ R0, -R0, -RZ ;  /* 0x800000ff00007221 */ /* 0x000fc80000010100 */
[----:B------:R-:W-:-:S07]  /*17200*/  FFMA R0, R3, R0, R3 ;  /* 0x0000000003007223 */ /* 0x000fce0000000003 */
.L_x_292:
[----:B------:R-:W-:Y:S05]  /*17210*/  BSYNC.RECONVERGENT B0 ;  /* 0x0000000000007941 */ /* 0x000fea0003800200 */
.L_x_290:
[----:B------:R-:W-:Y:S05]  /*17220*/  @P3 EXIT ;  /* 0x000000000000394d */ /* 0x000fea0003800000 */
[----:B------:R-:W-:Y:S01]  /*17230*/  LOP3.LUT R2, RZ, R6, RZ, 0x33, !PT ;  /* 0x00000006ff027212 */ /* 0x000fe200078e33ff */
[----:B------:R-:W-:Y:S01]  /*17240*/  USHF.R.S32.HI UR5, URZ, 0x1f, UR22 ;  /* 0x0000001fff057899 */ /* 0x000fe20008011416 */
[----:B------:R-:W-:Y:S01]  /*17250*/  BSSY.RECONVERGENT B0, `(.L_x_293) ;  /* 0x0000030000007945 */ /* 0x000fe20003800200 */
[----:B------:R-:W0:Y:S01]  /*17260*/  LDCU.64 UR6, c[0x0][0x398] ;  /* 0x00007300ff0677ac */ /* 0x000e220008000a00 */
[----:B------:R-:W-:-:S04]  /*17270*/  IADD3 R2, PT, PT, R2, UR4, RZ ;  /* 0x0000000402027c10 */ /* 0x000fc8000fffe0ff */
[C---:B------:R-:W-:Y:S02]  /*17280*/  LOP3.LUT R3, R2.reuse, 0x300, RZ, 0xc0, !PT ;  /* 0x0000030002037812 */ /* 0x040fe400078ec0ff */
[----:B------:R-:W-:Y:S02]  /*17290*/  ISETP.GE.U32.AND P0, PT, R2, 0x300, PT ;  /* 0x000003000200780c */ /* 0x000fe40003f06070 */
[----:B------:R-:W-:-:S13]  /*172a0*/  ISETP.NE.AND P1, PT, R3, 0x300, PT ;  /* 0x000003000300780c */ /* 0x000fda0003f25270 */
[----:B0-----:R-:W-:Y:S05]  /*172b0*/  @!P1 BRA `(.L_x_294) ;  /* 0x0000000000a49947 */ /* 0x001fea0003800000 */
[----:B------:R-:W0:Y:S01]  /*172c0*/  LDC R8, c[0x0][0x3b0] ;  /* 0x0000ec00ff087b82 */ /* 0x000e220000000800 */
[----:B------:R-:W-:-:S07]  /*172d0*/  LEA.HI R2, R2, 0x1, RZ, 0x18 ;  /* 0x0000000102027811 */ /* 0x000fce00078fc0ff */
[----:B------:R-:W2:Y:S01]  /*172e0*/  LDC R12, c[0x0][0x3b0] ;  /* 0x0000ec00ff0c7b82 */ /* 0x000ea20000000800 */
[----:B0-----:R-:W-:Y:S02]  /*172f0*/  IABS R13, R8 ;  /* 0x00000008000d7213 */ /* 0x001fe40000000000 */
[----:B------:R-:W-:Y:S02]  /*17300*/  ISETP.NE.AND P1, PT, R8, RZ, PT ;  /* 0x000000ff0800720c */ /* 0x000fe40003f25270 */
[----:B----4-:R-:W0:Y:S08]  /*17310*/  I2F.RP R5, R13 ;  /* 0x0000000d00057306 */ /* 0x010e300000209400 */
[----:B0-----:R-:W0:Y:S02]  /*17320*/  MUFU.RCP R5, R5 ;  /* 0x0000000500057308 */ /* 0x001e240000001000 */
[----:B0-----:R-:W-:-:S06]  /*17330*/  IADD3 R3, PT, PT, R5, 0xffffffe, RZ ;  /* 0x0ffffffe05037810 */ /* 0x001fcc0007ffe0ff */
[----:B------:R-:W0:Y:S02]  /*17340*/  F2I.FTZ.U32.TRUNC.NTZ R3, R3 ;  /* 0x0000000300037305 */ /* 0x000e24000021f000 */
[----:B0-----:R-:W-:-:S05]  /*17350*/  IADD3 R4, PT, PT, RZ, -R3, RZ ;  /* 0x80000003ff047210 */ /* 0x001fca0007ffe0ff */
[----:B------:R-:W-:Y:S01]  /*17360*/  IMAD R7, R4, R13, RZ ;  /* 0x0000000d04077224 */ /* 0x000fe200078e02ff */
[----:B------:R-:W-:Y:S01]  /*17370*/  LOP3.LUT R4, R2, 0x3, RZ, 0xc0, !PT ;  /* 0x0000000302047812 */ /* 0x000fe200078ec0ff */
[----:B------:R-:W-:-:S03]  /*17380*/  HFMA2 R2, -RZ, RZ, 0, 0 ;  /* 0x00000000ff027431 */ /* 0x000fc600000001ff */
[----:B------:R-:W-:Y:S02]  /*17390*/  IADD3 R4, PT, PT, -R4, RZ, RZ ;  /* 0x000000ff04047210 */ /* 0x000fe40007ffe1ff */
[----:B------:R-:W-:Y:S01]  /*173a0*/  IMAD.HI.U32 R5, R3, R7, R2 ;  /* 0x0000000703057227 */ /* 0x000fe200078e0002 */
[----:B--2---:R-:W-:-:S07]  /*173b0*/  LOP3.LUT R7, RZ, R8, RZ, 0x33, !PT ;  /* 0x00000008ff077212 */ /* 0x004fce00078e33ff */
.L_x_295:
[----:B------:R-:W-:Y:S02]  /*173c0*/  IABS R8, R6 ;  /* 0x0000000600087213 */ /* 0x000fe40000000000 */
[----:B0-----:R-:W-:Y:S02]  /*173d0*/  IABS R9, R12 ;  /* 0x0000000c00097213 */ /* 0x001fe40000000000 */
[----:B------:R-:W-:Y:S01]  /*173e0*/  ISETP.GE.AND P3, PT, R6, RZ, PT ;  /* 0x000000ff0600720c */ /* 0x000fe20003f66270 */
[----:B------:R-:W-:-:S05]  /*173f0*/  IMAD.HI.U32 R2, R5, R8, RZ ;  /* 0x0000000805027227 */ /* 0x000fca00078e00ff */
[----:B------:R-:W-:-:S05]  /*17400*/  IADD3 R3, PT, PT, -R2, RZ, RZ ;  /* 0x000000ff02037210 */ /* 0x000fca0007ffe1ff */
[----:B------:R-:W-:-:S05]  /*17410*/  IMAD R2, R9, R3, R8 ;  /* 0x0000000309027224 */ /* 0x000fca00078e0208 */
[----:B------:R-:W-:-:S13]  /*17420*/  ISETP.GT.U32.AND P2, PT, R13, R2, PT ;  /* 0x000000020d00720c */ /* 0x000fda0003f44070 */
[----:B------:R-:W-:-:S04]  /*17430*/  @!P2 IADD3 R2, PT, PT, R2, -R9, RZ ;  /* 0x800000090202a210 */ /* 0x000fc80007ffe0ff */
[----:B------:R-:W-:-:S13]  /*17440*/  ISETP.GT.U32.AND P2, PT, R13, R2, PT ;  /* 0x000000020d00720c */ /* 0x000fda0003f44070 */
[----:B------:R-:W-:-:S05]  /*17450*/  @!P2 IMAD.IADD R2, R2, 0x1, -R9 ;  /* 0x000000010202a824 */ /* 0x000fca00078e0a09 */
[----:B------:R-:W-:-:S04]  /*17460*/  @!P3 IADD3 R2, PT, PT, -R2, RZ, RZ ;  /* 0x000000ff0202b210 */ /* 0x000fc80007ffe1ff */
[----:B------:R-:W-:-:S04]  /*17470*/  SEL R2, R7, R2, !P1 ;  /* 0x0000000207027207 */ /* 0x000fc80004800000 */
[----:B------:R-:W-:-:S05]  /*17480*/  LEA R8, R2, UR23, 0x2 ;  /* 0x0000001702087c11 */ /* 0x000fca000f8e10ff */
[----:B------:R-:W2:Y:S01]  /*17490*/  LDL R3, [R8] ;  /* 0x0000000008037983 */ /* 0x000ea20000100800 */
[----:B------:R-:W-:Y:S02]  /*174a0*/  IADD3 R10, P2, PT, R6, UR22, RZ ;  /* 0x00000016060a7c10 */ /* 0x000fe4000ff5e0ff */
[----:B------:R-:W-:Y:S02]  /*174b0*/  IADD3 R4, PT, PT, R4, 0x1, RZ ;  /* 0x0000000104047810 */ /* 0x000fe40007ffe0ff */
[----:B------:R-:W-:Y:S02]  /*174c0*/  LEA.HI.X.SX32 R11, R6, UR5, 0x1, P2 ;  /* 0x00000005060b7c11 */ /* 0x000fe400090f0eff */
[----:B------:R-:W-:Y:S02]  /*174d0*/  LEA R2, P2, R10, UR6, 0x1 ;  /* 0x000000060a027c11 */ /* 0x000fe4000f8408ff */
[----:B------:R-:W-:Y:S01]  /*174e0*/  IADD3 R6, PT, PT, R6, 0x100, RZ ;  /* 0x0000010006067810 */ /* 0x000fe20007ffe0ff */
[----:B--2---:R-:W-:-:S05]  /*174f0*/  FMUL R3, R3, R0 ;  /* 0x0000000003037220 */ /* 0x004fca0000400000 */
[----:B------:R-:W-:Y:S02]  /*17500*/  F2FP.F16.F32.PACK_AB R9, RZ, R3 ;  /* 0x00000003ff09723e */ /* 0x000fe400000000ff */
[----:B------:R-:W-:Y:S02]  /*17510*/  LEA.HI.X R3, R10, UR7, R11, 0x1, P2 ;  /* 0x000000070a037c11 */ /* 0x000fe400090f0c0b */
[----:B------:R-:W-:-:S03]  /*17520*/  ISETP.NE.AND P2, PT, R4, RZ, PT ;  /* 0x000000ff0400720c */ /* 0x000fc60003f45270 */
[----:B------:R0:W-:Y:S10]  /*17530*/  STG.E.U16 desc[UR18][R2.64], R9 ;  /* 0x0000000902007986 */ /* 0x0001f4000c101512 */
[----:B------:R-:W-:Y:S05]  /*17540*/  @P2 BRA `(.L_x_295) ;  /* 0xfffffffc009c2947 */ /* 0x000fea000383ffff */
.L_x_294:
[----:B------:R-:W-:Y:S05]  /*17550*/  BSYNC.RECONVERGENT B0 ;  /* 0x0000000000007941 */ /* 0x000fea0003800200 */
.L_x_293:
[----:B------:R-:W-:Y:S05]  /*17560*/  @!P0 EXIT ;  /* 0x000000000000894d */ /* 0x000fea0003800000 */
[----:B0-----:R-:W0:Y:S01]  /*17570*/  LDC R2, c[0x0][0x3b0] ;  /* 0x0000ec00ff027b82 */ /* 0x001e220000000800 */
[----:B------:R-:W-:Y:S01]  /*17580*/  MOV R4, RZ ;  /* 0x000000ff00047202 */ /* 0x000fe20000000f00 */
[----:B------:R-:W2:Y:S01]  /*17590*/  LDCU.64 UR6, c[0x0][0x398] ;  /* 0x00007300ff0677ac */ /* 0x000ea20008000a00 */
[----:B------:R-:W-:-:S05]  /*175a0*/  IADD3 R6, PT, PT, R6, 0x200, RZ ;  /* 0x0000020006067810 */ /* 0x000fca0007ffe0ff */
[----:B------:R-:W3:Y:S01]  /*175b0*/  LDC R3, c[0x0][0x3b0] ;  /* 0x0000ec00ff037b82 */ /* 0x000ee20000000800 */
[----:B0-----:R-:W-:-:S04]  /*175c0*/  IABS R2, R2 ;  /* 0x0000000200027213 */ /* 0x001fc80000000000 */
[----:B------:R-:W0:Y:S08]  /*175d0*/  I2F.RP R7, R2 ;  /* 0x0000000200077306 */ /* 0x000e300000209400 */
[----:B0-----:R-:W4:Y:S02]  /*175e0*/  MUFU.RCP R7, R7 ;  /* 0x0000000700077308 */ /* 0x001f240000001000 */
[----:B----4-:R-:W-:-:S06]  /*175f0*/  IADD3 R5, PT, PT, R7, 0xffffffe, RZ ;  /* 0x0ffffffe07057810 */ /* 0x010fcc0007ffe0ff */
[----:B------:R-:W0:Y:S02]  /*17600*/  F2I.FTZ.U32.TRUNC.NTZ R5, R5 ;  /* 0x0000000500057305 */ /* 0x000e24000021f000 */
[----:B0-----:R-:W-:-:S05]  /*17610*/  IADD3 R9, PT, PT, RZ, -R5, RZ ;  /* 0x80000005ff097210 */ /* 0x001fca0007ffe0ff */
[----:B------:R-:W-:-:S04]  /*17620*/  IMAD R9, R9, R2, RZ ;  /* 0x0000000209097224 */ /* 0x000fc800078e02ff */
[----:B--23--:R-:W-:-:S07]  /*17630*/  IMAD.HI.U32 R4, R5, R9, R4 ;  /* 0x0000000905047227 */ /* 0x00cfce00078e0004 */
.L_x_296:
[----:B------:R-:W-:Y:S02]  /*17640*/  IABS R16, R3 ;  /* 0x0000000300107213 */ /* 0x000fe40000000000 */
[C---:B------:R-:W-:Y:S02]  /*17650*/  IADD3 R7, PT, PT, R6.reuse, -0x200, RZ ;  /* 0xfffffe0006077810 */ /* 0x040fe40007ffe0ff */
[----:B------:R-:W0:Y:S01]  /*17660*/  I2F.RP R5, R16 ;  /* 0x0000001000057306 */ /* 0x000e220000209400 */
[----:B------:R-:W-:Y:S02]  /*17670*/  IADD3 R10, PT, PT, R6, -0x100, RZ ;  /* 0xffffff00060a7810 */ /* 0x000fe40007ffe0ff */
[----:B------:R-:W-:Y:S02]  /*17680*/  IABS R11, R7 ;  /* 0x00000007000b7213 */ /* 0x000fe40000000000 */
[----:B------:R-:W-:Y:S02]  /*17690*/  IABS R12, R10 ;  /* 0x0000000a000c7213 */ /* 0x000fe40000000000 */
[----:B------:R-:W-:Y:S01]  /*176a0*/  IABS R15, R6 ;  /* 0x00000006000f7213 */ /* 0x000fe20000000000 */
[----:B------:R-:W-:Y:S01]  /*176b0*/  IMAD.HI.U32 R4, R4, R11, RZ ;  /* 0x0000000b04047227 */ /* 0x000fe200078e00ff */
[----:B------:R-:W-:-:S04]  /*176c0*/  ISETP.GE.AND P4, PT, R10, RZ, PT ;  /* 0x000000ff0a00720c */ /* 0x000fc80003f86270 */
[----:B------:R-:W-:Y:S01]  /*176d0*/  IADD3 R4, PT, PT, -R4, RZ, RZ ;  /* 0x000000ff04047210 */ /* 0x000fe20007ffe1ff */
[----:B0-----:R-:W0:Y:S04]  /*176e0*/  MUFU.RCP R5, R5 ;  /* 0x0000000500057308 */ /* 0x001e280000001000 */
[----:B------:R-:W-:-:S05]  /*176f0*/  IMAD R11, R16, R4, R11 ;  /* 0x00000004100b7224 */ /* 0x000fca00078e020b */
[----:B------:R-:W-:Y:S02]  /*17700*/  ISETP.GT.U32.AND P0, PT, R2, R11, PT ;  /* 0x0000000b0200720c */ /* 0x000fe40003f04070 */
[----:B0-----:R-:W-:Y:S02]  /*17710*/  IADD3 R8, PT, PT, R5, 0xffffffe, RZ ;  /* 0x0ffffffe05087810 */ /* 0x001fe40007ffe0ff */
[----:B------:R-:W-:Y:S02]  /*17720*/  IADD3 R5, PT, PT, R6, 0x100, RZ ;  /* 0x0000010006057810 */ /* 0x000fe40007ffe0ff */
[----:B------:R0:W2:Y:S07]  /*17730*/  F2I.FTZ.U32.TRUNC.NTZ R9, R8 ;  /* 0x0000000800097305 */ /* 0x0000ae000021f000 */
[----:B------:R-:W-:-:S02]  /*17740*/  @!P0 IADD3 R11, PT, PT, R11, -R16, RZ ;  /* 0x800000100b0b8210 */ /* 0x000fc40007ffe0ff */
[----:B------:R-:W-:Y:S02]  /*17750*/  IABS R17, R5 ;  /* 0x0000000500117213 */ /* 0x000fe40000000000 */
[----:B------:R-:W-:Y:S01]  /*17760*/  ISETP.GT.U32.AND P2, PT, R2, R11, PT ;  /* 0x0000000b0200720c */ /* 0x000fe20003f44070 */
[----:B------:R-:W-:Y:S02]  /*17770*/  IMAD.MOV.U32 R2, RZ, RZ, R16 ;  /* 0x000000ffff027224 */ /* 0x000fe400078e0010 */
[----:B0-----:R-:W-:Y:S02]  /*17780*/  HFMA2 R8, -RZ, RZ, 0, 0 ;  /* 0x00000000ff087431 */ /* 0x001fe400000001ff */
[----:B--2---:R-:W-:-:S08]  /*17790*/  IMAD.MOV R13, RZ, RZ, -R9 ;  /* 0x000000ffff0d7224 */ /* 0x004fd000078e0a09 */
[-C--:B------:R-:W-:Y:S01]  /*177a0*/  @!P2 IADD3 R11, PT, PT, R11, -R16.reuse, RZ ;  /* 0x800000100b0ba210 */ /* 0x080fe20007ffe0ff */
[----:B------:R-:W-:Y:S01]  /*177b0*/  IMAD R13, R13, R16, RZ ;  /* 0x000000100d0d7224 */ /* 0x000fe200078e02ff */
[----:B------:R-:W-:-:S03]  /*177c0*/  ISETP.GE.AND P2, PT, R5, RZ, PT ;  /* 0x000000ff0500720c */ /* 0x000fc60003f46270 */
[----:B------:R-:W-:Y:S01]  /*177d0*/  IMAD.HI.U32 R4, R9, R13, R8 ;  /* 0x0000000d09047227 */ /* 0x000fe200078e0008 */
[----:B------:R-:W-:-:S05]  /*177e0*/  MOV R13, R12 ;  /* 0x0000000c000d7202 */ /* 0x000fca0000000f00 */
[----:B------:R-:W-:-:S04]  /*177f0*/  IMAD.HI.U32 R8, R4, R13, RZ ;  /* 0x0000000d04087227 */ /* 0x000fc800078e00ff */
[----:B------:R-:W-:Y:S01]  /*17800*/  IMAD.HI.U32 R9, R4, R15, RZ ;  /* 0x0000000f04097227 */ /* 0x000fe200078e00ff */
[----:B------:R-:W-:-:S03]  /*17810*/  IADD3 R8, PT, PT, -R8, RZ, RZ ;  /* 0x000000ff08087210 */ /* 0x000fc60007ffe1ff */
[----:B------:R-:W-:Y:S01]  /*17820*/  IMAD.HI.U32 R12, R4, R17, RZ ;  /* 0x00000011040c7227 */ /* 0x000fe200078e00ff */
[----:B------:R-:W-:-:S03]  /*17830*/  IADD3 R14, PT, PT, -R9, RZ, RZ ;  /* 0x000000ff090e7210 */ /* 0x000fc60007ffe1ff */
[----:B------:R-:W-:Y:S01]  /*17840*/  IMAD R9, R16, R8, R13 ;  /* 0x0000000810097224 */ /* 0x000fe200078e020d */
[----:B------:R-:W-:Y:S01]  /*17850*/  IADD3 R12, PT, PT, -R12, RZ, RZ ;  /* 0x000000ff0c0c7210 */ /* 0x000fe20007ffe1ff */
[----:B------:R-:W-:Y:S01]  /*17860*/  IMAD R13, R16, R14, R15 ;  /* 0x0000000e100d7224 */ /* 0x000fe200078e020f */
[----:B------:R-:W-:Y:S02]  /*17870*/  LOP3.LUT R8, RZ, R3, RZ, 0x33, !PT ;  /* 0x00000003ff087212 */ /* 0x000fe400078e33ff */
[----:B------:R-:W-:Y:S01]  /*17880*/  ISETP.GT.U32.AND P0, PT, R2, R9, PT ;  /* 0x000000090200720c */ /* 0x000fe20003f04070 */
[----:B------:R-:W-:Y:S01]  /*17890*/  IMAD R15, R16, R12, R17 ;  /* 0x0000000c100f7224 */ /* 0x000fe200078e0211 */
[----:B------:R-:W-:-:S04]  /*178a0*/  ISETP.GT.U32.AND P1, PT, R2, R13, PT ;  /* 0x0000000d0200720c */ /* 0x000fc80003f24070 */
[----:B------:R-:W-:-:S07]  /*178b0*/  ISETP.GT.U32.AND P3, PT, R2, R15, PT ;  /* 0x0000000f0200720c */ /* 0x000fce0003f64070 */
[-C--:B------:R-:W-:Y:S02]  /*178c0*/  @!P0 IADD3 R9, PT, PT, R9, -R16.reuse, RZ ;  /* 0x8000001009098210 */ /* 0x080fe40007ffe0ff */
[-C--:B------:R-:W-:Y:S02]  /*178d0*/  @!P1 IADD3 R13, PT, PT, R13, -R16.reuse, RZ ;  /* 0x800000100d0d9210 */ /* 0x080fe40007ffe0ff */
[----:B------:R-:W-:Y:S02]  /*178e0*/  ISETP.GE.AND P0, PT, R7, RZ, PT ;  /* 0x000000ff0700720c */ /* 0x000fe40003f06270 */
[----:B------:R-:W-:Y:S02]  /*178f0*/  @!P3 IADD3 R15, PT, PT, R15, -R16, RZ ;  /* 0x800000100f0fb210 */ /* 0x000fe40007ffe0ff */
[C---:B------:R-:W-:Y:S02]  /*17900*/  ISETP.GT.U32.AND P6, PT, R2.reuse, R13, PT ;  /* 0x0000000d0200720c */ /* 0x040fe40003fc4070 */
[----:B------:R-:W-:-:S02]  /*17910*/  ISETP.GT.U32.AND P1, PT, R2, R9, PT ;  /* 0x000000090200720c */ /* 0x000fc40003f24070 */
[----:B------:R-:W-:Y:S02]  /*17920*/  ISETP.GT.U32.AND P5, PT, R2, R15, PT ;  /* 0x0000000f0200720c */ /* 0x000fe40003fa4070 */
[----:B------:R-:W-:-:S03]  /*17930*/  ISETP.GE.AND P3, PT, R6, RZ, PT ;  /* 0x000000ff0600720c */ /* 0x000fc60003f66270 */
[----:B------:R-:W-:Y:S02]  /*17940*/  @!P0 IADD3 R11, PT, PT, -R11, RZ, RZ ;  /* 0x000000ff0b0b8210 */ /* 0x000fe40007ffe1ff */
[----:B------:R-:W-:Y:S02]  /*17950*/  ISETP.NE.AND P0, PT, R3, RZ, PT ;  /* 0x000000ff0300720c */ /* 0x000fe40003f05270 */
[-C--:B------:R-:W-:Y:S02]  /*17960*/  @!P6 IADD3 R13, PT, PT, R13, -R16.reuse, RZ ;  /* 0x800000100d0de210 */ /* 0x080fe40007ffe0ff */
[-C--:B------:R-:W-:Y:S02]  /*17970*/  @!P1 IADD3 R9, PT, PT, R9, -R16.reuse, RZ ;  /* 0x8000001009099210 */ /* 0x080fe40007ffe0ff */
[----:B------:R-:W-:Y:S02]  /*17980*/  @!P5 IADD3 R15, PT, PT, R15, -R16, RZ ;  /* 0x800000100f0fd210 */ /* 0x000fe40007ffe0ff */
[----:B------:R-:W-:Y:S01]  /*17990*/  SEL R11, R8, R11, !P0 ;  /* 0x0000000b080b7207 */ /* 0x000fe20004000000 */
[----:B------:R-:W-:Y:S01]  /*179a0*/  @!P3 IMAD.MOV R13, RZ, RZ, -R13 ;  /* 0x000000ffff0db224 */ /* 0x000fe200078e0a0d */
[----:B------:R-:W-:-:S02]  /*179b0*/  @!P4 IADD3 R9, PT, PT, -R9, RZ, RZ ;  /* 0x000000ff0909c210 */ /* 0x000fc40007ffe1ff */
[----:B------:R-:W-:Y:S02]  /*179c0*/  @!P2 IADD3 R15, PT, PT, -R15, RZ, RZ ;  /* 0x000000ff0f0fa210 */ /* 0x000fe40007ffe1ff */
[----:B------:R-:W-:Y:S02]  /*179d0*/  LEA R11, R11, UR23, 0x2 ;  /* 0x000000170b0b7c11 */ /* 0x000fe4000f8e10ff */
[C---:B------:R-:W-:Y:S02]  /*179e0*/  SEL R9, R8.reuse, R9, !P0 ;  /* 0x0000000908097207 */ /* 0x040fe40004000000 */
[C---:B------:R-:W-:Y:S02]  /*179f0*/  SEL R13, R8.reuse, R13, !P0 ;  /* 0x0000000d080d7207 */ /* 0x040fe40004000000 */
[----:B------:R-:W-:Y:S01]  /*17a00*/  SEL R15, R8, R15, !P0 ;  /* 0x0000000f080f7207 */ /* 0x000fe20004000000 */
[----:B------:R-:W2:Y:S01]  /*17a10*/  LDL R11, [R11] ;  /* 0x000000000b0b7983 */ /* 0x000ea20000100800 */
[----:B------:R-:W-:-:S02]  /*17a20*/  LEA R12, R9, UR23, 0x2 ;  /* 0x00000017090c7c11 */ /* 0x000fc4000f8e10ff */
[----:B------:R-:W-:Y:S02]  /*17a30*/  LEA R14, R13, UR23, 0x2 ;  /* 0x000000170d0e7c11 */ /* 0x000fe4000f8e10ff */
[----:B------:R-:W-:Y:S01]  /*17a40*/  LEA R16, R15, UR23, 0x2 ;  /* 0x000000170f107c11 */ /* 0x000fe2000f8e10ff */
[----:B------:R-:W3:Y:S04]  /*17a50*/  LDL R13, [R12] ;  /* 0x000000000c0d7983 */ /* 0x000ee80000100800 */
[----:B------:R-:W4:Y:S04]  /*17a60*/  LDL R15, [R14] ;  /* 0x000000000e0f7983 */ /* 0x000f280000100800 */
[----:B------:R-:W5:Y:S01]  /*17a70*/  LDL R17, [R16] ;  /* 0x0000000010117983 */ /* 0x000f620000100800 */
[----:B------:R-:W-:-:S02]  /*17a80*/  IADD3 R19, P0, PT, R7, UR22, RZ ;  /* 0x0000001607137c10 */ /* 0x000fc4000ff1e0ff */
[----:B------:R-:W-:Y:S02]  /*17a90*/  IADD3 R18, P2, PT, R5, UR22, RZ ;  /* 0x0000001605127c10 */ /* 0x000fe4000ff5e0ff */
[----:B------:R-:W-:Y:S02]  /*17aa0*/  LEA.HI.X.SX32 R22, R7, UR5, 0x1, P0 ;  /* 0x0000000507167c11 */ /* 0x000fe400080f0eff */
[----:B------:R-:W-:Y:S02]  /*17ab0*/  LEA R10, P0, R19, UR6, 0x1 ;  /* 0x00000006130a7c11 */ /* 0x000fe4000f8008ff */
[----:B------:R-:W-:-:S04]  /*17ac0*/  IADD3 R9, P1, PT, R6, UR22, RZ ;  /* 0x0000001606097c10 */ /* 0x000fc8000ff3e0ff */
[----:B------:R-:W-:Y:S02]  /*17ad0*/  LEA.HI.X.SX32 R20, R6, UR5, 0x1, P1 ;  /* 0x0000000506147c11 */ /* 0x000fe400088f0eff */
[----:B------:R-:W-:-:S04]  /*17ae0*/  LEA R8, P1, R9, UR6, 0x1 ;  /* 0x0000000609087c11 */ /* 0x000fc8000f8208ff */
[----:B------:R-:W-:Y:S01]  /*17af0*/  LEA.HI.X R9, R9, UR7, R20, 0x1, P1 ;  /* 0x0000000709097c11 */ /* 0x000fe200088f0c14 */
[-C--:B--2---:R-:W-:Y:S01]  /*17b00*/  FMUL R7, R11, R0.reuse ;  /* 0x000000000b077220 */ /* 0x084fe20000400000 */
[----:B------:R-:W-:Y:S02]  /*17b10*/  LEA.HI.X R11, R19, UR7, R22, 0x1, P0 ;  /* 0x00000007130b7c11 */ /* 0x000fe400080f0c16 */
[----:B------:R-:W-:Y:S01]  /*17b20*/  LEA.HI.X.SX32 R19, R5, UR5, 0x1, P2 ;  /* 0x0000000505137c11 */ /* 0x000fe200090f0eff */
[-C--:B---3--:R-:W-:Y:S01]  /*17b30*/  FMUL R5, R13, R0.reuse ;  /* 0x000000000d057220 */ /* 0x088fe20000400000 */
[----:B------:R-:W-:Y:S01]  /*17b40*/  LEA R12, P0, R18, UR6, 0x1 ;  /* 0x00000006120c7c11 */ /* 0x000fe2000f8008ff */
[-C--:B----4-:R-:W-:Y:S01]  /*17b50*/  FMUL R15, R15, R0.reuse ;  /* 0x000000000f0f7220 */ /* 0x090fe20000400000 */
[----:B------:R-:W-:Y:S01]  /*17b60*/  F2FP.F16.F32.PACK_AB R7, RZ, R7 ;  /* 0x00000007ff07723e */ /* 0x000fe200000000ff */
[----:B-----5:R-:W-:Y:S01]  /*17b70*/  FMUL R17, R17, R0 ;  /* 0x0000000011117220 */ /* 0x020fe20000400000 */
[----:B------:R-:W-:-:S02]  /*17b80*/  F2FP.F16.F32.PACK_AB R5, RZ, R5 ;  /* 0x00000005ff05723e */ /* 0x000fc400000000ff */
[----:B------:R-:W-:Y:S02]  /*17b90*/  F2FP.F16.F32.PACK_AB R15, RZ, R15 ;  /* 0x0000000fff0f723e */ /* 0x000fe400000000ff */
[----:B------:R-:W-:Y:S02]  /*17ba0*/  LEA.HI.X R13, R18, UR7, R19, 0x1, P0 ;  /* 0x00000007120d7c11 */ /* 0x000fe400080f0c13 */
[----:B------:R-:W-:Y:S01]  /*17bb0*/  F2FP.F16.F32.PACK_AB R17, RZ, R17 ;  /* 0x00000011ff11723e */ /* 0x000fe200000000ff */
[----:B------:R-:W-:Y:S04]  /*17bc0*/  STG.E.U16 desc[UR18][R10.64], R7 ;  /* 0x000000070a007986 */ /* 0x000fe8000c101512 */
[----:B------:R0:W-:Y:S04]  /*17bd0*/  STG.E.U16 desc[UR18][R10.64+0x200], R5 ;  /* 0x000200050a007986 */ /* 0x0001e8000c101512 */
[----:B------:R2:W-:Y:S04]  /*17be0*/  STG.E.U16 desc[UR18][R8.64], R15 ;  /* 0x0000000f08007986 */ /* 0x0005e8000c101512 */
[----:B------:R2:W-:Y:S01]  /*17bf0*/  STG.E.U16 desc[UR18][R12.64], R17 ;  /* 0x000000110c007986 */ /* 0x0005e2000c101512 */
[----:B0-----:R-:W-:-:S04]  /*17c00*/  IADD3 R5, PT, PT, R6, 0x200, RZ ;  /* 0x0000020006057810 */ /* 0x001fc80007ffe0ff */
[----:B------:R-:W-:Y:S02]  /*17c10*/  ISETP.GE.AND P0, PT, R5, UR4, PT ;  /* 0x0000000405007c0c */ /* 0x000fe4000bf06270 */
[----:B------:R-:W-:-:S11]  /*17c20*/  IADD3 R6, PT, PT, R6, 0x400, RZ ;  /* 0x0000040006067810 */ /* 0x000fd60007ffe0ff */
[----:B--2---:R-:W-:Y:S05]  /*17c30*/  @!P0 BRA `(.L_x_296) ;  /* 0xfffffff800808947 */ /* 0x004fea000383ffff */
[----:B------:R-:W-:Y:S05]  /*17c40*/  EXIT ;  /* 0x000000000000794d */ /* 0x000fea0003800000 */
.L_x_66:
[----:B-1----:R-:W-:Y:S01]  /*17c50*/  HFMA2 R29, -RZ, RZ, 0, 9.5367431640625e-07 ;  /* 0x00000010ff1d7431 */ /* 0x002fe200000001ff */
[----:B------:R-:W-:Y:S01]  /*17c60*/  BSSY B1, `(.L_x_297) ;  /* 0x0000006000017945 */ /* 0x000fe20003800000 */
[----:B------:R-:W-:Y:S02]  /*17c70*/  MOV R28, 0x1f ;  /* 0x0000001f001c7802 */ /* 0x000fe40000000f00 */
[----:B------:R-:W-:-:S07]  /*17c80*/  MOV R27, 0xffffffff ;  /* 0xffffffff001b7802 */ /* 0x000fce0000000f00 */
[----:B------:R-:W-:Y:S05]  /*17c90*/  WARPSYNC.COLLECTIVE R27, `(.L_x_298) ;  /* 0x000000001b087348 */ /* 0x000fea0003c00000 */
[----:B------:R0:W1:Y:S02]  /*17ca0*/  SHFL.BFLY P0, R31, R30, R29, R28 ;  /* 0x0c00001d1e1f7389 */ /* 0x000064000000001c */
[----:B01----:R-:W-:Y:S05]  /*17cb0*/  ENDCOLLECTIVE ;  /* 0x000000000000791b */ /* 0x003fea0003800000 */
.L_x_298:
[----:B------:R-:W-:Y:S05]  /*17cc0*/  BSYNC B1 ;  /* 0x0000000000017941 */ /* 0x000fea0003800000 */
.L_x_297:
[----:B------:R-:W-:Y:S01]  /*17cd0*/  HFMA2 R29, -RZ, RZ, 0, 4.76837158203125e-07 ;  /* 0x00000008ff1d7431 */ /* 0x000fe200000001ff */
[----:B------:R-:W-:Y:S02]  /*17ce0*/  FMNMX R30, R31, R30, !PT ;  /* 0x0000001e1f1e7209 */ /* 0x000fe40007800000 */
[----:B------:R-:W-:Y:S02]  /*17cf0*/  MOV R28, 0x1f ;  /* 0x0000001f001c7802 */ /* 0x000fe40000000f00 */
[----:B------:R-:W-:-:S07]  /*17d00*/  MOV R27, 0xffffffff ;  /* 0xffffffff001b7802 */ /* 0x000fce0000000f00 */
[----:B------:R-:W-:Y:S05]  /*17d10*/  WARPSYNC.COLLECTIVE R27, `(.L_x_299) ;  /* 0x000000001b087348 */ /* 0x000fea0003c00000 */
[----:B------:R0:W1:Y:S02]  /*17d20*/  SHFL.BFLY P0, R31, R30, R29, R28 ;  /* 0x0c00001d1e1f7389 */ /* 0x000064000000001c */
[----:B01----:R-:W-:Y:S05]  /*17d30*/  ENDCOLLECTIVE ;  /* 0x000000000000791b */ /* 0x003fea0003800000 */
.L_x_299:
[----:B------:R-:W-:Y:S01]  /*17d40*/  HFMA2 R29, -RZ, RZ, 0, 2.384185791015625e-07 ;  /* 0x00000004ff1d7431 */ /* 0x000fe200000001ff */
[----:B------:R-:W-:-:S05]  /*17d50*/  FMNMX R32, R30, R31, !PT ;  /* 0x0000001f1e207209 */ /* 0x000fca0007800000 */
[----:B------:R-:W-:-:S07]  /*17d60*/  IMAD.MOV.U32 R30, RZ, RZ, R32 ;  /* 0x000000ffff1e7224 */ /* 0x000fce00078e0020 */
[----:B------:R-:W-:Y:S05]  /*17d70*/  WARPSYNC.COLLECTIVE R27, `(.L_x_300) ;  /* 0x000000001b087348 */ /* 0x000fea0003c00000 */
[----:B------:R0:W1:Y:S02]  /*17d80*/  SHFL.BFLY P0, R31, R30, R29, R28 ;  /* 0x0c00001d1e1f7389 */ /* 0x000064000000001c */
[----:B01----:R-:W-:Y:S05]  /*17d90*/  ENDCOLLECTIVE ;  /* 0x000000000000791b */ /* 0x003fea0003800000 */
.L_x_300:
[----:B------:R-:W-:Y:S01]  /*17da0*/  HFMA2 R29, -RZ, RZ, 0, 1.1920928955078125e-07 ;  /* 0x00000002ff1d7431 */ /* 0x000fe200000001ff */
[----:B------:R-:W-:-:S04]  /*17db0*/  FMNMX R33, R32, R31, !PT ;  /* 0x0000001f20217209 */ /* 0x000fc80007800000 */
[----:B------:R-:W-:-:S07]  /*17dc0*/  MOV R30, R33 ;  /* 0x00000021001e7202 */ /* 0x000fce0000000f00 */
[----:B------:R-:W-:Y:S05]  /*17dd0*/  WARPSYNC.COLLECTIVE R27, `(.L_x_301) ;  /* 0x000000001b087348 */ /* 0x000fea0003c00000 */
[----:B------:R0:W1:Y:S02]  /*17de0*/  SHFL.BFLY P0, R31, R30, R29, R28 ;  /* 0x0c00001d1e1f7389 */ /* 0x000064000000001c */
[----:B01----:R-:W-:Y:S05]  /*17df0*/  ENDCOLLECTIVE ;  /* 0x000000000000791b */ /* 0x003fea0003800000 */
.L_x_301:
[----:B------:R-:W-:Y:S01]  /*17e00*/  HFMA2 R29, -RZ, RZ, 0, 5.9604644775390625e-08 ;  /* 0x00000001ff1d7431 */ /* 0x000fe200000001ff */
[----:B------:R-:W-:-:S04]  /*17e10*/  FMNMX R34, R33, R31, !PT ;  /* 0x0000001f21227209 */ /* 0x000fc80007800000 */
[----:B------:R-:W-:-:S07]  /*17e20*/  MOV R30, R34 ;  /* 0x00000022001e7202 */ /* 0x000fce0000000f00 */
[----:B------:R-:W-:Y:S05]  /*17e30*/  WARPSYNC.COLLECTIVE R27, `(.L_x_302) ;  /* 0x000000001b087348 */ /* 0x000fea0003c00000 */
[----:B------:R0:W1:Y:S02]  /*17e40*/  SHFL.BFLY P0, R31, R30, R29, R28 ;  /* 0x0c00001d1e1f7389 */ /* 0x000064000000001c */
[----:B01----:R-:W-:Y:S05]  /*17e50*/  ENDCOLLECTIVE ;  /* 0x000000000000791b */ /* 0x003fea0003800000 */
.L_x_302:
[----:B------:R-:W-:Y:S05]  /*17e60*/  BRA `(.L_x_303) ;  /* 0xfffffec800d47947 */ /* 0x000fea000383ffff */
.L_x_106:
[----:B------:R-:W-:Y:S01]  /*17e70*/  HFMA2 R28, -RZ, RZ, 0, 1.847743988037109375e-06 ;  /* 0x0000001fff1c7431 */ /* 0x000fe200000001ff */
[----:B------:R-:W-:Y:S01]  /*17e80*/  BSSY B0, `(.L_x_304) ;  /* 0x0000006000007945 */ /* 0x000fe20003800000 */
[----:B------:R-:W-:Y:S02]  /*17e90*/  MOV R29, 0x10 ;  /* 0x00000010001d7802 */ /* 0x000fe40000000f00 */
[----:B------:R-:W-:-:S07]  /*17ea0*/  MOV R27, 0xffffffff ;  /* 0xffffffff001b7802 */ /* 0x000fce0000000f00 */
[----:B------:R-:W-:Y:S05]  /*17eb0*/  WARPSYNC.COLLECTIVE R27, `(.L_x_305) ;  /* 0x000000001b087348 */ /* 0x000fea0003c00000 */
[----:B------:R0:W1:Y:S02]  /*17ec0*/  SHFL.BFLY P0, R31, R30, R29, R28 ;  /* 0x0c00001d1e1f7389 */ /* 0x000064000000001c */
[----:B01----:R-:W-:Y:S05]  /*17ed0*/  ENDCOLLECTIVE ;  /* 0x000000000000791b */ /* 0x003fea0003800000 */
.L_x_305:
[----:B------:R-:W-:Y:S05]  /*17ee0*/  BSYNC B0 ;  /* 0x0000000000007941 */ /* 0x000fea0003800000 */
.L_x_304:
[----:B------:R-:W-:Y:S01]  /*17ef0*/  HFMA2 R29, -RZ, RZ, 0, 4.76837158203125e-07 ;  /* 0x00000008ff1d7431 */ /* 0x000fe200000001ff */
[----:B------:R-:W-:Y:S01]  /*17f00*/  FMNMX R30, R31, R30, !PT ;  /* 0x0000001e1f1e7209 */ /* 0x000fe20007800000 */
[----:B------:R-:W-:Y:S01]  /*17f10*/  IMAD.MOV.U32 R28, RZ, RZ, 0x1f ;  /* 0x0000001fff1c7424 */ /* 0x000fe200078e00ff */
[----:B------:R-:W-:-:S07]  /*17f20*/  MOV R27, 0xffffffff ;  /* 0xffffffff001b7802 */ /* 0x000fce0000000f00 */
[----:B------:R-:W-:Y:S05]  /*17f30*/  WARPSYNC.COLLECTIVE R27, `(.L_x_306) ;  /* 0x000000001b087348 */ /* 0x000fea0003c00000 */
[----:B------:R0:W1:Y:S02]  /*17f40*/  SHFL.BFLY P0, R31, R30, R29, R28 ;  /* 0x0c00001d1e1f7389 */ /* 0x000064000000001c */
[----:B01----:R-:W-:Y:S05]  /*17f50*/  ENDCOLLECTIVE ;  /* 0x000000000000791b */ /* 0x003fea0003800000 */
.L_x_306:
[----:B------:R-:W-:Y:S01]  /*17f60*/  HFMA2 R29, -RZ, RZ, 0, 2.384185791015625e-07 ;  /* 0x00000004ff1d7431 */ /* 0x000fe200000001ff */
[----:B------:R-:W-:-:S04]  /*17f70*/  FMNMX R32, R30, R31, !PT ;  /* 0x0000001f1e207209 */ /* 0x000fc80007800000 */
[----:B------:R-:W-:-:S07]  /*17f80*/  MOV R30, R32 ;  /* 0x00000020001e7202 */ /* 0x000fce0000000f00 */
[----:B------:R-:W-:Y:S05]  /*17f90*/  WARPSYNC.COLLECTIVE R27, `(.L_x_307) ;  /* 0x000000001b087348 */ /* 0x000fea0003c00000 */
[----:B------:R0:W1:Y:S02]  /*17fa0*/  SHFL.BFLY P0, R31, R30, R29, R28 ;  /* 0x0c00001d1e1f7389 */ /* 0x000064000000001c */
[----:B01----:R-:W-:Y:S05]  /*17fb0*/  ENDCOLLECTIVE ;  /* 0x000000000000791b */ /* 0x003fea0003800000 */
.L_x_307:
[----:B------:R-:W-:Y:S01]  /*17fc0*/  HFMA2 R29, -RZ, RZ, 0, 1.1920928955078125e-07 ;  /* 0x00000002ff1d7431 */ /* 0x000fe200000001ff */
[----:B------:R-:W-:-:S04]  /*17fd0*/  FMNMX R36, R32, R31, !PT ;  /* 0x0000001f20247209 */ /* 0x000fc80007800000 */
[----:B------:R-:W-:-:S07]  /*17fe0*/  MOV R30, R36 ;  /* 0x00000024001e7202 */ /* 0x000fce0000000f00 */
[----:B------:R-:W-:Y:S05]  /*17ff0*/  WARPSYNC.COLLECTIVE R27, `(.L_x_308) ;  /* 0x000000001b087348 */ /* 0x000fea0003c00000 */
[----:B------:R0:W1:Y:S02]  /*18000*/  SHFL.BFLY P0, R31, R30, R29, R28 ;  /* 0x0c00001d1e1f7389 */ /* 0x000064000000001c */
[----:B01----:R-:W-:Y:S05]  /*18010*/  ENDCOLLECTIVE ;  /* 0x000000000000791b */ /* 0x003fea0003800000 */
.L_x_308:
[----:B------:R-:W-:Y:S01]  /*18020*/  HFMA2 R29, -RZ, RZ, 0, 5.9604644775390625e-08 ;  /* 0x00000001ff1d7431 */ /* 0x000fe200000001ff */
[----:B------:R-:W-:-:S04]  /*18030*/  FMNMX R37, R36, R31, !PT ;  /* 0x0000001f24257209 */ /* 0x000fc80007800000 */
[----:B------:R-:W-:-:S07]  /*18040*/  MOV R30, R37 ;  /* 0x00000025001e7202 */ /* 0x000fce0000000f00 */
[----:B------:R-:W-:Y:S05]  /*18050*/  WARPSYNC.COLLECTIVE R27, `(.L_x_309) ;  /* 0x000000001b087348 */ /* 0x000fea0003c00000 */
[----:B------:R0:W1:Y:S02]  /*18060*/  SHFL.BFLY P0, R31, R30, R29, R28 ;  /* 0x0c00001d1e1f7389 */ /* 0x000064000000001c */
[----:B01----:R-:W-:Y:S05]  /*18070*/  ENDCOLLECTIVE ;  /* 0x000000000000791b */ /* 0x003fea0003800000 */
.L_x_309:
[----:B------:R-:W-:Y:S05]  /*18080*/  BRA `(.L_x_310) ;  /* 0xffffff0400ac7947 */ /* 0x000fea000383ffff */
.L_x_153:
[----:B------:R-:W-:Y:S01]  /*18090*/  HFMA2 R28, -RZ, RZ, 0, 1.847743988037109375e-06 ;  /* 0x0000001fff1c7431 */ /* 0x000fe200000001ff */
[----:B------:R-:W-:Y:S01]  /*180a0*/  BSSY B0, `(.L_x_311) ;  /* 0x0000006000007945 */ /* 0x000fe20003800000 */
[----:B------:R-:W-:Y:S01]  /*180b0*/  MOV R29, 0x10 ;  /* 0x00000010001d7802 */ /* 0x000fe20000000f00 */
[----:B------:R-:W-:-:S07]  /*180c0*/  IMAD.MOV.U32 R27, RZ, RZ, -0x1 ;  /* 0xffffffffff1b7424 */ /* 0x000fce00078e00ff */
[----:B0-----:R-:W-:Y:S05]  /*180d0*/  WARPSYNC.COLLECTIVE R27, `(.L_x_312) ;  /* 0x000000001b087348 */ /* 0x001fea0003c00000 */
[----:B------:R1:W2:Y:S02]  /*180e0*/  SHFL.BFLY P0, R31, R30, R29, R28 ;  /* 0x0c00001d1e1f7389 */ /* 0x0002a4000000001c */
[----:B012---:R-:W-:Y:S05]  /*180f0*/  ENDCOLLECTIVE ;  /* 0x000000000000791b */ /* 0x007fea0003800000 */
.L_x_312:
[----:B------:R-:W-:Y:S05]  /*18100*/  BSYNC B0 ;  /* 0x0000000000007941 */ /* 0x000fea0003800000 */
.L_x_311:
[----:B------:R-:W-:Y:S01]  /*18110*/  HFMA2 R28, -RZ, RZ, 0, 1.847743988037109375e-06 ;  /* 0x0000001fff1c7431 */ /* 0x000fe200000001ff */
[----:B------:R-:W-:Y:S02]  /*18120*/  FMNMX R30, R31, R30, !PT ;  /* 0x0000001e1f1e7209 */ /* 0x000fe40007800000 */
[----:B------:R-:W-:Y:S02]  /*18130*/  MOV R29, 0x8 ;  /* 0x00000008001d7802 */ /* 0x000fe40000000f00 */
[----:B------:R-:W-:-:S07]  /*18140*/  MOV R27, 0xffffffff ;  /* 0xffffffff001b7802 */ /* 0x000fce0000000f00 */
[----:B------:R-:W-:Y:S05]  /*18150*/  WARPSYNC.COLLECTIVE R27, `(.L_x_313) ;  /* 0x000000001b087348 */ /* 0x000fea0003c00000 */
[----:B------:R0:W1:Y:S02]  /*18160*/  SHFL.BFLY P0, R31, R30, R29, R28 ;  /* 0x0c00001d1e1f7389 */ /* 0x000064000000001c */
[----:B01----:R-:W-:Y:S05]  /*18170*/  ENDCOLLECTIVE ;  /* 0x000000000000791b */ /* 0x003fea0003800000 */
.L_x_313:
[----:B------:R-:W-:Y:S01]  /*18180*/  HFMA2 R29, -RZ, RZ, 0, 2.384185791015625e-07 ;  /* 0x00000004ff1d7431 */ /* 0x000fe200000001ff */
[----:B------:R-:W-:-:S04]  /*18190*/  FMNMX R36, R30, R31, !PT ;  /* 0x0000001f1e247209 */ /* 0x000fc80007800000 */
[----:B------:R-:W-:-:S07]  /*181a0*/  MOV R30, R36 ;  /* 0x00000024001e7202 */ /* 0x000fce0000000f00 */
[----:B------:R-:W-:Y:S05]  /*181b0*/  WARPSYNC.COLLECTIVE R27, `(.L_x_314) ;  /* 0x000000001b087348 */ /* 0x000fea0003c00000 */
[----:B------:R0:W1:Y:S02]  /*181c0*/  SHFL.BFLY P0, R31, R30, R29, R28 ;  /* 0x0c00001d1e1f7389 */ /* 0x000064000000001c */
[----:B01----:R-:W-:Y:S05]  /*181d0*/  ENDCOLLECTIVE ;  /* 0x000000000000791b */ /* 0x003fea0003800000 */
.L_x_314:
[----:B------:R-:W-:Y:S01]  /*181e0*/  HFMA2 R29, -RZ, RZ, 0, 1.1920928955078125e-07 ;  /* 0x00000002ff1d7431 */ /* 0x000fe200000001ff */
[----:B------:R-:W-:-:S04]  /*181f0*/  FMNMX R37, R36, R31, !PT ;  /* 0x0000001f24257209 */ /* 0x000fc80007800000 */
[----:B------:R-:W-:-:S07]  /*18200*/  MOV R30, R37 ;  /* 0x00000025001e7202 */ /* 0x000fce0000000f00 */
[----:B------:R-:W-:Y:S05]  /*18210*/  WARPSYNC.COLLECTIVE R27, `(.L_x_315) ;  /* 0x000000001b087348 */ /* 0x000fea0003c00000 */
[----:B------:R0:W1:Y:S02]  /*18220*/  SHFL.BFLY P0, R31, R30, R29, R28 ;  /* 0x0c00001d1e1f7389 */ /* 0x000064000000001c */
[----:B01----:R-:W-:Y:S05]  /*18230*/  ENDCOLLECTIVE ;  /* 0x000000000000791b */ /* 0x003fea0003800000 */
.L_x_315:
[----:B------:R-:W-:Y:S01]  /*18240*/  HFMA2 R29, -RZ, RZ, 0, 5.9604644775390625e-08 ;  /* 0x00000001ff1d7431 */ /* 0x000fe200000001ff */
[----:B------:R-:W-:-:S04]  /*18250*/  FMNMX R38, R37, R31, !PT ;  /* 0x0000001f25267209 */ /* 0x000fc80007800000 */
[----:B------:R-:W-:-:S07]  /*18260*/  MOV R30, R38 ;  /* 0x00000026001e7202 */ /* 0x000fce0000000f00 */
[----:B------:R-:W-:Y:S05]  /*18270*/  WARPSYNC.COLLECTIVE R27, `(.L_x_316) ;  /* 0x000000001b087348 */ /* 0x000fea0003c00000 */
[----:B------:R0:W1:Y:S02]  /*18280*/  SHFL.BFLY P0, R31, R30, R29, R28 ;  /* 0x0c00001d1e1f7389 */ /* 0x000064000000001c */
[----:B01----:R-:W-:Y:S05]  /*18290*/  ENDCOLLECTIVE ;  /* 0x000000000000791b */ /* 0x003fea0003800000 */
.L_x_316:
[----:B------:R-:W-:Y:S05]  /*182a0*/  BRA `(.L_x_317) ;  /* 0xffffff4000387947 */ /* 0x000fea000383ffff */
.L_x_200:
[----:B------:R-:W-:Y:S01]  /*182b0*/  BSSY B0, `(.L_x_318) ;  /* 0x0000007000007945 */ /* 0x000fe20003800000 */
[----:B-1--4-:R-:W-:Y:S01]  /*182c0*/  IMAD.MOV.U32 R29, RZ, RZ, 0x10 ;  /* 0x00000010ff1d7424 */ /* 0x012fe200078e00ff */
[----:B--23--:R-:W-:Y:S02]  /*182d0*/  MOV R28, 0x1f ;  /* 0x0000001f001c7802 */ /* 0x00cfe40000000f00 */
[----:B------:R-:W-:-:S07]  /*182e0*/  MOV R27, 0xffffffff ;  /* 0xffffffff001b7802 */ /* 0x000fce0000000f00 */
[----:B0-----:R-:W-:Y:S05]  /*182f0*/  WARPSYNC.COLLECTIVE R27, `(.L_x_319) ;  /* 0x000000001b087348 */ /* 0x001fea0003c00000 */
[----:B------:R1:W2:Y:S02]  /*18300*/  SHFL.BFLY P0, R31, R30, R29, R28 ;  /* 0x0c00001d1e1f7389 */ /* 0x0002a4000000001c */
[----:B012---:R-:W-:Y:S05]  /*18310*/  ENDCOLLECTIVE ;  /* 0x000000000000791b */ /* 0x007fea0003800000 */
.L_x_319:
[----:B------:R-:W-:Y:S05]  /*18320*/  BSYNC B0 ;  /* 0x0000000000007941 */ /* 0x000fea0003800000 */
.L_x_318:
[----:B------:R-:W-:Y:S01]  /*18330*/  HFMA2 R29, -RZ, RZ, 0, 4.76837158203125e-07 ;  /* 0x00000008ff1d7431 */ /* 0x000fe200000001ff */
[----:B------:R-:W-:Y:S02]  /*18340*/  FMNMX R30, R31, R30, !PT ;  /* 0x0000001e1f1e7209 */ /* 0x000fe40007800000 */
[----:B------:R-:W-:Y:S02]  /*18350*/  MOV R28, 0x1f ;  /* 0x0000001f001c7802 */ /* 0x000fe40000000f00 */
[----:B------:R-:W-:-:S07]  /*18360*/  MOV R27, 0xffffffff ;  /* 0xffffffff001b7802 */ /* 0x000fce0000000f00 */
[----:B------:R-:W-:Y:S05]  /*18370*/  WARPSYNC.COLLECTIVE R27, `(.L_x_320) ;  /* 0x000000001b087348 */ /* 0x000fea0003c00000 */
[----:B------:R0:W1:Y:S02]  /*18380*/  SHFL.BFLY P0, R31, R30, R29, R28 ;  /* 0x0c00001d1e1f7389 */ /* 0x000064000000001c */
[----:B01----:R-:W-:Y:S05]  /*18390*/  ENDCOLLECTIVE ;  /* 0x000000000000791b */ /* 0x003fea0003800000 */
.L_x_320:
[----:B------:R-:W-:Y:S01]  /*183a0*/  HFMA2 R29, -RZ, RZ, 0, 2.384185791015625e-07 ;  /* 0x00000004ff1d7431 */ /* 0x000fe200000001ff */
[----:B------:R-:W-:-:S04]  /*183b0*/  FMNMX R36, R30, R31, !PT ;  /* 0x0000001f1e247209 */ /* 0x000fc80007800000 */
[----:B------:R-:W-:-:S07]  /*183c0*/  MOV R30, R36 ;  /* 0x00000024001e7202 */ /* 0x000fce0000000f00 */
[----:B------:R-:W-:Y:S05]  /*183d0*/  WARPSYNC.COLLECTIVE R27, `(.L_x_321) ;  /* 0x000000001b087348 */ /* 0x000fea0003c00000 */
[----:B------:R0:W1:Y:S02]  /*183e0*/  SHFL.BFLY P0, R31, R30, R29, R28 ;  /* 0x0c00001d1e1f7389 */ /* 0x000064000000001c */
[----:B01----:R-:W-:Y:S05]  /*183f0*/  ENDCOLLECTIVE ;  /* 0x000000000000791b */ /* 0x003fea0003800000 */
.L_x_321:
[----:B------:R-:W-:Y:S01]  /*18400*/  HFMA2 R29, -RZ, RZ, 0, 1.1920928955078125e-07 ;  /* 0x00000002ff1d7431 */ /* 0x000fe200000001ff */
[----:B------:R-:W-:-:S04]  /*18410*/  FMNMX R37, R36, R31, !PT ;  /* 0x0000001f24257209 */ /* 0x000fc80007800000 */
[----:B------:R-:W-:-:S07]  /*18420*/  MOV R30, R37 ;  /* 0x00000025001e7202 */ /* 0x000fce0000000f00 */
[----:B------:R-:W-:Y:S05]  /*18430*/  WARPSYNC.COLLECTIVE R27, `(.L_x_322) ;  /* 0x000000001b087348 */ /* 0x000fea0003c00000 */
[----:B------:R0:W1:Y:S02]  /*18440*/  SHFL.BFLY P0, R31, R30, R29, R28 ;  /* 0x0c00001d1e1f7389 */ /* 0x000064000000001c */
[----:B01----:R-:W-:Y:S05]  /*18450*/  ENDCOLLECTIVE ;  /* 0x000000000000791b */ /* 0x003fea0003800000 */
.L_x_322:
[----:B------:R-:W-:Y:S02]  /*18460*/  MOV R29, 0x1 ;  /* 0x00000001001d7802 */ /* 0x000fe40000000f00 */
[----:B------:R-:W-:-:S05]  /*18470*/  FMNMX R38, R37, R31, !PT ;  /* 0x0000001f25267209 */ /* 0x000fca0007800000 */
[----:B------:R-:W-:-:S07]  /*18480*/  IMAD.MOV.U32 R30, RZ, RZ, R38 ;  /* 0x000000ffff1e7224 */ /* 0x000fce00078e0026 */
[----:B------:R-:W-:Y:S05]  /*18490*/  WARPSYNC.COLLECTIVE R27, `(.L_x_323) ;  /* 0x000000001b087348 */ /* 0x000fea0003c00000 */
[----:B------:R0:W1:Y:S02]  /*184a0*/  SHFL.BFLY P0, R31, R30, R29, R28 ;  /* 0x0c00001d1e1f7389 */ /* 0x000064000000001c */
[----:B01----:R-:W-:Y:S05]  /*184b0*/  ENDCOLLECTIVE ;  /* 0x000000000000791b */ /* 0x003fea0003800000 */
.L_x_323:
[----:B------:R-:W-:Y:S05]  /*184c0*/  BRA `(.L_x_324) ;  /* 0xffffff7800c87947 */ /* 0x000fea000383ffff */
.L_x_247:
[----:B-1--4-:R-:W-:Y:S01]  /*184d0*/  HFMA2 R29, -RZ, RZ, 0, 9.5367431640625e-07 ;  /* 0x00000010ff1d7431 */ /* 0x012fe200000001ff */
[----:B------:R-:W-:Y:S01]  /*184e0*/  BSSY B0, `(.L_x_325) ;  /* 0x0000006000007945 */ /* 0x000fe20003800000 */
[----:B--23--:R-:W-:Y:S02]  /*184f0*/  MOV R28, 0x1f ;  /* 0x0000001f001c7802 */ /* 0x00cfe40000000f00 */
[----:B------:R-:W-:-:S07]  /*18500*/  MOV R27, 0xffffffff ;  /* 0xffffffff001b7802 */ /* 0x000fce0000000f00 */
[----:B0-----:R-:W-:Y:S05]  /*18510*/  WARPSYNC.COLLECTIVE R27, `(.L_x_326) ;  /* 0x000000001b087348 */ /* 0x001fea0003c00000 */
[----:B------:R1:W2:Y:S02]  /*18520*/  SHFL.BFLY P0, R31, R30, R29, R28 ;  /* 0x0c00001d1e1f7389 */ /* 0x0002a4000000001c */
[----:B012---:R-:W-:Y:S05]  /*18530*/  ENDCOLLECTIVE ;  /* 0x000000000000791b */ /* 0x007fea0003800000 */
.L_x_326:
[----:B------:R-:W-:Y:S05]  /*18540*/  BSYNC B0 ;  /* 0x0000000000007941 */ /* 0x000fea0003800000 */
.L_x_325:
[----:B------:R-:W-:Y:S01]  /*18550*/  HFMA2 R29, -RZ, RZ, 0, 4.76837158203125e-07 ;  /* 0x00000008ff1d7431 */ /* 0x000fe200000001ff */
[----:B------:R-:W-:Y:S02]  /*18560*/  FMNMX R30, R31, R30, !PT ;  /* 0x0000001e1f1e7209 */ /* 0x000fe40007800000 */
[----:B------:R-:W-:Y:S02]  /*18570*/  MOV R28, 0x1f ;  /* 0x0000001f001c7802 */ /* 0x000fe40000000f00 */
[----:B------:R-:W-:-:S07]  /*18580*/  MOV R27, 0xffffffff ;  /* 0xffffffff001b7802 */ /* 0x000fce0000000f00 */
[----:B------:R-:W-:Y:S05]  /*18590*/  WARPSYNC.COLLECTIVE R27, `(.L_x_327) ;  /* 0x000000001b087348 */ /* 0x000fea0003c00000 */
[----:B------:R0:W1:Y:S02]  /*185a0*/  SHFL.BFLY P0, R31, R30, R29, R28 ;  /* 0x0c00001d1e1f7389 */ /* 0x000064000000001c */
[----:B01----:R-:W-:Y:S05]  /*185b0*/  ENDCOLLECTIVE ;  /* 0x000000000000791b */ /* 0x003fea0003800000 */
.L_x_327:
[----:B------:R-:W-:Y:S01]  /*185c0*/  HFMA2 R29, -RZ, RZ, 0, 2.384185791015625e-07 ;  /* 0x00000004ff1d7431 */ /* 0x000fe200000001ff */
[----:B------:R-:W-:-:S04]  /*185d0*/  FMNMX R36, R30, R31, !PT ;  /* 0x0000001f1e247209 */ /* 0x000fc80007800000 */
[----:B------:R-:W-:-:S07]  /*185e0*/  MOV R30, R36 ;  /* 0x00000024001e7202 */ /* 0x000fce0000000f00 */
[----:B------:R-:W-:Y:S05]  /*185f0*/  WARPSYNC.COLLECTIVE R27, `(.L_x_328) ;  /* 0x000000001b087348 */ /* 0x000fea0003c00000 */
[----:B------:R0:W1:Y:S02]  /*18600*/  SHFL.BFLY P0, R31, R30, R29, R28 ;  /* 0x0c00001d1e1f7389 */ /* 0x000064000000001c */
[----:B01----:R-:W-:Y:S05]  /*18610*/  ENDCOLLECTIVE ;  /* 0x000000000000791b */ /* 0x003fea0003800000 */
.L_x_328:
[----:B------:R-:W-:Y:S02]  /*18620*/  MOV R29, 0x2 ;  /* 0x00000002001d7802 */ /* 0x000fe40000000f00 */
[----:B------:R-:W-:-:S05]  /*18630*/  FMNMX R37, R36, R31, !PT ;  /* 0x0000001f24257209 */ /* 0x000fca0007800000 */
[----:B------:R-:W-:-:S07]  /*18640*/  IMAD.MOV.U32 R30, RZ, RZ, R37 ;  /* 0x000000ffff1e7224 */ /* 0x000fce00078e0025 */
[----:B------:R-:W-:Y:S05]  /*18650*/  WARPSYNC.COLLECTIVE R27, `(.L_x_329) ;  /* 0x000000001b087348 */ /* 0x000fea0003c00000 */
[----:B------:R0:W1:Y:S02]  /*18660*/  SHFL.BFLY P0, R31, R30, R29, R28 ;  /* 0x0c00001d1e1f7389 */ /* 0x000064000000001c */
[----:B01----:R-:W-:Y:S05]  /*18670*/  ENDCOLLECTIVE ;  /* 0x000000000000791b */ /* 0x003fea0003800000 */
.L_x_329:
[----:B------:R-:W-:Y:S01]  /*18680*/  HFMA2 R29, -RZ, RZ, 0, 5.9604644775390625e-08 ;  /* 0x00000001ff1d7431 */ /* 0x000fe200000001ff */
[----:B------:R-:W-:-:S04]  /*18690*/  FMNMX R38, R37, R31, !PT ;  /* 0x0000001f25267209 */ /* 0x000fc80007800000 */
[----:B------:R-:W-:-:S07]  /*186a0*/  MOV R30, R38 ;  /* 0x00000026001e7202 */ /* 0x000fce0000000f00 */
[----:B------:R-:W-:Y:S05]  /*186b0*/  WARPSYNC.COLLECTIVE R27, `(.L_x_330) ;  /* 0x000000001b087348 */ /* 0x000fea0003c00000 */
[----:B------:R0:W1:Y:S02]  /*186c0*/  SHFL.BFLY P0, R31, R30, R29, R28 ;  /* 0x0c00001d1e1f7389 */ /* 0x000064000000001c */
[----:B01----:R-:W-:Y:S05]  /*186d0*/  ENDCOLLECTIVE ;  /* 0x000000000000791b */ /* 0x003fea0003800000 */
.L_x_330:
[----:B------:R-:W-:Y:S05]  /*186e0*/  BRA `(.L_x_331) ;  /* 0xffffffb400587947 */ /* 0x000fea000383ffff */
        .weak           $__internal_0_$__cuda_sm20_rcp_rn_f32_slowpath
        .type           $__internal_0_$__cuda_sm20_rcp_rn_f32_slowpath,@function
        .size           $__internal_0_$__cuda_sm20_rcp_rn_f32_slowpath,($__internal_1_$__cuda_sm20_sqrt_rn_f32_slowpath - $__internal_0_$__cuda_sm20_rcp_rn_f32_slowpath)
$__internal_0_$__cuda_sm20_rcp_rn_f32_slowpath:
[----:B------:R-:W-:Y:S01]  /*186f0*/  SHF.L.U32 R0, R2, 0x1, RZ ;  /* 0x0000000102007819 */ /* 0x000fe200000006ff */
[----:B------:R-:W-:Y:S03]  /*18700*/  BSSY.RECONVERGENT B1, `(.L_x_332) ;  /* 0x0000030000017945 */ /* 0x000fe60003800200 */
[----:B------:R-:W-:-:S04]  /*18710*/  SHF.R.U32.HI R9, RZ, 0x18, R0 ;  /* 0x00000018ff097819 */ /* 0x000fc80000011600 */
[----:B------:R-:W-:-:S13]  /*18720*/  ISETP.NE.U32.AND P0, PT, R9, RZ, PT ;  /* 0x000000ff0900720c */ /* 0x000fda0003f05070 */
[----:B------:R-:W-:Y:S05]  /*18730*/  @P0 BRA `(.L_x_333) ;  /* 0x0000000000280947 */ /* 0x000fea0003800000 */
[----:B------:R-:W-:-:S04]  /*18740*/  SHF.L.U32 R0, R2, 0x1, RZ ;  /* 0x0000000102007819 */ /* 0x000fc800000006ff */
[----:B------:R-:W-:-:S13]  /*18750*/  ISETP.NE.AND P0, PT, R0, RZ, PT ;  /* 0x000000ff0000720c */ /* 0x000fda0003f05270 */
[----:B------:R-:W-:Y:S01]  /*18760*/  @P0 FFMA R4, R2, 1.84467440737095516160e+19, RZ ;  /* 0x5f80000002040823 */ /* 0x000fe200000000ff */
[----:B------:R-:W-:Y:S08]  /*18770*/  @!P0 MUFU.RCP R3, R2 ;  /* 0x0000000200038308 */ /* 0x000ff00000001000 */
[----:B------:R-:W0:Y:S02]  /*18780*/  @P0 MUFU.RCP R5, R4 ;  /* 0x0000000400050308 */ /* 0x000e240000001000 */
[----:B0-----:R-:W-:-:S04]  /*18790*/  @P0 FFMA R0, R4, R5, -1 ;  /* 0xbf80000004000423 */ /* 0x001fc80000000005 */
[----:B------:R-:W-:-:S04]  /*187a0*/  @P0 FADD.FTZ R0, -R0, -RZ ;  /* 0x800000ff00000221 */ /* 0x000fc80000010100 */
[----:B------:R-:W-:-:S04]  /*187b0*/  @P0 FFMA R0, R5, R0, R5 ;  /* 0x0000000005000223 */ /* 0x000fc80000000005 */
[----:B------:R-:W-:Y:S01]  /*187c0*/  @P0 FFMA R3, R0, 1.84467440737095516160e+19, RZ ;  /* 0x5f80000000030823 */ /* 0x000fe200000000ff */
[----:B------:R-:W-:Y:S06]  /*187d0*/  BRA `(.L_x_334) ;  /* 0x0000000000887947 */ /* 0x000fec0003800000 */
.L_x_333:
[----:B------:R-:W-:-:S04]  /*187e0*/  IADD3 R11, PT, PT, R9, -0xfd, RZ ;  /* 0xffffff03090b7810 */ /* 0x000fc80007ffe0ff */
[----:B------:R-:W-:-:S13]  /*187f0*/  ISETP.GT.U32.AND P0, PT, R11, 0x1, PT ;  /* 0x000000010b00780c */ /* 0x000fda0003f04070 */
[----:B------:R-:W-:Y:S05]  /*18800*/  @P0 BRA `(.L_x_335) ;  /* 0x0000000000780947 */ /* 0x000fea0003800000 */
[----:B------:R-:W-:Y:S02]  /*18810*/  LOP3.LUT R0, R2, 0x7fffff, RZ, 0xc0, !PT ;  /* 0x007fffff02007812 */ /* 0x000fe400078ec0ff */
[----:B------:R-:W-:Y:S02]  /*18820*/  MOV R8, 0x3 ;  /* 0x0000000300087802 */ /* 0x000fe40000000f00 */
[----:B------:R-:W-:Y:S02]  /*18830*/  LOP3.LUT R0, R0, 0x3f800000, RZ, 0xfc, !PT ;  /* 0x3f80000000007812 */ /* 0x000fe400078efcff */
[----:B------:R-:W-:Y:S02]  /*18840*/  SHF.L.U32 R8, R8, R11, RZ ;  /* 0x0000000b08087219 */ /* 0x000fe400000006ff */
[----:B------:R-:W0:Y:S02]  /*18850*/  MUFU.RCP R3, R0 ;  /* 0x0000000000037308 */ /* 0x000e240000001000 */
[----:B0-----:R-:W-:-:S04]  /*18860*/  FFMA R4, R0, R3, -1 ;  /* 0xbf80000000047423 */ /* 0x001fc80000000003 */
[----:B------:R-:W-:-:S04]  /*18870*/  FADD.FTZ R4, -R4, -RZ ;  /* 0x800000ff04047221 */ /* 0x000fc80000010100 */
[CCC-:B------:R-:W-:Y:S01]  /*18880*/  FFMA.RM R5, R3.reuse, R4.reuse, R3.reuse ;  /* 0x0000000403057223 */ /* 0x1c0fe20000004003 */
[----:B------:R-:W-:-:S04]  /*18890*/  FFMA.RP R4, R3, R4, R3 ;  /* 0x0000000403047223 */ /* 0x000fc80000008003 */
[C---:B------:R-:W-:Y:S02]  /*188a0*/  LOP3.LUT R3, R5.reuse, 0x7fffff, RZ, 0xc0, !PT ;  /* 0x007fffff05037812 */ /* 0x040fe400078ec0ff */
[----:B------:R-:W-:Y:S02]  /*188b0*/  FSETP.NEU.FTZ.AND P0, PT, R5, R4, PT ;  /* 0x000000040500720b */ /* 0x000fe40003f1d000 */
[----:B------:R-:W-:Y:S02]  /*188c0*/  LOP3.LUT R3, R3, 0x800000, RZ, 0xfc, !PT ;  /* 0x0080000003037812 */ /* 0x000fe400078efcff */
[----:B------:R-:W-:Y:S02]  /*188d0*/  SEL R4, RZ, 0xffffffff, !P0 ;  /* 0xffffffffff047807 */ /* 0x000fe40004000000 */
[----:B------:R-:W-:Y:S02]  /*188e0*/  LOP3.LUT R8, R8, R3, RZ, 0xc0, !PT ;  /* 0x0000000308087212 */ /* 0x000fe400078ec0ff */
[----:B------:R-:W-:-:S02]  /*188f0*/  IADD3 R4, PT, PT, -R4, RZ, RZ ;  /* 0x000000ff04047210 */ /* 0x000fc40007ffe1ff */
[-C--:B------:R-:W-:Y:S02]  /*18900*/  SHF.R.U32.HI R8, RZ, R11.reuse, R8 ;  /* 0x0000000bff087219 */ /* 0x080fe40000011608 */
[----:B------:R-:W-:Y:S02]  /*18910*/  LOP3.LUT P1, RZ, R4, R11, R3, 0xf8, !PT ;  /* 0x0000000b04ff7212 */ /* 0x000fe4000782f803 */
[C---:B------:R-:W-:Y:S02]  /*18920*/  LOP3.LUT P0, RZ, R8.reuse, 0x1, RZ, 0xc0, !PT ;  /* 0x0000000108ff7812 */ /* 0x040fe4000780c0ff */
[----:B------:R-:W-:-:S04]  /*18930*/  LOP3.LUT P2, RZ, R8, 0x2, RZ, 0xc0, !PT ;  /* 0x0000000208ff7812 */ /* 0x000fc8000784c0ff */
[----:B------:R-:W-:Y:S02]  /*18940*/  PLOP3.LUT P0, PT, P0, P1, P2, 0xe0, 0x0 ;  /* 0x000000000000781c */ /* 0x000fe40000703c20 */
[----:B------:R-:W-:Y:S02]  /*18950*/  LOP3.LUT P1, RZ, R2, 0x7fffff, RZ, 0xc0, !PT ;  /* 0x007fffff02ff7812 */ /* 0x000fe4000782c0ff */
[----:B------:R-:W-:-:S04]  /*18960*/  SEL R0, RZ, 0x1, !P0 ;  /* 0x00000001ff007807 */ /* 0x000fc80004000000 */
[----:B------:R-:W-:-:S04]  /*18970*/  IADD3 R0, PT, PT, -R0, RZ, RZ ;  /* 0x000000ff00007210 */ /* 0x000fc80007ffe1ff */
[----:B------:R-:W-:Y:S01]  /*18980*/  ISETP.GE.AND P0, PT, R0, RZ, PT ;  /* 0x000000ff0000720c */ /* 0x000fe20003f06270 */
[----:B------:R-:W-:-:S05]  /*18990*/  VIADD R0, R9, 0xffffff04 ;  /* 0xffffff0409007836 */ /* 0x000fca0000000000 */
[----:B------:R-:W-:-:S07]  /*189a0*/  SHF.R.U32.HI R3, RZ, R0, R3 ;  /* 0x00000000ff037219 */ /* 0x000fce0000011603 */
[----:B------:R-:W-:-:S04]  /*189b0*/  @!P0 IADD3 R3, PT, PT, R3, 0x1, RZ ;  /* 0x0000000103038810 */ /* 0x000fc80007ffe0ff */
[----:B------:R-:W-:-:S04]  /*189c0*/  @!P1 SHF.L.U32 R3, R3, 0x1, RZ ;  /* 0x0000000103039819 */ /* 0x000fc800000006ff */
[----:B------:R-:W-:Y:S01]  /*189d0*/  LOP3.LUT R3, R3, 0x80000000, R2, 0xf8, !PT ;  /* 0x8000000003037812 */ /* 0x000fe200078ef802 */
[----:B------:R-:W-:Y:S06]  /*189e0*/  BRA `(.L_x_334) ;  /* 0x0000000000047947 */ /* 0x000fec0003800000 */
.L_x_335:
[----:B------:R0:W1:Y:S02]  /*189f0*/  MUFU.RCP R3, R2 ;  /* 0x0000000200037308 */ /* 0x0000640000001000 */
.L_x_334:
[----:B------:R-:W-:Y:S05]  /*18a00*/  BSYNC.RECONVERGENT B1 ;  /* 0x0000000000017941 */ /* 0x000fea0003800200 */
.L_x_332:
[----:B-1----:R-:W-:Y:S01]  /*18a10*/  MOV R0, R3 ;  /* 0x0000000300007202 */ /* 0x002fe20000000f00 */
[----:B------:R-:W-:Y:S01]  /*18a20*/  HFMA2 R3, -RZ, RZ, 0, 0 ;  /* 0x00000000ff037431 */ /* 0x000fe200000001ff */
[----:B0-----:R-:W-:-:S04]  /*18a30*/  MOV R2, R7 ;  /* 0x0000000700027202 */ /* 0x001fc80000000f00 */
[----:B------:R-:W-:Y:S05]  /*18a40*/  RET.REL.NODEC R2 `(int8_attention_fused_kernel) ;  /* 0xfffffe74026c7950 */ /* 0x000fea0003c3ffff */
        .weak           $__internal_1_$__cuda_sm20_sqrt_rn_f32_slowpath
        .type           $__internal_1_$__cuda_sm20_sqrt_rn_f32_slowpath,@function
        .size           $__internal_1_$__cuda_sm20_sqrt_rn_f32_slowpath,($__internal_2_$__cuda_sm3x_div_rn_noftz_f32_slowpath - $__internal_1_$__cuda_sm20_sqrt_rn_f32_slowpath)
$__internal_1_$__cuda_sm20_sqrt_rn_f32_slowpath:
[----:B------:R-:W-:-:S13]  /*18a50*/  LOP3.LUT P0, RZ, R0, 0x7fffffff, RZ, 0xc0, !PT ;  /* 0x7fffffff00ff7812 */ /* 0x000fda000780c0ff */
[----:B------:R-:W-:Y:S01]  /*18a60*/  @!P0 MOV R2, R0 ;  /* 0x0000000000028202 */ /* 0x000fe20000000f00 */
[----:B------:R-:W-:Y:S06]  /*18a70*/  @!P0 BRA `(.L_x_336) ;  /* 0x0000000000448947 */ /* 0x000fec0003800000 */
[----:B------:R-:W-:-:S13]  /*18a80*/  FSETP.GEU.FTZ.AND P0, PT, R0, RZ, PT ;  /* 0x000000ff0000720b */ /* 0x000fda0003f1e000 */
[----:B------:R-:W-:Y:S01]  /*18a90*/  @!P0 MOV R2, 0x7fffffff ;  /* 0x7fffffff00028802 */ /* 0x000fe20000000f00 */
[----:B------:R-:W-:Y:S06]  /*18aa0*/  @!P0 BRA `(.L_x_336) ;  /* 0x0000000000388947 */ /* 0x000fec0003800000 */
[----:B------:R-:W-:-:S13]  /*18ab0*/  FSETP.GTU.FTZ.AND P0, PT, |R0|, +INF , PT ;  /* 0x7f8000000000780b */ /* 0x000fda0003f1c200 */
[----:B------:R-:W-:Y:S01]  /*18ac0*/  @P0 FADD.FTZ R2, R0, 1 ;  /* 0x3f80000000020421 */ /* 0x000fe20000010000 */
[----:B------:R-:W-:Y:S06]  /*18ad0*/  @P0 BRA `(.L_x_336) ;  /* 0x00000000002c0947 */ /* 0x000fec0003800000 */
[----:B------:R-:W-:-:S13]  /*18ae0*/  FSETP.NEU.FTZ.AND P0, PT, |R0|, +INF , PT ;  /* 0x7f8000000000780b */ /* 0x000fda0003f1d200 */
[----:B------:R-:W-:Y:S01]  /*18af0*/  @!P0 MOV R2, R0 ;  /* 0x0000000000028202 */ /* 0x000fe20000000f00 */
[----:B------:R-:W-:Y:S06]  /*18b00*/  @!P0 BRA `(.L_x_336) ;  /* 0x0000000000208947 */ /* 0x000fec0003800000 */
[----:B------:R-:W-:-:S04]  /*18b10*/  FFMA R0, R0, 1.84467440737095516160e+19, RZ ;  /* 0x5f80000000007823 */ /* 0x000fc800000000ff */
[----:B------:R-:W0:Y:S02]  /*18b20*/  MUFU.RSQ R3, R0 ;  /* 0x0000000000037308 */ /* 0x000e240000001400 */
[----:B0-----:R-:W-:Y:S01]  /*18b30*/  FMUL.FTZ R5, R0, R3 ;  /* 0x0000000300057220 */ /* 0x001fe20000410000 */
[----:B------:R-:W-:-:S03]  /*18b40*/  FMUL.FTZ R3, R3, 0.5 ;  /* 0x3f00000003037820 */ /* 0x000fc60000410000 */
[----:B------:R-:W-:-:S04]  /*18b50*/  FADD.FTZ R2, -R5, -RZ ;  /* 0x800000ff05027221 */ /* 0x000fc80000010100 */
[----:B------:R-:W-:-:S04]  /*18b60*/  FFMA R2, R5, R2, R0 ;  /* 0x0000000205027223 */ /* 0x000fc80000000000 */
[----:B------:R-:W-:-:S04]  /*18b70*/  FFMA R2, R2, R3, R5 ;  /* 0x0000000302027223 */ /* 0x000fc80000000005 */
[----:B------:R-:W-:-:S07]  /*18b80*/  FMUL.FTZ R2, R2, 2.3283064365386962891e-10 ;  /* 0x2f80000002027820 */ /* 0x000fce0000410000 */
.L_x_336:
[----:B------:R-:W-:Y:S01]  /*18b90*/  HFMA2 R3, -RZ, RZ, 0, 0 ;  /* 0x00000000ff037431 */ /* 0x000fe200000001ff */
[----:B------:R-:W-:Y:S01]  /*18ba0*/  MOV R25, R2 ;  /* 0x0000000200197202 */ /* 0x000fe20000000f00 */
[----:B------:R-:W-:-:S04]  /*18bb0*/  IMAD.MOV.U32 R2, RZ, RZ, R4 ;  /* 0x000000ffff027224 */ /* 0x000fc800078e0004 */
[----:B------:R-:W-:Y:S05]  /*18bc0*/  RET.REL.NODEC R2 `(int8_attention_fused_kernel) ;  /* 0xfffffe74020c7950 */ /* 0x000fea0003c3ffff */
        .weak           $__internal_2_$__cuda_sm3x_div_rn_noftz_f32_slowpath
        .type           $__internal_2_$__cuda_sm3x_div_rn_noftz_f32_slowpath,@function
        .size           $__internal_2_$__cuda_sm3x_div_rn_noftz_f32_slowpath,(.L_x_351 - $__internal_2_$__cuda_sm3x_div_rn_noftz_f32_slowpath)
$__internal_2_$__cuda_sm3x_div_rn_noftz_f32_slowpath:
[----:B------:R-:W-:Y:S01]  /*18bd0*/  SHF.R.U32.HI R9, RZ, 0x17, R7 ;  /* 0x00000017ff097819 */ /* 0x000fe20000011607 */
[----:B------:R-:W-:Y:S01]  /*18be0*/  BSSY.RECONVERGENT B2, `(.L_x_337) ;  /* 0x0000064000027945 */ /* 0x000fe20003800200 */
[----:B------:R-:W-:Y:S02]  /*18bf0*/  SHF.R.U32.HI R0, RZ, 0x17, R3 ;  /* 0x00000017ff007819 */ /* 0x000fe40000011603 */
[----:B------:R-:W-:Y:S02]  /*18c00*/  LOP3.LUT R9, R9, 0xff, RZ, 0xc0, !PT ;  /* 0x000000ff09097812 */ /* 0x000fe400078ec0ff */
[----:B------:R-:W-:Y:S02]  /*18c10*/  LOP3.LUT R32, R0, 0xff, RZ, 0xc0, !PT ;  /* 0x000000ff00207812 */ /* 0x000fe400078ec0ff */
[----:B------:R-:W-:Y:S02]  /*18c20*/  IADD3 R29, PT, PT, R9, -0x1, RZ ;  /* 0xffffffff091d7810 */ /* 0x000fe40007ffe0ff */
[----:B------:R-:W-:-:S02]  /*18c30*/  IADD3 R31, PT, PT, R32, -0x1, RZ ;  /* 0xffffffff201f7810 */ /* 0x000fc40007ffe0ff */
[----:B------:R-:W-:Y:S02]  /*18c40*/  ISETP.GT.U32.AND P0, PT, R29, 0xfd, PT ;  /* 0x000000fd1d00780c */ /* 0x000fe40003f04070 */
[----:B------:R-:W-:Y:S02]  /*18c50*/  MOV R30, 0x42fe0000 ;  /* 0x42fe0000001e7802 */ /* 0x000fe40000000f00 */
[----:B------:R-:W-:-:S13]  /*18c60*/  ISETP.GT.U32.OR P0, PT, R31, 0xfd, P0 ;  /* 0x000000fd1f00780c */ /* 0x000fda0000704470 */
[----:B------:R-:W-:Y:S01]  /*18c70*/  @!P0 MOV R8, RZ ;  /* 0x000000ff00088202 */ /* 0x000fe20000000f00 */
[----:B------:R-:W-:Y:S06]  /*18c80*/  @!P0 BRA `(.L_x_338) ;  /* 0x0000000000608947 */ /* 0x000fec0003800000 */
[----:B------:R-:W-:Y:S01]  /*18c90*/  HFMA2 R0, -RZ, RZ, 3.49609375, 0 ;  /* 0x42fe0000ff007431 */ /* 0x000fe200000001ff */
[----:B------:R-:W-:-:S04]  /*18ca0*/  FSETP.GTU.FTZ.AND P0, PT, |R3|, +INF , PT ;  /* 0x7f8000000300780b */ /* 0x000fc80003f1c200 */
[----:B------:R-:W-:-:S04]  /*18cb0*/  FSETP.GTU.FTZ.AND P3, PT, |R0|, +INF , PT ;  /* 0x7f8000000000780b */ /* 0x000fc80003f7c200 */
[----:B------:R-:W-:-:S13]  /*18cc0*/  PLOP3.LUT P0, PT, P0, P3, PT, 0xf8, 0x8f ;  /* 0x00000000008f781c */ /* 0x000fda0000707f70 */
[----:B------:R-:W-:Y:S05]  /*18cd0*/  @P0 BRA `(.L_x_339) ;  /* 0x00000004004c0947 */ /* 0x000fea0003800000 */
[----:B------:R-:W-:-:S13]  /*18ce0*/  LOP3.LUT P0, RZ, R30, 0x7fffffff, R3, 0xc8, !PT ;  /* 0x7fffffff1eff7812 */ /* 0x000fda000780c803 */
[----:B------:R-:W-:Y:S05]  /*18cf0*/  @!P0 BRA `(.L_x_340) ;  /* 0x00000004003c8947 */ /* 0x000fea0003800000 */
[C---:B------:R-:W-:Y:S02]  /*18d00*/  FSETP.NEU.FTZ.AND P4, PT, |R3|.reuse, +INF , PT ;  /* 0x7f8000000300780b */ /* 0x040fe40003f9d200 */
[----:B------:R-:W-:Y:S02]  /*18d10*/  FSETP.NEU.FTZ.AND P3, PT, |R0|, +INF , PT ;  /* 0x7f8000000000780b */ /* 0x000fe40003f7d200 */
[----:B------:R-:W-:-:S11]  /*18d20*/  FSETP.NEU.FTZ.AND P0, PT, |R3|, +INF , PT ;  /* 0x7f8000000300780b */ /* 0x000fd60003f1d200 */
[----:B------:R-:W-:Y:S05]  /*18d30*/  @!P3 BRA !P4, `(.L_x_340) ;  /* 0x00000004002cb947 */ /* 0x000fea0006000000 */
[----:B------:R-:W-:-:S04]  /*18d40*/  LOP3.LUT P4, RZ, R3, 0x7fffffff, RZ, 0xc0, !PT ;  /* 0x7fffffff03ff7812 */ /* 0x000fc8000788c0ff */
[----:B------:R-:W-:-:S13]  /*18d50*/  PLOP3.LUT P3, PT, P3, P4, PT, 0x2f, 0xf2 ;  /* 0x0000000000f2781c */ /* 0x000fda0001f68577 */
[----:B------:R-:W-:Y:S05]  /*18d60*/  @P3 BRA `(.L_x_341) ;  /* 0x0000000400183947 */ /* 0x000fea0003800000 */
[----:B------:R-:W-:-:S04]  /*18d70*/  LOP3.LUT P3, RZ, R30, 0x7fffffff, RZ, 0xc0, !PT ;  /* 0x7fffffff1eff7812 */ /* 0x000fc8000786c0ff */
[----:B------:R-:W-:-:S13]  /*18d80*/  PLOP3.LUT P0, PT, P0, P3, PT, 0x2f, 0xf2 ;  /* 0x0000000000f2781c */ /* 0x000fda0000706577 */
[----:B------:R-:W-:Y:S05]  /*18d90*/  @P0 BRA `(.L_x_342) ;  /* 0x0000000400000947 */ /* 0x000fea0003800000 */
[----:B------:R-:W-:Y:S02]  /*18da0*/  ISETP.GE.AND P0, PT, R31, RZ, PT ;  /* 0x000000ff1f00720c */ /* 0x000fe40003f06270 */
[----:B------:R-:W-:-:S11]  /*18db0*/  ISETP.GE.AND P3, PT, R29, RZ, PT ;  /* 0x000000ff1d00720c */ /* 0x000fd60003f66270 */
[----:B------:R-:W-:Y:S01]  /*18dc0*/  @P0 MOV R8, RZ ;  /* 0x000000ff00080202 */ /* 0x000fe20000000f00 */
[----:B------:R-:W-:Y:S01]  /*18dd0*/  @!P0 FFMA R3, R3, 1.84467440737095516160e+19, RZ ;  /* 0x5f80000003038823 */ /* 0x000fe200000000ff */
[----:B------:R-:W-:Y:S01]  /*18de0*/  @!P0 MOV R8, 0xffffffc0 ;  /* 0xffffffc000088802 */ /* 0x000fe20000000f00 */
[----:B------:R-:W-:-:S03]  /*18df0*/  @!P3 FFMA R30, R0, 1.84467440737095516160e+19, RZ ;  /* 0x5f800000001eb823 */ /* 0x000fc600000000ff */
[----:B------:R-:W-:-:S07]  /*18e00*/  @!P3 IADD3 R8, PT, PT, R8, 0x40, RZ ;  /* 0x000000400808b810 */ /* 0x000fce0007ffe0ff */
.L_x_338:
[----:B------:R-:W-:Y:S01]  /*18e10*/  LEA R29, R9, 0xc0800000, 0x17 ;  /* 0xc0800000091d7811 */ /* 0x000fe200078eb8ff */
[----:B------:R-:W-:Y:S04]  /*18e20*/  BSSY.RECONVERGENT B3, `(.L_x_343) ;  /* 0x0000036000037945 */ /* 0x000fe80003800200 */
[----:B------:R-:W-:Y:S01]  /*18e30*/  IMAD.IADD R29, R30, 0x1, -R29 ;  /* 0x000000011e1d7824 */ /* 0x000fe200078e0a1d */
[----:B------:R-:W-:-:S03]  /*18e40*/  IADD3 R30, PT, PT, R32, -0x7f, RZ ;  /* 0xffffff81201e7810 */ /* 0x000fc60007ffe0ff */
[----:B------:R-:W0:Y:S01]  /*18e50*/  MUFU.RCP R31, R29 ;  /* 0x0000001d001f7308 */ /* 0x000e220000001000 */
[----:B------:R-:W-:Y:S01]  /*18e60*/  FADD.FTZ R33, -R29, -RZ ;  /* 0x800000ff1d217221 */ /* 0x000fe20000010100 */
[C---:B------:R-:W-:Y:S01]  /*18e70*/  IMAD R0, R30.reuse, -0x800000, R3 ;  /* 0xff8000001e007824 */ /* 0x040fe200078e0203 */
[----:B------:R-:W-:-:S04]  /*18e80*/  IADD3 R9, PT, PT, R30, 0x7f, -R9 ;  /* 0x0000007f1e097810 */ /* 0x000fc80007ffe809 */
[----:B------:R-:W-:Y:S01]  /*18e90*/  IADD3 R9, PT, PT, R9, R8, RZ ;  /* 0x0000000809097210 */ /* 0x000fe20007ffe0ff */
[----:B0-----:R-:W-:-:S04]  /*18ea0*/  FFMA R32, R31, R33, 1 ;  /* 0x3f8000001f207423 */ /* 0x001fc80000000021 */
[----:B------:R-:W-:-:S04]  /*18eb0*/  FFMA R34, R31, R32, R31 ;  /* 0x000000201f227223 */ /* 0x000fc8000000001f */
[----:B------:R-:W-:-:S04]  /*18ec0*/  FFMA R3, R0, R34, RZ ;  /* 0x0000002200037223 */ /* 0x000fc800000000ff */
[----:B------:R-:W-:-:S04]  /*18ed0*/  FFMA R32, R33, R3, R0 ;  /* 0x0000000321207223 */ /* 0x000fc80000000000 */
[----:B------:R-:W-:-:S04]  /*18ee0*/  FFMA R31, R34, R32, R3 ;  /* 0x00000020221f7223 */ /* 0x000fc80000000003 */
[----:B------:R-:W-:-:S04]  /*18ef0*/  FFMA R32, R33, R31, R0 ;  /* 0x0000001f21207223 */ /* 0x000fc80000000000 */
[----:B------:R-:W-:-:S05]  /*18f00*/  FFMA R0, R34, R32, R31 ;  /* 0x0000002022007223 */ /* 0x000fca000000001f */
[----:B------:R-:W-:-:S04]  /*18f10*/  SHF.R.U32.HI R3, RZ, 0x17, R0 ;  /* 0x00000017ff037819 */ /* 0x000fc80000011600 */
[----:B------:R-:W-:-:S04]  /*18f20*/  LOP3.LUT R3, R3, 0xff, RZ, 0xc0, !PT ;  /* 0x000000ff03037812 */ /* 0x000fc800078ec0ff */
[----:B------:R-:W-:-:S04]  /*18f30*/  IADD3 R29, PT, PT, R3, R9, RZ ;  /* 0x00000009031d7210 */ /* 0x000fc80007ffe0ff */
[----:B------:R-:W-:-:S04]  /*18f40*/  IADD3 R3, PT, PT, R29, -0x1, RZ ;  /* 0xffffffff1d037810 */ /* 0x000fc80007ffe0ff */
[----:B------:R-:W-:-:S13]  /*18f50*/  ISETP.GE.U32.AND P0, PT, R3, 0xfe, PT ;  /* 0x000000fe0300780c */ /* 0x000fda0003f06070 */
[----:B------:R-:W-:Y:S05]  /*18f60*/  @!P0 BRA `(.L_x_344) ;  /* 0x0000000000808947 */ /* 0x000fea0003800000 */
[----:B------:R-:W-:-:S13]  /*18f70*/  ISETP.GT.AND P0, PT, R29, 0xfe, PT ;  /* 0x000000fe1d00780c */ /* 0x000fda0003f04270 */
[----:B------:R-:W-:Y:S05]  /*18f80*/  @P0 BRA `(.L_x_345) ;  /* 0x00000000006c0947 */ /* 0x000fea0003800000 */
[----:B------:R-:W-:-:S13]  /*18f90*/  ISETP.GE.AND P0, PT, R29, 0x1, PT ;  /* 0x000000011d00780c */ /* 0x000fda0003f06270 */
[----:B------:R-:W-:Y:S05]  /*18fa0*/  @P0 BRA `(.L_x_346) ;  /* 0x0000000000740947 */ /* 0x000fea0003800000 */
[----:B------:R-:W-:Y:S02]  /*18fb0*/  ISETP.GE.AND P0, PT, R29, -0x18, PT ;  /* 0xffffffe81d00780c */ /* 0x000fe40003f06270 */
[----:B------:R-:W-:-:S11]  /*18fc0*/  LOP3.LUT R0, R0, 0x80000000, RZ, 0xc0, !PT ;  /* 0x8000000000007812 */ /* 0x000fd600078ec0ff */
[----:B------:R-:W-:Y:S05]  /*18fd0*/  @!P0 BRA `(.L_x_346) ;  /* 0x0000000000688947 */ /* 0x000fea0003800000 */
[CCC-:B------:R-:W-:Y:S01]  /*18fe0*/  FFMA.RZ R3, R34.reuse, R32.reuse, R31.reuse ;  /* 0x0000002022037223 */ /* 0x1c0fe2000000c01f */
[C---:B------:R-:W-:Y:S01]  /*18ff0*/  IADD3 R30, PT, PT, R29.reuse, 0x20, RZ ;  /* 0x000000201d1e7810 */ /* 0x040fe20007ffe0ff */
[CCC-:B------:R-:W-:Y:S01]  /*19000*/  FFMA.RM R8, R34.reuse, R32.reuse, R31.reuse ;  /* 0x0000002022087223 */ /* 0x1c0fe2000000401f */
[----:B------:R-:W-:Y:S02]  /*19010*/  ISETP.NE.AND P4, PT, R29, RZ, PT ;  /* 0x000000ff1d00720c */ /* 0x000fe40003f85270 */
[----:B------:R-:W-:Y:S01]  /*19020*/  LOP3.LUT R9, R3, 0x7fffff, RZ, 0xc0, !PT ;  /* 0x007fffff03097812 */ /* 0x000fe200078ec0ff */
[----:B------:R-:W-:Y:S01]  /*19030*/  FFMA.RP R3, R34, R32, R31 ;  /* 0x0000002022037223 */ /* 0x000fe2000000801f */
[----:B------:R-:W-:Y:S02]  /*19040*/  ISETP.NE.AND P3, PT, R29, RZ, PT ;  /* 0x000000ff1d00720c */ /* 0x000fe40003f65270 */
[----:B------:R-:W-:Y:S02]  /*19050*/  LOP3.LUT R9, R9, 0x800000, RZ, 0xfc, !PT ;  /* 0x0080000009097812 */ /* 0x000fe400078efcff */
[----:B------:R-:W-:-:S02]  /*19060*/  IADD3 R29, PT, PT, -R29, RZ, RZ ;  /* 0x000000ff1d1d7210 */ /* 0x000fc40007ffe1ff */
[----:B------:R-:W-:Y:S02]  /*19070*/  SHF.L.U32 R30, R9, R30, RZ ;  /* 0x0000001e091e7219 */ /* 0x000fe400000006ff */
[----:B------:R-:W-:Y:S02]  /*19080*/  FSETP.NEU.FTZ.AND P0, PT, R3, R8, PT ;  /* 0x000000080300720b */ /* 0x000fe40003f1d000 */
[----:B------:R-:W-:Y:S02]  /*19090*/  SEL R8, R29, RZ, P4 ;  /* 0x000000ff1d087207 */ /* 0x000fe40002000000 */
[----:B------:R-:W-:Y:S02]  /*190a0*/  ISETP.NE.AND P3, PT, R30, RZ, P3 ;  /* 0x000000ff1e00720c */ /* 0x000fe40001f65270 */
[----:B------:R-:W-:Y:S02]  /*190b0*/  SHF.R.U32.HI R8, RZ, R8, R9 ;  /* 0x00000008ff087219 */ /* 0x000fe40000011609 */
[----:B------:R-:W-:-:S02]  /*190c0*/  PLOP3.LUT P0, PT, P0, P3, PT, 0xf8, 0x8f ;  /* 0x00000000008f781c */ /* 0x000fc40000707f70 */
[----:B------:R-:W-:Y:S02]  /*190d0*/  SHF.R.U32.HI R30, RZ, 0x1, R8 ;  /* 0x00000001ff1e7819 */ /* 0x000fe40000011608 */
[----:B------:R-:W-:-:S04]  /*190e0*/  SEL R3, RZ, 0x1, !P0 ;  /* 0x00000001ff037807 */ /* 0x000fc80004000000 */
[----:B------:R-:W-:-:S04]  /*190f0*/  LOP3.LUT R3, R3, 0x1, R30, 0xf8, !PT ;  /* 0x0000000103037812 */ /* 0x000fc800078ef81e */
[----:B------:R-:W-:-:S04]  /*19100*/  LOP3.LUT R3, R3, R8, RZ, 0xc0, !PT ;  /* 0x0000000803037212 */ /* 0x000fc800078ec0ff */
[----:B------:R-:W-:-:S04]  /*19110*/  IADD3 R3, PT, PT, R30, R3, RZ ;  /* 0x000000031e037210 */ /* 0x000fc80007ffe0ff */
[----:B------:R-:W-:Y:S01]  /*19120*/  LOP3.LUT R0, R3, R0, RZ, 0xfc, !PT ;  /* 0x0000000003007212 */ /* 0x000fe200078efcff */
[----:B------:R-:W-:Y:S06]  /*19130*/  BRA `(.L_x_346) ;  /* 0x0000000000107947 */ /* 0x000fec0003800000 */
.L_x_345:
[----:B------:R-:W-:-:S04]  /*19140*/  LOP3.LUT R0, R0, 0x80000000, RZ, 0xc0, !PT ;  /* 0x8000000000007812 */ /* 0x000fc800078ec0ff */
[----:B------:R-:W-:Y:S01]  /*19150*/  LOP3.LUT R0, R0, 0x7f800000, RZ, 0xfc, !PT ;  /* 0x7f80000000007812 */ /* 0x000fe200078efcff */
[----:B------:R-:W-:Y:S06]  /*19160*/  BRA `(.L_x_346) ;  /* 0x0000000000047947 */ /* 0x000fec0003800000 */
.L_x_344:
[----:B------:R-:W-:-:S07]  /*19170*/  LEA R0, R9, R0, 0x17 ;  /* 0x0000000009007211 */ /* 0x000fce00078eb8ff */
.L_x_346:
[----:B------:R-:W-:Y:S05]  /*19180*/  BSYNC.RECONVERGENT B3 ;  /* 0x0000000000037941 */ /* 0x000fea0003800200 */
.L_x_343:
[----:B------:R-:W-:Y:S05]  /*19190*/  BRA `(.L_x_347) ;  /* 0x0000000000207947 */ /* 0x000fea0003800000 */
.L_x_342:
[----:B------:R-:W-:-:S04]  /*191a0*/  LOP3.LUT R0, R30, 0x80000000, R3, 0x48, !PT ;  /* 0x800000001e007812 */ /* 0x000fc800078e4803 */
[----:B------:R-:W-:Y:S01]  /*191b0*/  LOP3.LUT R0, R0, 0x7f800000, RZ, 0xfc, !PT ;  /* 0x7f80000000007812 */ /* 0x000fe200078efcff */
[----:B------:R-:W-:Y:S06]  /*191c0*/  BRA `(.L_x_347) ;  /* 0x0000000000147947 */ /* 0x000fec0003800000 */
.L_x_341:
[----:B------:R-:W-:Y:S01]  /*191d0*/  LOP3.LUT R0, R30, 0x80000000, R3, 0x48, !PT ;  /* 0x800000001e007812 */ /* 0x000fe200078e4803 */
[----:B------:R-:W-:Y:S06]  /*191e0*/  BRA `(.L_x_347) ;  /* 0x00000000000c7947 */ /* 0x000fec0003800000 */
.L_x_340:
[----:B------:R-:W0:Y:S01]  /*191f0*/  MUFU.RSQ R0, -QNAN ;  /* 0xffc0000000007908 */ /* 0x000e220000001400 */
[----:B------:R-:W-:Y:S05]  /*19200*/  BRA `(.L_x_347) ;  /* 0x0000000000047947 */ /* 0x000fea0003800000 */
.L_x_339:
[----:B------:R-:W-:-:S07]  /*19210*/  FADD.FTZ R0, R3, R0 ;  /* 0x0000000003007221 */ /* 0x000fce0000010000 */
.L_x_347:
[----:B------:R-:W-:Y:S05]  /*19220*/  BSYNC.RECONVERGENT B2 ;  /* 0x0000000000027941 */ /* 0x000fea0003800200 */
.L_x_337:
[----:B------:R-:W-:-:S04]  /*19230*/  HFMA2 R3, -RZ, RZ, 0, 0 ;  /* 0x00000000ff037431 */ /* 0x000fc800000001ff */
[----:B0-----:R-:W-:Y:S05]  /*19240*/  RET.REL.NODEC R2 `(int8_attention_fused_kernel) ;  /* 0xfffffe6c026c7950 */ /* 0x001fea0003c3ffff */
.L_x_348:
[----:B------:R-:W-:-:S00]  /*19250*/  BRA `(.L_x_348) ;  /* 0xfffffffc00fc7947 */ /* 0x000fc0000383ffff */
[----:B------:R-:W-:-:S00]  /*19260*/  NOP ;  /* 0x0000000000007918 */ /* 0x000fc00000000000 */
        /* <DEDUP_REMOVED lines=9> */
.L_x_351:


//--------------------- .nv.shared.int8_attention_fused_kernel --------------------------
	.section	.nv.shared.int8_attention_fused_kernel,"aw",@nobits
	.sectionflags	@""
	.align	16
	.zero		1024


//--------------------- .nv.shared.reserved.0     --------------------------
	.section	.nv.shared.reserved.0,"aw",@nobits
	.weak		__nv_reservedSMEM_offset_0_alias
	.size		__nv_reservedSMEM_offset_0_alias, 0, 64
	.other		__nv_reservedSMEM_offset_0_alias,@"STO_CUDA_RESERVED_SHARED STV_DEFAULT"
__nv_reservedSMEM_offset_0_alias:
	.zero		0
	.zero		64


//--------------------- .nv.constant0.int8_attention_fused_kernel --------------------------
	.section	.nv.constant0.int8_attention_fused_kernel,"a",@progbits
	.sectionflags	@""
	.align	4
.nv.constant0.int8_attention_fused_kernel:
	.zero		956


//--------------------- SYMBOLS --------------------------

	.type		.nv.reservedSmem.offset0,@object
	.size		.nv.reservedSmem.offset0,0x4
	.type		.nv.reservedSmem.cap,@object
	.size		.nv.reservedSmem.cap,0x4
